// auto-generated by cutlass_sweep.gemm — config: {"arch": "sm_90", "cluster_m": 2, "cluster_n": 1, "dtype": "e4m3", "dtype_b": "e4m3", "layout": "nt", "stages": 0, "tile_k": 64, "tile_m": 512, "tile_n": 192}
#include "cutlass/cutlass.h"
#include "cutlass/gemm/collective/collective_builder.hpp"
#include "cutlass/gemm/device/gemm_universal_adapter.h"
#include "cutlass/gemm/kernel/gemm_universal.hpp"
#include "cutlass/epilogue/collective/collective_builder.hpp"

using ElemA = cutlass::float_e4m3_t;
using ElemB = cutlass::float_e4m3_t;
using ElemCD = cutlass::float_e4m3_t;
using Acc  = float;
using TileShape    = cute::Shape<cute::_512, cute::_192, cute::_64>;
using ClusterShape = cute::Shape<cute::_2, cute::_1, cute::_1>;

using CollectiveEpilogue = typename cutlass::epilogue::collective::CollectiveBuilder<
    cutlass::arch::Sm90, cutlass::arch::OpClassTensorOp,
    TileShape, ClusterShape,
    cutlass::epilogue::collective::EpilogueTileAuto,
    Acc, Acc,
    ElemCD, cutlass::layout::RowMajor, 128 / cutlass::sizeof_bits<ElemCD>::value,
    ElemCD, cutlass::layout::RowMajor, 128 / cutlass::sizeof_bits<ElemCD>::value,
    cutlass::epilogue::collective::EpilogueScheduleAuto
  >::CollectiveOp;

using CollectiveMainloop = typename cutlass::gemm::collective::CollectiveBuilder<
    cutlass::arch::Sm90, cutlass::arch::OpClassTensorOp,
    ElemA, cutlass::layout::RowMajor, 128 / cutlass::sizeof_bits<ElemA>::value,
    ElemB, cutlass::layout::ColumnMajor, 128 / cutlass::sizeof_bits<ElemB>::value,
    Acc,
    TileShape, ClusterShape,
    cutlass::gemm::collective::StageCountAutoCarveout<static_cast<int>(sizeof(typename CollectiveEpilogue::SharedStorage))>,
    cutlass::gemm::collective::KernelScheduleAuto
  >::CollectiveOp;

using GemmKernel = cutlass::gemm::kernel::GemmUniversal<
    cute::Shape<int,int,int,int>,
    CollectiveMainloop,
    CollectiveEpilogue
>;
using Gemm = cutlass::gemm::device::GemmUniversalAdapter<GemmKernel>;

// Force the device kernel symbol into the cubin without needing a host main.
auto* _anchor = &cutlass::device_kernel<GemmKernel>;


// ===== COMPILED SASS (sm_90a) =====

	.target	sm_90a

	.elftype	@"ET_EXEC"


//--------------------- .note.nv.tkinfo           --------------------------
	.section	.note.nv.tkinfo,"",@"SHT_NOTE"
	.sectionflags	@"SHF_NOTE_NV_TKINFO"
	.tkinfo
        /*0018*/ 	.word	0x00000002
        /*0030*/ 	.string	""
        /*0030*/ 	.string	"ptxas"
        /*0030*/ 	.string	"Cuda compilation tools, release 13.0, V13.0.88"
        /*0030*/ 	.string	"Build cuda_13.0.r13.0/compiler.36424714_0"
        /*0030*/ 	.string	"-arch sm_90a -m 64 "



//--------------------- .note.nv.cuinfo           --------------------------
	.section	.note.nv.cuinfo,"",@"SHT_NOTE"
	.sectionflags	@"SHF_NOTE_NV_CUINFO"
        /*0018*/ 	.short	0x0002
        /*001a*/ 	.short	0x005a
        /*001c*/ 	.short	0x0082
	.zero		2


//--------------------- .nv.info                  --------------------------
	.section	.nv.info,"",@"SHT_CUDA_INFO"
	.align	4


	//----- nvinfo : EIATTR_REGCOUNT
	.align		4
        /*0000*/ 	.byte	0x04, 0x2f
        /*0002*/ 	.short	(.L_12 - .L_11)
	.align		4
.L_11:
        /*0004*/ 	.word	index@(_ZN7cutlass13device_kernelINS_4gemm6kernel13GemmUniversalIN4cute5tupleIJiiiiEEENS1_10collective13CollectiveMmaINS1_37MainloopSm90TmaGmmaWarpSpecializedFP8ILi5ENS5_IJNS4_1CILi2EEENSA_ILi1EEESC_EEENS1_35KernelTmaWarpSpecializedCooperativeEEENS5_IJNSA_ILi512EEENSA_ILi192EEENSA_ILi64EEEEEENS_12float_e4m3_tENS5_IJlSC_lEEESK_SL_NS4_8TiledMMAINS4_8MMA_AtomIJNS4_4SM904GMMA31MMA_64x192x32_F32E4M3E4M3_SS_TNILNSP_7ScaleInE1ELSR_1EEEEEENS4_6LayoutISD_NS5_IJSC_NSA_ILi0EEESV_EEEEENS5_IJNS4_10UnderscoreESY_SY_EEEEENS4_13SM90_TMA_LOADENS4_14ComposedLayoutINS4_7SwizzleILi2ELi4ELi3EEENS4_18smem_ptr_flag_bitsILi8EEENSU_INS5_IJNSA_ILi8EEESI_EEENS5_IJSI_SC_EEEEEEEvNS4_8identityENS4_23SM90_TMA_LOAD_MULTICASTES1B_vS1C_EENS_8epilogue10collective6detail29Sm90TmaWarpSpecializedAdapterINS1G_15DefaultEpilogueISK_SL_SL_NS1F_6thread17LinearCombinationISK_Li1EffLNS1K_9ScaleType4KindE0ELNS_15FloatRoundStyleE2ESK_EENS1_15EpilogueDefaultEEEEEvvEEEEvNT_6ParamsE)
        /*0008*/ 	.word	0x000000a8


	//----- nvinfo : EIATTR_FRAME_SIZE
	.align		4
.L_12:
        /*000c*/ 	.byte	0x04, 0x11
        /*000e*/ 	.short	(.L_14 - .L_13)
	.align		4
.L_13:
        /*0010*/ 	.word	index@(_ZN7cutlass13device_kernelINS_4gemm6kernel13GemmUniversalIN4cute5tupleIJiiiiEEENS1_10collective13CollectiveMmaINS1_37MainloopSm90TmaGmmaWarpSpecializedFP8ILi5ENS5_IJNS4_1CILi2EEENSA_ILi1EEESC_EEENS1_35KernelTmaWarpSpecializedCooperativeEEENS5_IJNSA_ILi512EEENSA_ILi192EEENSA_ILi64EEEEEENS_12float_e4m3_tENS5_IJlSC_lEEESK_SL_NS4_8TiledMMAINS4_8MMA_AtomIJNS4_4SM904GMMA31MMA_64x192x32_F32E4M3E4M3_SS_TNILNSP_7ScaleInE1ELSR_1EEEEEENS4_6LayoutISD_NS5_IJSC_NSA_ILi0EEESV_EEEEENS5_IJNS4_10UnderscoreESY_SY_EEEEENS4_13SM90_TMA_LOADENS4_14ComposedLayoutINS4_7SwizzleILi2ELi4ELi3EEENS4_18smem_ptr_flag_bitsILi8EEENSU_INS5_IJNSA_ILi8EEESI_EEENS5_IJSI_SC_EEEEEEEvNS4_8identityENS4_23SM90_TMA_LOAD_MULTICASTES1B_vS1C_EENS_8epilogue10collective6detail29Sm90TmaWarpSpecializedAdapterINS1G_15DefaultEpilogueISK_SL_SL_NS1F_6thread17LinearCombinationISK_Li1EffLNS1K_9ScaleType4KindE0ELNS_15FloatRoundStyleE2ESK_EENS1_15EpilogueDefaultEEEEEvvEEEEvNT_6ParamsE)
        /*0014*/ 	.word	0x00000e80


	//----- nvinfo : EIATTR_MIN_STACK_SIZE
	.align		4
.L_14:
        /*0018*/ 	.byte	0x04, 0x12
        /*001a*/ 	.short	(.L_16 - .L_15)
	.align		4
.L_15:
        /*001c*/ 	.word	index@(_ZN7cutlass13device_kernelINS_4gemm6kernel13GemmUniversalIN4cute5tupleIJiiiiEEENS1_10collective13CollectiveMmaINS1_37MainloopSm90TmaGmmaWarpSpecializedFP8ILi5ENS5_IJNS4_1CILi2EEENSA_ILi1EEESC_EEENS1_35KernelTmaWarpSpecializedCooperativeEEENS5_IJNSA_ILi512EEENSA_ILi192EEENSA_ILi64EEEEEENS_12float_e4m3_tENS5_IJlSC_lEEESK_SL_NS4_8TiledMMAINS4_8MMA_AtomIJNS4_4SM904GMMA31MMA_64x192x32_F32E4M3E4M3_SS_TNILNSP_7ScaleInE1ELSR_1EEEEEENS4_6LayoutISD_NS5_IJSC_NSA_ILi0EEESV_EEEEENS5_IJNS4_10UnderscoreESY_SY_EEEEENS4_13SM90_TMA_LOADENS4_14ComposedLayoutINS4_7SwizzleILi2ELi4ELi3EEENS4_18smem_ptr_flag_bitsILi8EEENSU_INS5_IJNSA_ILi8EEESI_EEENS5_IJSI_SC_EEEEEEEvNS4_8identityENS4_23SM90_TMA_LOAD_MULTICASTES1B_vS1C_EENS_8epilogue10collective6detail29Sm90TmaWarpSpecializedAdapterINS1G_15DefaultEpilogueISK_SL_SL_NS1F_6thread17LinearCombinationISK_Li1EffLNS1K_9ScaleType4KindE0ELNS_15FloatRoundStyleE2ESK_EENS1_15EpilogueDefaultEEEEEvvEEEEvNT_6ParamsE)
        /*0020*/ 	.word	0x00000e80
.L_16:


//--------------------- .nv.compat                --------------------------
	.section	.nv.compat,"",@"SHT_CUDA_COMPAT_INFO"
	.align	4
        /*0000*/ 	.byte	0x02, 0x09, 0x01, 0x00, 0x02, 0x02, 0x04, 0x00, 0x02, 0x05, 0x05, 0x00, 0x03, 0x07, 0x01, 0x01
        /*0010*/ 	.byte	0x02, 0x03, 0x01, 0x00, 0x02, 0x06, 0x01, 0x00, 0x04, 0x0b, 0x08, 0x00, 0x00, 0x00, 0x00, 0x00
        /*0020*/ 	.byte	0x00, 0x00, 0x00, 0x00


//--------------------- .nv.info._ZN7cutlass13device_kernelINS_4gemm6kernel13GemmUniversalIN4cute5tupleIJiiiiEEENS1_10collective13CollectiveMmaINS1_37MainloopSm90TmaGmmaWarpSpecializedFP8ILi5ENS5_IJNS4_1CILi2EEENSA_ILi1EEESC_EEENS1_35KernelTmaWarpSpecializedCooperativeEEENS5_IJNSA_ILi512EEENSA_ILi192EEENSA_ILi64EEEEEENS_12float_e4m3_tENS5_IJlSC_lEEESK_SL_NS4_8TiledMMAINS4_8MMA_AtomIJNS4_4SM904GMMA31MMA_64x192x32_F32E4M3E4M3_SS_TNILNSP_7ScaleInE1ELSR_1EEEEEENS4_6LayoutISD_NS5_IJSC_NSA_ILi0EEESV_EEEEENS5_IJNS4_10UnderscoreESY_SY_EEEEENS4_13SM90_TMA_LOADENS4_14ComposedLayoutINS4_7SwizzleILi2ELi4ELi3EEENS4_18smem_ptr_flag_bitsILi8EEENSU_INS5_IJNSA_ILi8EEESI_EEENS5_IJSI_SC_EEEEEEEvNS4_8identityENS4_23SM90_TMA_LOAD_MULTICASTES1B_vS1C_EENS_8epilogue10collective6detail29Sm90TmaWarpSpecializedAdapterINS1G_15DefaultEpilogueISK_SL_SL_NS1F_6thread17LinearCombinationISK_Li1EffLNS1K_9ScaleType4KindE0ELNS_15FloatRoundStyleE2ESK_EENS1_15EpilogueDefaultEEEEEvvEEEEvNT_6ParamsE --------------------------
	.section	.nv.info._ZN7cutlass13device_kernelINS_4gemm6kernel13GemmUniversalIN4cute5tupleIJiiiiEEENS1_10collective13CollectiveMmaINS1_37MainloopSm90TmaGmmaWarpSpecializedFP8ILi5ENS5_IJNS4_1CILi2EEENSA_ILi1EEESC_EEENS1_35KernelTmaWarpSpecializedCooperativeEEENS5_IJNSA_ILi512EEENSA_ILi192EEENSA_ILi64EEEEEENS_12float_e4m3_tENS5_IJlSC_lEEESK_SL_NS4_8TiledMMAINS4_8MMA_AtomIJNS4_4SM904GMMA31MMA_64x192x32_F32E4M3E4M3_SS_TNILNSP_7ScaleInE1ELSR_1EEEEEENS4_6LayoutISD_NS5_IJSC_NSA_ILi0EEESV_EEEEENS5_IJNS4_10UnderscoreESY_SY_EEEEENS4_13SM90_TMA_LOADENS4_14ComposedLayoutINS4_7SwizzleILi2ELi4ELi3EEENS4_18smem_ptr_flag_bitsILi8EEENSU_INS5_IJNSA_ILi8EEESI_EEENS5_IJSI_SC_EEEEEEEvNS4_8identityENS4_23SM90_TMA_LOAD_MULTICASTES1B_vS1C_EENS_8epilogue10collective6detail29Sm90TmaWarpSpecializedAdapterINS1G_15DefaultEpilogueISK_SL_SL_NS1F_6thread17LinearCombinationISK_Li1EffLNS1K_9ScaleType4KindE0ELNS_15FloatRoundStyleE2ESK_EENS1_15EpilogueDefaultEEEEEvvEEEEvNT_6ParamsE,"",@"SHT_CUDA_INFO"
	.sectionflags	@""
	.align	4


	//----- nvinfo : EIATTR_CUDA_API_VERSION
	.align		4
        /*0000*/ 	.byte	0x04, 0x37
        /*0002*/ 	.short	(.L_18 - .L_17)
.L_17:
        /*0004*/ 	.word	0x00000082


	//----- nvinfo : EIATTR_KPARAM_INFO
	.align		4
.L_18:
        /*0008*/ 	.byte	0x04, 0x17
        /*000a*/ 	.short	(.L_20 - .L_19)
.L_19:
        /*000c*/ 	.word	0x00000000
        /*0010*/ 	.short	0x0000
        /*0012*/ 	.short	0x0070
        /*0014*/ 	.byte	0x00, 0xf0, 0x01, 0x10


	//----- nvinfo : EIATTR_SPARSE_MMA_MASK
	.align		4
.L_20:
        /*0018*/ 	.byte	0x03, 0x50
        /*001a*/ 	.short	0x0000


	//----- nvinfo : EIATTR_MAXREG_COUNT
	.align		4
        /*001c*/ 	.byte	0x03, 0x1b
        /*001e*/ 	.short	0x00a8


	//----- nvinfo : EIATTR_NUM_BARRIERS
	.align		4
        /*0020*/ 	.byte	0x02, 0x4c
        /*0022*/ 	.byte	0x01
	.zero		1


	//----- nvinfo : EIATTR_ANNOTATIONS
	.align		4
        /*0024*/ 	.byte	0x04, 0x55
        /*0026*/ 	.short	(.L_22 - .L_21)


	//   ....[0]....
.L_21:
        /*0028*/ 	.word	0x00000001
        /*002c*/ 	.byte	0x50, 0x07, 0x00, 0x00, 0x01, 0x00, 0x00, 0x00, 0x20, 0x08, 0x00, 0x00, 0x01, 0x00, 0x00, 0x00
        /* <DEDUP_REMOVED lines=2722> */
        /*aa5c*/ 	.byte	0xd0, 0x6d, 0x04, 0x00


	//----- nvinfo : EIATTR_MERCURY_ISA_VERSION
	.align		4
.L_22:
        /*aa60*/ 	.byte	0x03, 0x5f
        /*aa62*/ 	.short	0x0101


	//----- nvinfo : EIATTR_INT_WARP_WIDE_INSTR_OFFSETS
	.align		4
        /*aa64*/ 	.byte	0x04, 0x31
        /*aa66*/ 	.short	(.L_24 - .L_23)


	//   ....[0]....
.L_23:
        /*aa68*/ 	.word	0x00000570


	//   ....[1]....
        /*aa6c*/ 	.word	0x00000590


	//   ....[2]....
        /*aa70*/ 	.word	0x000006f0


	//----- nvinfo : EIATTR_COOP_GROUP_MASK_REGIDS
	.align		4
.L_24:
        /*aa74*/ 	.byte	0x04, 0x29
        /*aa76*/ 	.short	(.L_26 - .L_25)


	//   ....[0]....
.L_25:
        /*aa78*/ 	.word	0xffffffff


	//   ....[1]....
        /*aa7c*/ 	.word	0xffffffff


	//   ....[2]....
        /*aa80*/ 	.word	0xffffffff


	//   ....[3]....
        /*aa84*/ 	.word	0xffffffff


	//   ....[4]....
        /*aa88*/ 	.word	0xffffffff


	//   ....[5]....
        /*aa8c*/ 	.word	0xffffffff


	//----- nvinfo : EIATTR_COOP_GROUP_INSTR_OFFSETS
	.align		4
.L_26:
        /*aa90*/ 	.byte	0x04, 0x28
        /*aa92*/ 	.short	(.L_28 - .L_27)


	//   ....[0]....
.L_27:
        /*aa94*/ 	.word	0x00000070


	//   ....[1]....
        /*aa98*/ 	.word	0x00000080


	//   ....[2]....
        /*aa9c*/ 	.word	0x000001a0


	//   ....[3]....
        /*aaa0*/ 	.word	0x000003e0


	//   ....[4]....
        /*aaa4*/ 	.word	0x00000860


	//   ....[5]....
        /*aaa8*/ 	.word	0x00003a40


	//----- nvinfo : EIATTR_REG_RECONFIG
	.align		4
.L_28:
        /*aaac*/ 	.byte	0x01, 0x54
	.zero		2


	//----- nvinfo : EIATTR_MBARRIER_INSTR_OFFSETS
	.align		4
        /*aab0*/ 	.byte	0x04, 0x39
        /*aab2*/ 	.short	(.L_30 - .L_29)


	//   ....[0]....
.L_29:
        /*aab4*/ 	.word	0x00000320
        /*aab8*/ 	.word	0x000000ff
        /*aabc*/ 	.word	0x00000000
        /*aac0*/ 	.short	0x0100
        /*aac2*/ 	.byte	0x0a
	.zero		1


	//   ....[1]....
        /*aac4*/ 	.word	0x00000330
        /*aac8*/ 	.word	0x000000ff
        /*aacc*/ 	.word	0x00000028
        /*aad0*/ 	.short	0x0100
        /*aad2*/ 	.byte	0x0a
	.zero		1


	//   ....[2]....
        /*aad4*/ 	.word	0x00000340
        /*aad8*/ 	.word	0x000000ff
        /*aadc*/ 	.word	0x00000008
        /*aae0*/ 	.short	0x0100
        /*aae2*/ 	.byte	0x0a
	.zero		1


	//   ....[3]....
        /*aae4*/ 	.word	0x00000350
        /*aae8*/ 	.word	0x000000ff
        /*aaec*/ 	.word	0x00000030
        /*aaf0*/ 	.short	0x0100
        /*aaf2*/ 	.byte	0x0a
	.zero		1


	//   ....[4]....
        /*aaf4*/ 	.word	0x00000360
        /*aaf8*/ 	.word	0x000000ff
        /*aafc*/ 	.word	0x00000010
        /*ab00*/ 	.short	0x0100
        /*ab02*/ 	.byte	0x0a
	.zero		1


	//   ....[5]....
        /*ab04*/ 	.word	0x00000370
        /*ab08*/ 	.word	0x000000ff
        /*ab0c*/ 	.word	0x00000038
        /*ab10*/ 	.short	0x0100
        /*ab12*/ 	.byte	0x0a
	.zero		1


	//   ....[6]....
        /*ab14*/ 	.word	0x00000380
        /*ab18*/ 	.word	0x000000ff
        /*ab1c*/ 	.word	0x00000018
        /*ab20*/ 	.short	0x0100
        /*ab22*/ 	.byte	0x0a
	.zero		1


	//   ....[7]....
        /*ab24*/ 	.word	0x00000390
        /*ab28*/ 	.word	0x000000ff
        /*ab2c*/ 	.word	0x00000040
        /*ab30*/ 	.short	0x0100
        /*ab32*/ 	.byte	0x0a
	.zero		1


	//   ....[8]....
        /*ab34*/ 	.word	0x000003a0
        /*ab38*/ 	.word	0x000000ff
        /*ab3c*/ 	.word	0x00000020
        /*ab40*/ 	.short	0x0100
        /*ab42*/ 	.byte	0x0a
	.zero		1


	//   ....[9]....
        /*ab44*/ 	.word	0x000003b0
        /*ab48*/ 	.word	0x000000ff
        /*ab4c*/ 	.word	0x00000048
        /*ab50*/ 	.short	0x0100
        /*ab52*/ 	.byte	0x0a
	.zero		1


	//   ....[10]....
        /*ab54*/ 	.word	0x00000780
        /*ab58*/ 	.word	0x000000ff
        /*ab5c*/ 	.word	0x00000060
        /*ab60*/ 	.short	0x0100
        /*ab62*/ 	.byte	0x08
	.zero		1


	//   ....[11]....
        /*ab64*/ 	.word	0x00000800
        /*ab68*/ 	.word	0x000000ff
        /*ab6c*/ 	.word	0x00000068
        /*ab70*/ 	.short	0x0100
        /*ab72*/ 	.byte	0x08
	.zero		1


	//   ....[12]....
        /*ab74*/ 	.word	0x00003e50
        /*ab78*/ 	.word	0x000000ff
        /*ab7c*/ 	.word	0x00000000
        /*ab80*/ 	.short	0x010a
        /*ab82*/ 	.byte	0x14
	.zero		1


	//   ....[13]....
        /*ab84*/ 	.word	0x00003eb0
        /*ab88*/ 	.word	0x000000ff
        /*ab8c*/ 	.word	0x00000000
        /*ab90*/ 	.short	0x010a
        /*ab92*/ 	.byte	0x14
	.zero		1


	//   ....[14]....
        /*ab94*/ 	.word	0x0000b930
        /*ab98*/ 	.word	0x000000ff
        /*ab9c*/ 	.word	0x00000000
        /*aba0*/ 	.short	0x010a
        /*aba2*/ 	.byte	0x16
	.zero		1


	//   ....[15]....
        /*aba4*/ 	.word	0x0000b970
        /*aba8*/ 	.word	0x000000ff
        /*abac*/ 	.word	0x00000000
        /*abb0*/ 	.short	0x010a
        /*abb2*/ 	.byte	0x16
	.zero		1


	//   ....[16]....
        /*abb4*/ 	.word	0x000147c0
        /*abb8*/ 	.word	0x00000004
        /*abbc*/ 	.word	0x00000000
        /*abc0*/ 	.short	0x0101
        /*abc2*/ 	.byte	0x3f
	.zero		1


	//   ....[17]....
        /*abc4*/ 	.word	0x0001a0a0
        /*abc8*/ 	.word	0x00000002
        /*abcc*/ 	.word	0x00000000
        /*abd0*/ 	.short	0x0101
        /*abd2*/ 	.byte	0x3f
	.zero		1


	//   ....[18]....
        /*abd4*/ 	.word	0x00045f30
        /*abd8*/ 	.word	0x0000000f
        /*abdc*/ 	.word	0x00000028
        /*abe0*/ 	.short	0x010a
        /*abe2*/ 	.byte	0x3f
	.zero		1


	//   ....[19]....
        /*abe4*/ 	.word	0x000462b0
        /*abe8*/ 	.word	0x00000002
        /*abec*/ 	.word	0x00000068
        /*abf0*/ 	.short	0x0101
        /*abf2*/ 	.byte	0x3f
	.zero		1


	//   ....[20]....
        /*abf4*/ 	.word	0x00046a80
        /*abf8*/ 	.word	0x00000003
        /*abfc*/ 	.word	0x00000000
        /*ac00*/ 	.short	0x010a
        /*ac02*/ 	.byte	0x3f
	.zero		1


	//   ....[21]....
        /*ac04*/ 	.word	0x00046b10
        /*ac08*/ 	.word	0x00000003
        /*ac0c*/ 	.word	0x00000000
        /*ac10*/ 	.short	0x010a
        /*ac12*/ 	.byte	0x3f
	.zero		1


	//   ....[22]....
        /*ac14*/ 	.word	0x00046ba0
        /*ac18*/ 	.word	0x00000003
        /*ac1c*/ 	.word	0x00000000
        /*ac20*/ 	.short	0x010a
        /*ac22*/ 	.byte	0x3f
	.zero		1


	//   ....[23]....
        /*ac24*/ 	.word	0x00046c30
        /*ac28*/ 	.word	0x00000003
        /*ac2c*/ 	.word	0x00000000
        /*ac30*/ 	.short	0x010a
        /*ac32*/ 	.byte	0x3f
	.zero		1


	//   ....[24]....
        /*ac34*/ 	.word	0x00046cc0
        /*ac38*/ 	.word	0x00000003
        /*ac3c*/ 	.word	0x00000000
        /*ac40*/ 	.short	0x010a
        /*ac42*/ 	.byte	0x3f
	.zero		1


	//   ....[25]....
        /*ac44*/ 	.word	0x00046d30
        /*ac48*/ 	.word	0x00000003
        /*ac4c*/ 	.word	0x00000000
        /*ac50*/ 	.short	0x010a
        /*ac52*/ 	.byte	0x3f
	.zero		1


	//   ....[26]....
        /*ac54*/ 	.word	0x00046da0
        /*ac58*/ 	.word	0x00000000
        /*ac5c*/ 	.word	0x00000000
        /*ac60*/ 	.short	0x010a
        /*ac62*/ 	.byte	0x3f
	.zero		1


	//   ....[27]....
        /*ac64*/ 	.word	0x00046e80
        /*ac68*/ 	.word	0x0000000f
        /*ac6c*/ 	.word	0x00000028
        /*ac70*/ 	.short	0x010a
        /*ac72*/ 	.byte	0x3f
	.zero		1


	//   ....[28]....
        /*ac74*/ 	.word	0x00046f50
        /*ac78*/ 	.word	0x00000003
        /*ac7c*/ 	.word	0x00000000
        /*ac80*/ 	.short	0x010a
        /*ac82*/ 	.byte	0x3f
	.zero		1


	//   ....[29]....
        /*ac84*/ 	.word	0x00046fa0
        /*ac88*/ 	.word	0x00000003
        /*ac8c*/ 	.word	0x00000000
        /*ac90*/ 	.short	0x010a
        /*ac92*/ 	.byte	0x3f
	.zero		1


	//   ....[30]....
        /*ac94*/ 	.word	0x00046ff0
        /*ac98*/ 	.word	0x00000003
        /*ac9c*/ 	.word	0x00000000
        /*aca0*/ 	.short	0x010a
        /*aca2*/ 	.byte	0x3f
	.zero		1


	//   ....[31]....
        /*aca4*/ 	.word	0x00047040
        /*aca8*/ 	.word	0x00000003
        /*acac*/ 	.word	0x00000000
        /*acb0*/ 	.short	0x010a
        /*acb2*/ 	.byte	0x3f
	.zero		1


	//----- nvinfo : EIATTR_NUM_MBARRIERS
	.align		4
.L_30:
        /*acb4*/ 	.byte	0x03, 0x38
        /*acb6*/ 	.short	0x000c


	//----- nvinfo : EIATTR_EXIT_INSTR_OFFSETS
	.align		4
        /*acb8*/ 	.byte	0x04, 0x1c
        /*acba*/ 	.short	(.L_32 - .L_31)


	//   ....[0]....
.L_31:
        /*acbc*/ 	.word	0x00000a10


	//   ....[1]....
        /*acc0*/ 	.word	0x000012b0


	//   ....[2]....
        /*acc4*/ 	.word	0x00045620


	//   ....[3]....
        /*acc8*/ 	.word	0x00045be0


	//   ....[4]....
        /*accc*/ 	.word	0x00046d10


	//----- nvinfo : EIATTR_MAX_THREADS
	.align		4
.L_32:
        /*acd0*/ 	.byte	0x04, 0x05
        /*acd2*/ 	.short	(.L_34 - .L_33)
.L_33:
        /*acd4*/ 	.word	0x00000180
        /*acd8*/ 	.word	0x00000001
        /*acdc*/ 	.word	0x00000001


	//----- nvinfo : EIATTR_CRS_STACK_SIZE
	.align		4
.L_34:
        /*ace0*/ 	.byte	0x04, 0x1e
        /*ace2*/ 	.short	(.L_36 - .L_35)
.L_35:
        /*ace4*/ 	.word	0x00000000


	//----- nvinfo : EIATTR_CBANK_PARAM_SIZE
	.align		4
.L_36:
        /*ace8*/ 	.byte	0x03, 0x19
        /*acea*/ 	.short	0x0470


	//----- nvinfo : EIATTR_PARAM_CBANK
	.align		4
        /*acec*/ 	.byte	0x04, 0x0a
        /*acee*/ 	.short	(.L_38 - .L_37)
	.align		4
.L_37:
        /*acf0*/ 	.word	index@(.nv.constant0._ZN7cutlass13device_kernelINS_4gemm6kernel13GemmUniversalIN4cute5tupleIJiiiiEEENS1_10collective13CollectiveMmaINS1_37MainloopSm90TmaGmmaWarpSpecializedFP8ILi5ENS5_IJNS4_1CILi2EEENSA_ILi1EEESC_EEENS1_35KernelTmaWarpSpecializedCooperativeEEENS5_IJNSA_ILi512EEENSA_ILi192EEENSA_ILi64EEEEEENS_12float_e4m3_tENS5_IJlSC_lEEESK_SL_NS4_8TiledMMAINS4_8MMA_AtomIJNS4_4SM904GMMA31MMA_64x192x32_F32E4M3E4M3_SS_TNILNSP_7ScaleInE1ELSR_1EEEEEENS4_6LayoutISD_NS5_IJSC_NSA_ILi0EEESV_EEEEENS5_IJNS4_10UnderscoreESY_SY_EEEEENS4_13SM90_TMA_LOADENS4_14ComposedLayoutINS4_7SwizzleILi2ELi4ELi3EEENS4_18smem_ptr_flag_bitsILi8EEENSU_INS5_IJNSA_ILi8EEESI_EEENS5_IJSI_SC_EEEEEEEvNS4_8identityENS4_23SM90_TMA_LOAD_MULTICASTES1B_vS1C_EENS_8epilogue10collective6detail29Sm90TmaWarpSpecializedAdapterINS1G_15DefaultEpilogueISK_SL_SL_NS1F_6thread17LinearCombinationISK_Li1EffLNS1K_9ScaleType4KindE0ELNS_15FloatRoundStyleE2ESK_EENS1_15EpilogueDefaultEEEEEvvEEEEvNT_6ParamsE)
        /*acf4*/ 	.short	0x0210
        /*acf6*/ 	.short	0x0470


	//----- nvinfo : EIATTR_SW_WAR
	.align		4
.L_38:
        /*acf8*/ 	.byte	0x04, 0x36
        /*acfa*/ 	.short	(.L_40 - .L_39)
.L_39:
        /*acfc*/ 	.word	0x00000008
.L_40:


//--------------------- .nv.callgraph             --------------------------
	.section	.nv.callgraph,"",@"SHT_CUDA_CALLGRAPH"
	.align	4
	.sectionentsize	8
	.align		4
        /*0000*/ 	.word	0x00000000
	.align		4
        /*0004*/ 	.word	0xffffffff
	.align		4
        /*0008*/ 	.word	0x00000000
	.align		4
        /*000c*/ 	.word	0xfffffffe
	.align		4
        /*0010*/ 	.word	0x00000000
	.align		4
        /*0014*/ 	.word	0xfffffffd
	.align		4
        /*0018*/ 	.word	0x00000000
	.align		4
        /*001c*/ 	.word	0xfffffffc


//--------------------- .nv.constant4             --------------------------
	.section	.nv.constant4,"a",@progbits
	.align	8
	.align		8
.nv.constant4:
        /*0000*/ 	.dword	_ZN40_INTERNAL_469e6759_4_k_cu_9601836b_142924cuda3std3__45__cpo5beginE
	.align		8
        /*0008*/ 	.dword	_ZN40_INTERNAL_469e6759_4_k_cu_9601836b_142924cuda3std3__45__cpo3endE
	.align		8
        /*0010*/ 	.dword	_ZN40_INTERNAL_469e6759_4_k_cu_9601836b_142924cuda3std3__45__cpo6cbeginE
	.align		8
        /*0018*/ 	.dword	_ZN40_INTERNAL_469e6759_4_k_cu_9601836b_142924cuda3std3__45__cpo4cendE
	.align		8
        /*0020*/ 	.dword	_ZN40_INTERNAL_469e6759_4_k_cu_9601836b_142924cuda3std3__442_GLOBAL__N__469e6759_4_k_cu_9601836b_142926ignoreE
	.align		8
        /*0028*/ 	.dword	_ZN40_INTERNAL_469e6759_4_k_cu_9601836b_142924cuda3std3__419piecewise_constructE
	.align		8
        /*0030*/ 	.dword	_ZN40_INTERNAL_469e6759_4_k_cu_9601836b_142924cuda3std3__48in_placeE
	.align		8
        /*0038*/ 	.dword	_ZN40_INTERNAL_469e6759_4_k_cu_9601836b_142924cuda3std6ranges3__45__cpo4swapE
	.align		8
        /*0040*/ 	.dword	_ZN40_INTERNAL_469e6759_4_k_cu_9601836b_142924cuda3std6ranges3__45__cpo9iter_moveE
	.align		8
        /*0048*/ 	.dword	_ZN40_INTERNAL_469e6759_4_k_cu_9601836b_142924cute7productE
	.align		8
        /*0050*/ 	.dword	_ZN40_INTERNAL_469e6759_4_k_cu_9601836b_142924cute1_E


//--------------------- .text._ZN7cutlass13device_kernelINS_4gemm6kernel13GemmUniversalIN4cute5tupleIJiiiiEEENS1_10collective13CollectiveMmaINS1_37MainloopSm90TmaGmmaWarpSpecializedFP8ILi5ENS5_IJNS4_1CILi2EEENSA_ILi1EEESC_EEENS1_35KernelTmaWarpSpecializedCooperativeEEENS5_IJNSA_ILi512EEENSA_ILi192EEENSA_ILi64EEEEEENS_12float_e4m3_tENS5_IJlSC_lEEESK_SL_NS4_8TiledMMAINS4_8MMA_AtomIJNS4_4SM904GMMA31MMA_64x192x32_F32E4M3E4M3_SS_TNILNSP_7ScaleInE1ELSR_1EEEEEENS4_6LayoutISD_NS5_IJSC_NSA_ILi0EEESV_EEEEENS5_IJNS4_10UnderscoreESY_SY_EEEEENS4_13SM90_TMA_LOADENS4_14ComposedLayoutINS4_7SwizzleILi2ELi4ELi3EEENS4_18smem_ptr_flag_bitsILi8EEENSU_INS5_IJNSA_ILi8EEESI_EEENS5_IJSI_SC_EEEEEEEvNS4_8identityENS4_23SM90_TMA_LOAD_MULTICASTES1B_vS1C_EENS_8epilogue10collective6detail29Sm90TmaWarpSpecializedAdapterINS1G_15DefaultEpilogueISK_SL_SL_NS1F_6thread17LinearCombinationISK_Li1EffLNS1K_9ScaleType4KindE0ELNS_15FloatRoundStyleE2ESK_EENS1_15EpilogueDefaultEEEEEvvEEEEvNT_6ParamsE --------------------------
	.section	.text._ZN7cutlass13device_kernelINS_4gemm6kernel13GemmUniversalIN4cute5tupleIJiiiiEEENS1_10collective13CollectiveMmaINS1_37MainloopSm90TmaGmmaWarpSpecializedFP8ILi5ENS5_IJNS4_1CILi2EEENSA_ILi1EEESC_EEENS1_35KernelTmaWarpSpecializedCooperativeEEENS5_IJNSA_ILi512EEENSA_ILi192EEENSA_ILi64EEEEEENS_12float_e4m3_tENS5_IJlSC_lEEESK_SL_NS4_8TiledMMAINS4_8MMA_AtomIJNS4_4SM904GMMA31MMA_64x192x32_F32E4M3E4M3_SS_TNILNSP_7ScaleInE1ELSR_1EEEEEENS4_6LayoutISD_NS5_IJSC_NSA_ILi0EEESV_EEEEENS5_IJNS4_10UnderscoreESY_SY_EEEEENS4_13SM90_TMA_LOADENS4_14ComposedLayoutINS4_7SwizzleILi2ELi4ELi3EEENS4_18smem_ptr_flag_bitsILi8EEENSU_INS5_IJNSA_ILi8EEESI_EEENS5_IJSI_SC_EEEEEEEvNS4_8identityENS4_23SM90_TMA_LOAD_MULTICASTES1B_vS1C_EENS_8epilogue10collective6detail29Sm90TmaWarpSpecializedAdapterINS1G_15DefaultEpilogueISK_SL_SL_NS1F_6thread17LinearCombinationISK_Li1EffLNS1K_9ScaleType4KindE0ELNS_15FloatRoundStyleE2ESK_EENS1_15EpilogueDefaultEEEEEvvEEEEvNT_6ParamsE,"ax",@progbits
	.align	128
.text._ZN7cutlass13device_kernelINS_4gemm6kernel13GemmUniversalIN4cute5tupleIJiiiiEEENS1_10collective13CollectiveMmaINS1_37MainloopSm90TmaGmmaWarpSpecializedFP8ILi5ENS5_IJNS4_1CILi2EEENSA_ILi1EEESC_EEENS1_35KernelTmaWarpSpecializedCooperativeEEENS5_IJNSA_ILi512EEENSA_ILi192EEENSA_ILi64EEEEEENS_12float_e4m3_tENS5_IJlSC_lEEESK_SL_NS4_8TiledMMAINS4_8MMA_AtomIJNS4_4SM904GMMA31MMA_64x192x32_F32E4M3E4M3_SS_TNILNSP_7ScaleInE1ELSR_1EEEEEENS4_6LayoutISD_NS5_IJSC_NSA_ILi0EEESV_EEEEENS5_IJNS4_10UnderscoreESY_SY_EEEEENS4_13SM90_TMA_LOADENS4_14ComposedLayoutINS4_7SwizzleILi2ELi4ELi3EEENS4_18smem_ptr_flag_bitsILi8EEENSU_INS5_IJNSA_ILi8EEESI_EEENS5_IJSI_SC_EEEEEEEvNS4_8identityENS4_23SM90_TMA_LOAD_MULTICASTES1B_vS1C_EENS_8epilogue10collective6detail29Sm90TmaWarpSpecializedAdapterINS1G_15DefaultEpilogueISK_SL_SL_NS1F_6thread17LinearCombinationISK_Li1EffLNS1K_9ScaleType4KindE0ELNS_15FloatRoundStyleE2ESK_EENS1_15EpilogueDefaultEEEEEvvEEEEvNT_6ParamsE:
        .type           _ZN7cutlass13device_kernelINS_4gemm6kernel13GemmUniversalIN4cute5tupleIJiiiiEEENS1_10collective13CollectiveMmaINS1_37MainloopSm90TmaGmmaWarpSpecializedFP8ILi5ENS5_IJNS4_1CILi2EEENSA_ILi1EEESC_EEENS1_35KernelTmaWarpSpecializedCooperativeEEENS5_IJNSA_ILi512EEENSA_ILi192EEENSA_ILi64EEEEEENS_12float_e4m3_tENS5_IJlSC_lEEESK_SL_NS4_8TiledMMAINS4_8MMA_AtomIJNS4_4SM904GMMA31MMA_64x192x32_F32E4M3E4M3_SS_TNILNSP_7ScaleInE1ELSR_1EEEEEENS4_6LayoutISD_NS5_IJSC_NSA_ILi0EEESV_EEEEENS5_IJNS4_10UnderscoreESY_SY_EEEEENS4_13SM90_TMA_LOADENS4_14ComposedLayoutINS4_7SwizzleILi2ELi4ELi3EEENS4_18smem_ptr_flag_bitsILi8EEENSU_INS5_IJNSA_ILi8EEESI_EEENS5_IJSI_SC_EEEEEEEvNS4_8identityENS4_23SM90_TMA_LOAD_MULTICASTES1B_vS1C_EENS_8epilogue10collective6detail29Sm90TmaWarpSpecializedAdapterINS1G_15DefaultEpilogueISK_SL_SL_NS1F_6thread17LinearCombinationISK_Li1EffLNS1K_9ScaleType4KindE0ELNS_15FloatRoundStyleE2ESK_EENS1_15EpilogueDefaultEEEEEvvEEEEvNT_6ParamsE,@function
        .size           _ZN7cutlass13device_kernelINS_4gemm6kernel13GemmUniversalIN4cute5tupleIJiiiiEEENS1_10collective13CollectiveMmaINS1_37MainloopSm90TmaGmmaWarpSpecializedFP8ILi5ENS5_IJNS4_1CILi2EEENSA_ILi1EEESC_EEENS1_35KernelTmaWarpSpecializedCooperativeEEENS5_IJNSA_ILi512EEENSA_ILi192EEENSA_ILi64EEEEEENS_12float_e4m3_tENS5_IJlSC_lEEESK_SL_NS4_8TiledMMAINS4_8MMA_AtomIJNS4_4SM904GMMA31MMA_64x192x32_F32E4M3E4M3_SS_TNILNSP_7ScaleInE1ELSR_1EEEEEENS4_6LayoutISD_NS5_IJSC_NSA_ILi0EEESV_EEEEENS5_IJNS4_10UnderscoreESY_SY_EEEEENS4_13SM90_TMA_LOADENS4_14ComposedLayoutINS4_7SwizzleILi2ELi4ELi3EEENS4_18smem_ptr_flag_bitsILi8EEENSU_INS5_IJNSA_ILi8EEESI_EEENS5_IJSI_SC_EEEEEEEvNS4_8identityENS4_23SM90_TMA_LOAD_MULTICASTES1B_vS1C_EENS_8epilogue10collective6detail29Sm90TmaWarpSpecializedAdapterINS1G_15DefaultEpilogueISK_SL_SL_NS1F_6thread17LinearCombinationISK_Li1EffLNS1K_9ScaleType4KindE0ELNS_15FloatRoundStyleE2ESK_EENS1_15EpilogueDefaultEEEEEvvEEEEvNT_6ParamsE,(.L_x_176 - _ZN7cutlass13device_kernelINS_4gemm6kernel13GemmUniversalIN4cute5tupleIJiiiiEEENS1_10collective13CollectiveMmaINS1_37MainloopSm90TmaGmmaWarpSpecializedFP8ILi5ENS5_IJNS4_1CILi2EEENSA_ILi1EEESC_EEENS1_35KernelTmaWarpSpecializedCooperativeEEENS5_IJNSA_ILi512EEENSA_ILi192EEENSA_ILi64EEEEEENS_12float_e4m3_tENS5_IJlSC_lEEESK_SL_NS4_8TiledMMAINS4_8MMA_AtomIJNS4_4SM904GMMA31MMA_64x192x32_F32E4M3E4M3_SS_TNILNSP_7ScaleInE1ELSR_1EEEEEENS4_6LayoutISD_NS5_IJSC_NSA_ILi0EEESV_EEEEENS5_IJNS4_10UnderscoreESY_SY_EEEEENS4_13SM90_TMA_LOADENS4_14ComposedLayoutINS4_7SwizzleILi2ELi4ELi3EEENS4_18smem_ptr_flag_bitsILi8EEENSU_INS5_IJNSA_ILi8EEESI_EEENS5_IJSI_SC_EEEEEEEvNS4_8identityENS4_23SM90_TMA_LOAD_MULTICASTES1B_vS1C_EENS_8epilogue10collective6detail29Sm90TmaWarpSpecializedAdapterINS1G_15DefaultEpilogueISK_SL_SL_NS1F_6thread17LinearCombinationISK_Li1EffLNS1K_9ScaleType4KindE0ELNS_15FloatRoundStyleE2ESK_EENS1_15EpilogueDefaultEEEEEvvEEEEvNT_6ParamsE)
        .other          _ZN7cutlass13device_kernelINS_4gemm6kernel13GemmUniversalIN4cute5tupleIJiiiiEEENS1_10collective13CollectiveMmaINS1_37MainloopSm90TmaGmmaWarpSpecializedFP8ILi5ENS5_IJNS4_1CILi2EEENSA_ILi1EEESC_EEENS1_35KernelTmaWarpSpecializedCooperativeEEENS5_IJNSA_ILi512EEENSA_ILi192EEENSA_ILi64EEEEEENS_12float_e4m3_tENS5_IJlSC_lEEESK_SL_NS4_8TiledMMAINS4_8MMA_AtomIJNS4_4SM904GMMA31MMA_64x192x32_F32E4M3E4M3_SS_TNILNSP_7ScaleInE1ELSR_1EEEEEENS4_6LayoutISD_NS5_IJSC_NSA_ILi0EEESV_EEEEENS5_IJNS4_10UnderscoreESY_SY_EEEEENS4_13SM90_TMA_LOADENS4_14ComposedLayoutINS4_7SwizzleILi2ELi4ELi3EEENS4_18smem_ptr_flag_bitsILi8EEENSU_INS5_IJNSA_ILi8EEESI_EEENS5_IJSI_SC_EEEEEEEvNS4_8identityENS4_23SM90_TMA_LOAD_MULTICASTES1B_vS1C_EENS_8epilogue10collective6detail29Sm90TmaWarpSpecializedAdapterINS1G_15DefaultEpilogueISK_SL_SL_NS1F_6thread17LinearCombinationISK_Li1EffLNS1K_9ScaleType4KindE0ELNS_15FloatRoundStyleE2ESK_EENS1_15EpilogueDefaultEEEEEvvEEEEvNT_6ParamsE,@"STO_CUDA_ENTRY STV_DEFAULT"
_ZN7cutlass13device_kernelINS_4gemm6kernel13GemmUniversalIN4cute5tupleIJiiiiEEENS1_10collective13CollectiveMmaINS1_37MainloopSm90TmaGmmaWarpSpecializedFP8ILi5ENS5_IJNS4_1CILi2EEENSA_ILi1EEESC_EEENS1_35KernelTmaWarpSpecializedCooperativeEEENS5_IJNSA_ILi512EEENSA_ILi192EEENSA_ILi64EEEEEENS_12float_e4m3_tENS5_IJlSC_lEEESK_SL_NS4_8TiledMMAINS4_8MMA_AtomIJNS4_4SM904GMMA31MMA_64x192x32_F32E4M3E4M3_SS_TNILNSP_7ScaleInE1ELSR_1EEEEEENS4_6LayoutISD_NS5_IJSC_NSA_ILi0EEESV_EEEEENS5_IJNS4_10UnderscoreESY_SY_EEEEENS4_13SM90_TMA_LOADENS4_14ComposedLayoutINS4_7SwizzleILi2ELi4ELi3EEENS4_18smem_ptr_flag_bitsILi8EEENSU_INS5_IJNSA_ILi8EEESI_EEENS5_IJSI_SC_EEEEEEEvNS4_8identityENS4_23SM90_TMA_LOAD_MULTICASTES1B_vS1C_EENS_8epilogue10collective6detail29Sm90TmaWarpSpecializedAdapterINS1G_15DefaultEpilogueISK_SL_SL_NS1F_6thread17LinearCombinationISK_Li1EffLNS1K_9ScaleType4KindE0ELNS_15FloatRoundStyleE2ESK_EENS1_15EpilogueDefaultEEEEEvvEEEEvNT_6ParamsE:
[----:B------:R-:W0:Y:S02]  /*0000*/  LDC R1, c[0x0][0x28] ;  /* 0x00000a00ff017b82 */ /* 0x000e240000000800 */
[----:B0-----:R-:W-:Y:S01]  /*0010*/  VIADD R1, R1, 0xfffff180 ;  /* 0xfffff18001017836 */ /* 0x001fe20000000000 */
[----:B------:R-:W0:Y:S01]  /*0020*/  S2R R4, SR_TID.X ;  /* 0x0000000000047919 */ /* 0x000e220000002100 */
[----:B------:R-:W-:Y:S01]  /*0030*/  ELECT P0, URZ, PT ;  /* 0x00000000003f782f */ /* 0x000fe20003800000 */
[----:B------:R-:W-:Y:S01]  /*0040*/  BSSY B0, `(.L_x_0) ;  /* 0x0000015000007945 */ /* 0x000fe20003800000 */
[--C-:B0-----:R-:W-:Y:S02]  /*0050*/  SHF.R.U32.HI R0, RZ, 0x5, R4.reuse ;  /* 0x00000005ff007819 */ /* 0x101fe40000011604 */
[----:B------:R-:W-:-:S03]  /*0060*/  SHF.R.U32.HI R2, RZ, 0x7, R4 ;  /* 0x00000007ff027819 */ /* 0x000fc60000011604 */
[----:B------:R-:W0:Y:S04]  /*0070*/  SHFL.IDX PT, R3, R0, RZ, 0x1f ;  /* 0x00001fff00037589 */ /* 0x000e2800000e0000 */
[----:B------:R-:W1:Y:S01]  /*0080*/  SHFL.IDX PT, R2, R2, RZ, 0x1f ;  /* 0x00001fff02027589 */ /* 0x000e6200000e0000 */
[----:B0-----:R-:W-:Y:S02]  /*0090*/  R2UR UR4, R3 ;  /* 0x00000000030472ca */ /* 0x001fe400000e0000 */
[----:B-1----:R-:W-:-:S11]  /*00a0*/  R2UR UR8, R2 ;  /* 0x00000000020872ca */ /* 0x002fd600000e0000 */
[----:B------:R-:W-:Y:S02]  /*00b0*/  USHF.R.S32.HI UR5, URZ, 0x1f, UR4 ;  /* 0x0000001f3f057899 */ /* 0x000fe40008011404 */
[----:B------:R-:W-:Y:S02]  /*00c0*/  ISETP.NE.OR P0, PT, RZ, UR4, !P0 ;  /* 0x00000004ff007c0c */ /* 0x000fe4000c705670 */
[----:B------:R-:W-:-:S04]  /*00d0*/  ULEA.HI UR5, UR5, UR4, URZ, 0x2 ;  /* 0x0000000405057291 */ /* 0x000fc8000f8f103f */
[----:B------:R-:W-:-:S04]  /*00e0*/  ULOP3.LUT UR5, UR5, 0xfffffffc, URZ, 0xc0, !UPT ;  /* 0xfffffffc05057892 */ /* 0x000fc8000f8ec03f */
[----:B------:R-:W-:-:S03]  /*00f0*/  UIADD3 UR6, UR4, -UR5, URZ ;  /* 0x8000000504067290 */ /* 0x000fc6000fffe03f */
[----:B------:R-:W-:Y:S09]  /*0100*/  @P0 BRA `(.L_x_1) ;  /* 0x0000000000200947 */ /* 0x000ff20003800000 */
[----:B------:R-:W-:Y:S02]  /*0110*/  ULDC.64 UR4, c[0x0][0x198] ;  /* 0x0000660000047ab9 */ /* 0x000fe40000000a00 */
[----:B------:R-:W-:Y:S02]  /*0120*/  UIADD3 UR10, UP0, UR4, 0xf0, URZ ;  /* 0x000000f0040a7890 */ /* 0x000fe4000ff1e03f */
[----:B------:R-:W-:Y:S02]  /*0130*/  UIADD3 UR4, UP1, UR4, 0x1f0, URZ ;  /* 0x000001f004047890 */ /* 0x000fe4000ff3e03f */
[----:B------:R-:W-:Y:S02]  /*0140*/  UIADD3.X UR11, URZ, UR5, URZ, UP0, !UPT ;  /* 0x000000053f0b7290 */ /* 0x000fe400087fe43f */
[----:B------:R-:W-:-:S07]  /*0150*/  UIADD3.X UR5, URZ, UR5, URZ, UP1, !UPT ;  /* 0x000000053f057290 */ /* 0x000fce0008ffe43f */
[----:B------:R0:W-:Y:S02]  /*0160*/  UTMACCTL.PF [UR10] ;  /* 0x000000000a0079b9 */ /* 0x0001e40008040000 */
[----:B------:R0:W-:Y:S02]  /*0170*/  UTMACCTL.PF [UR4] ;  /* 0x00000000040079b9 */ /* 0x0001e40008040000 */
[----:B0-----:R-:W-:Y:S01]  /*0180*/  NOP ;  /* 0x0000000000007918 */ /* 0x001fe20000000000 */
.L_x_1:
[----:B------:R-:W-:Y:S05]  /*0190*/  BSYNC B0 ;  /* 0x0000000000007941 */ /* 0x000fea0003800000 */
.L_x_0:
[----:B------:R-:W0:Y:S01]  /*01a0*/  SHFL.IDX PT, R3, R0, RZ, 0x1f ;  /* 0x00001fff00037589 */ /* 0x000e2200000e0000 */
[----:B------:R-:W-:Y:S01]  /*01b0*/  UISETP.NE.AND UP0, UPT, UR6, 0x3, UPT ;  /* 0x000000030600788c */ /* 0x000fe2000bf05270 */
[----:B------:R-:W-:Y:S01]  /*01c0*/  ISETP.NE.AND P1, PT, RZ, UR8, PT ;  /* 0x00000008ff007c0c */ /* 0x000fe2000bf25270 */
[----:B------:R-:W-:Y:S02]  /*01d0*/  UIADD3 UR11, UR8, -0x1, URZ ;  /* 0xffffffff080b7890 */ /* 0x000fe4000fffe03f */
[----:B------:R-:W-:Y:S02]  /*01e0*/  UISETP.EQ.OR UP0, UPT, UR6, URZ, !UP0 ;  /* 0x0000003f0600728c */ /* 0x000fe4000c702670 */
[----:B------:R-:W-:Y:S02]  /*01f0*/  UISETP.GE.U32.AND UP1, UPT, UR11, 0x2, UPT ;  /* 0x000000020b00788c */ /* 0x000fe4000bf26070 */
[----:B------:R-:W-:-:S04]  /*0200*/  UISETP.EQ.AND UP0, UPT, UR8, URZ, UP0 ;  /* 0x0000003f0800728c */ /* 0x000fc80008702270 */
[----:B------:R-:W-:-:S04]  /*0210*/  USEL UR7, URZ, 0x1, !UP0 ;  /* 0x000000013f077887 */ /* 0x000fc8000c000000 */
[----:B------:R-:W-:Y:S01]  /*0220*/  USEL UR7, UR7, 0x2, UP1 ;  /* 0x0000000207077887 */ /* 0x000fe20008800000 */
[----:B0-----:R-:W-:-:S13]  /*0230*/  ISETP.NE.AND P0, PT, R3, RZ, PT ;  /* 0x000000ff0300720c */ /* 0x001fda0003f05270 */
[----:B------:R-:W-:Y:S05]  /*0240*/  @P0 BRA `(.L_x_2) ;  /* 0x0000000000600947 */ /* 0x000fea0003800000 */
[----:B------:R-:W0:Y:S01]  /*0250*/  S2UR UR10, SR_CgaCtaId ;  /* 0x00000000000a79c3 */ /* 0x000e220000008800 */
[----:B------:R-:W-:Y:S01]  /*0260*/  UMOV UR4, 0x400 ;  /* 0x0000040000047882 */ /* 0x000fe20000000000 */
[----:B------:R-:W-:Y:S01]  /*0270*/  UMOV UR5, 0x1 ;  /* 0x0000000100057882 */ /* 0x000fe20000000000 */
[----:B------:R-:W-:Y:S01]  /*0280*/  UMOV UR8, 0x4 ;  /* 0x0000000400087882 */ /* 0x000fe20000000000 */
[----:B------:R-:W-:Y:S01]  /*0290*/  ELECT P0, URZ, PT ;  /* 0x00000000003f782f */ /* 0x000fe20003800000 */
[----:B------:R-:W-:-:S04]  /*02a0*/  UIADD3 UR8, -UR8, 0x100000, URZ ;  /* 0x0010000008087890 */ /* 0x000fc8000fffe13f */
[----:B------:R-:W-:Y:S02]  /*02b0*/  USHF.L.U32 UR9, UR8, 0xb, URZ ;  /* 0x0000000b08097899 */ /* 0x000fe4000800063f */
[----:B------:R-:W-:Y:S02]  /*02c0*/  USHF.L.U32 UR8, UR8, 0x1, URZ ;  /* 0x0000000108087899 */ /* 0x000fe4000800063f */
[----:B0-----:R-:W-:Y:S02]  /*02d0*/  ULEA UR10, UR10, UR4, 0x18 ;  /* 0x000000040a0a7291 */ /* 0x001fe4000f8ec03f */
[----:B------:R-:W-:-:S04]  /*02e0*/  UIADD3 UR4, -UR5, 0x100000, URZ ;  /* 0x0010000005047890 */ /* 0x000fc8000fffe13f */
[----:B------:R-:W-:Y:S02]  /*02f0*/  USHF.L.U32 UR5, UR4, 0xb, URZ ;  /* 0x0000000b04057899 */ /* 0x000fe4000800063f */
[----:B------:R-:W-:Y:S01]  /*0300*/  USHF.L.U32 UR4, UR4, 0x1, URZ ;  /* 0x0000000104047899 */ /* 0x000fe2000800063f */
[----:B------:R-:W0:Y:S11]  /*0310*/  FENCE.VIEW.ASYNC.S ;  /* 0x00000000000073c6 */ /* 0x000e360000000000 */
[----:B0-----:R0:W1:Y:S01]  /*0320*/  SYNCS.EXCH.64 URZ, [UR10], UR4 ;  /* 0x000000040a3f75b2 */ /* 0x0010620008000100 */
[----:B------:R0:W2:Y:S01]  /*0330*/  SYNCS.EXCH.64 URZ, [UR10+0x28], UR8 ;  /* 0x000028080a3f75b2 */ /* 0x0000a20008000100 */
[----:B------:R0:W3:Y:S01]  /*0340*/  SYNCS.EXCH.64 URZ, [UR10+0x8], UR4 ;  /* 0x000008040a3f75b2 */ /* 0x0000e20008000100 */
[----:B------:R0:W4:Y:S01]  /*0350*/  SYNCS.EXCH.64 URZ, [UR10+0x30], UR8 ;  /* 0x000030080a3f75b2 */ /* 0x0001220008000100 */
[----:B------:R0:W0:Y:S01]  /*0360*/  SYNCS.EXCH.64 URZ, [UR10+0x10], UR4 ;  /* 0x000010040a3f75b2 */ /* 0x0000220008000100 */
[----:B------:R0:W0:Y:S01]  /*0370*/  SYNCS.EXCH.64 URZ, [UR10+0x38], UR8 ;  /* 0x000038080a3f75b2 */ /* 0x0000220008000100 */
[----:B------:R0:W0:Y:S01]  /*0380*/  SYNCS.EXCH.64 URZ, [UR10+0x18], UR4 ;  /* 0x000018040a3f75b2 */ /* 0x0000220008000100 */
[----:B------:R0:W0:Y:S01]  /*0390*/  SYNCS.EXCH.64 URZ, [UR10+0x40], UR8 ;  /* 0x000040080a3f75b2 */ /* 0x0000220008000100 */
[----:B------:R0:W0:Y:S01]  /*03a0*/  SYNCS.EXCH.64 URZ, [UR10+0x20], UR4 ;  /* 0x000020040a3f75b2 */ /* 0x0000220008000100 */
[----:B------:R0:W0:Y:S01]  /*03b0*/  SYNCS.EXCH.64 URZ, [UR10+0x48], UR8 ;  /* 0x000048080a3f75b2 */ /* 0x0000220008000100 */
[----:B------:R-:W-:Y:S01]  /*03c0*/  NOP ;  /* 0x0000000000007918 */ /* 0x000fe20000000000 */
.L_x_2:
[----:B------:R-:W-:Y:S01]  /*03d0*/  SHF.R.S32.HI R2, RZ, 0x1f, R4 ;  /* 0x0000001fff027819 */ /* 0x000fe20000011404 */
[----:B------:R-:W5:Y:S01]  /*03e0*/  SHFL.IDX PT, R0, R0, RZ, 0x1f ;  /* 0x00001fff00007589 */ /* 0x000f6200000e0000 */
[----:B0-----:R-:W0:Y:S01]  /*03f0*/  S2UR UR10, SR_CTAID.X ;  /* 0x00000000000a79c3 */ /* 0x001e220000002500 */
[----:B------:R-:W-:Y:S02]  /*0400*/  ELECT P0, URZ, PT ;  /* 0x00000000003f782f */ /* 0x000fe40003800000 */
[----:B------:R-:W-:Y:S01]  /*0410*/  LEA.HI R2, R2, R4, RZ, 0x7 ;  /* 0x0000000402027211 */ /* 0x000fe200078f38ff */
[----:B------:R-:W-:Y:S01]  /*0420*/  ULDC UR4, c[0x0][0x150] ;  /* 0x0000540000047ab9 */ /* 0x000fe20000000800 */
[----:B------:R-:W-:Y:S01]  /*0430*/  SHF.R.S32.HI R6, RZ, 0x1f, R3 ;  /* 0x0000001fff067819 */ /* 0x000fe20000011403 */
[----:B------:R-:W-:Y:S01]  /*0440*/  NOP ;  /* 0x0000000000007918 */ /* 0x000fe20000000000 */
[----:B------:R-:W-:Y:S01]  /*0450*/  LOP3.LUT R2, R2, 0xffffff80, RZ, 0xc0, !PT ;  /* 0xffffff8002027812 */ /* 0x000fe200078ec0ff */
[----:B------:R-:W-:Y:S01]  /*0460*/  NOP ;  /* 0x0000000000007918 */ /* 0x000fe20000000000 */
[----:B------:R-:W-:Y:S01]  /*0470*/  LEA.HI R6, R6, R3, RZ, 0x2 ;  /* 0x0000000306067211 */ /* 0x000fe200078f10ff */
[----:B------:R-:W1:Y:S02]  /*0480*/  LDC R8, c[0x0][0x144] ;  /* 0x00005100ff087b82 */ /* 0x000e640000000800 */
[----:B------:R-:W-:Y:S01]  /*0490*/  IMAD.IADD R4, R4, 0x1, -R2 ;  /* 0x0000000104047824 */ /* 0x000fe200078e0a02 */
[----:B------:R-:W-:Y:S01]  /*04a0*/  LOP3.LUT R6, R6, 0x3ffffffc, RZ, 0xc0, !PT ;  /* 0x3ffffffc06067812 */ /* 0x000fe200078ec0ff */
[----:B------:R-:W2:Y:S03]  /*04b0*/  S2R R2, SR_CTAID.Y ;  /* 0x0000000000027919 */ /* 0x000ea60000002600 */
[----:B------:R-:W-:Y:S01]  /*04c0*/  SHF.R.S32.HI R5, RZ, 0x1f, R4 ;  /* 0x0000001fff057819 */ /* 0x000fe20000011404 */
[----:B------:R-:W-:Y:S01]  /*04d0*/  IMAD.IADD R6, R3, 0x1, -R6 ;  /* 0x0000000103067824 */ /* 0x000fe200078e0a06 */
[----:B------:R-:W3:Y:S02]  /*04e0*/  LDC R15, c[0x0][0x148] ;  /* 0x00005200ff0f7b82 */ /* 0x000ee40000000800 */
[----:B------:R-:W-:-:S02]  /*04f0*/  LEA.HI R5, R5, R4, RZ, 0x3 ;  /* 0x0000000405057211 */ /* 0x000fc400078f18ff */
[----:B-----5:R-:W-:Y:S02]  /*0500*/  ISETP.NE.OR P0, PT, R0, RZ, !P0 ;  /* 0x000000ff0000720c */ /* 0x020fe40004705670 */
[--C-:B------:R-:W-:Y:S02]  /*0510*/  SHF.R.S32.HI R0, RZ, 0x3, R5.reuse ;  /* 0x00000003ff007819 */ /* 0x100fe40000011405 */
[----:B------:R-:W-:Y:S02]  /*0520*/  SHF.R.S32.HI R5, RZ, 0x1f, R5 ;  /* 0x0000001fff057819 */ /* 0x000fe40000011405 */
[----:B0-----:R-:W-:Y:S02]  /*0530*/  I2FP.F32.U32 R7, UR10 ;  /* 0x0000000a00077c45 */ /* 0x001fe40008201000 */
[----:B------:R-:W-:-:S03]  /*0540*/  LEA.HI R5, R5, R0, RZ, 0x2 ;  /* 0x0000000005057211 */ /* 0x000fc600078f10ff */
[----:B------:R-:W-:Y:S01]  /*0550*/  FMUL R7, R7, UR4 ;  /* 0x0000000407077c20 */ /* 0x000fe20008400000 */
[----:B------:R-:W-:Y:S01]  /*0560*/  LOP3.LUT R5, R5, 0xfffffffc, RZ, 0xc0, !PT ;  /* 0xfffffffc05057812 */ /* 0x000fe200078ec0ff */
[----:B------:R-:W-:Y:S01]  /*0570*/  VOTEU.ALL UP0, P0 ;  /* 0x00000000003f7886 */ /* 0x000fe20000000000 */
[----:B------:R-:W-:Y:S01]  /*0580*/  ULDC UR4, c[0x0][0x154] ;  /* 0x0000550000047ab9 */ /* 0x000fe20000000800 */
[----:B------:R-:W-:Y:S02]  /*0590*/  VOTEU.ALL UP1, P0 ;  /* 0x00000000003f7886 */ /* 0x000fe40000020000 */
[----:B------:R-:W0:Y:S01]  /*05a0*/  F2I.U32.TRUNC.NTZ R7, R7 ;  /* 0x0000000700077305 */ /* 0x000e22000020f000 */
[----:B------:R-:W-:Y:S01]  /*05b0*/  IMAD.IADD R5, R0, 0x1, -R5 ;  /* 0x0000000100057824 */ /* 0x000fe200078e0a05 */
[----:B------:R-:W5:Y:S01]  /*05c0*/  @!UP0 S2UR UR9, SR_CgaCtaId ;  /* 0x00000000000989c3 */ /* 0x000f620000008800 */
[----:B------:R-:W-:Y:S02]  /*05d0*/  @!UP0 UMOV UR8, 0x400 ;  /* 0x0000040000088882 */ /* 0x000fe40000000000 */
[----:B------:R-:W-:Y:S01]  /*05e0*/  IMAD R5, R6, 0x4, R5 ;  /* 0x0000000406057824 */ /* 0x000fe200078e0205 */
[----:B--2---:R-:W-:-:S04]  /*05f0*/  I2FP.F32.U32 R6, R2 ;  /* 0x0000000200067245 */ /* 0x004fc80000201000 */
[----:B------:R-:W-:Y:S01]  /*0600*/  LEA.HI R0, R5, R5, RZ, 0x1 ;  /* 0x0000000505007211 */ /* 0x000fe200078f08ff */
[----:B------:R-:W-:Y:S01]  /*0610*/  FMUL R6, R6, UR4 ;  /* 0x0000000406067c20 */ /* 0x000fe20008400000 */
[----:B------:R-:W-:Y:S02]  /*0620*/  UMOV UR4, 0x20 ;  /* 0x0000002000047882 */ /* 0x000fe40000000000 */
[----:B------:R-:W-:Y:S01]  /*0630*/  LOP3.LUT R0, R0, 0xfffffffe, RZ, 0xc0, !PT ;  /* 0xfffffffe00007812 */ /* 0x000fe200078ec0ff */
[----:B0-----:R-:W-:Y:S01]  /*0640*/  IMAD.MOV R13, RZ, RZ, -R7 ;  /* 0x000000ffff0d7224 */ /* 0x001fe200078e0a07 */
[----:B------:R-:W-:-:S04]  /*0650*/  @!UP0 UIADD3 UR4, -UR4, 0x100000, URZ ;  /* 0x0010000004048890 */ /* 0x000fc8000fffe13f */
[----:B------:R-:W-:Y:S02]  /*0660*/  @!UP0 USHF.L.U32 UR5, UR4, 0xb, URZ ;  /* 0x0000000b04058899 */ /* 0x000fe4000800063f */
[----:B------:R-:W-:Y:S01]  /*0670*/  @!UP0 USHF.L.U32 UR4, UR4, 0x1, URZ ;  /* 0x0000000104048899 */ /* 0x000fe2000800063f */
[----:B------:R-:W0:Y:S01]  /*0680*/  F2I.U32.TRUNC.NTZ R6, R6 ;  /* 0x0000000600067305 */ /* 0x000e22000020f000 */
[----:B------:R-:W2:Y:S01]  /*0690*/  LDC R7, c[0x0][0x140] ;  /* 0x00005000ff077b82 */ /* 0x000ea20000000800 */
[----:B-1----:R-:W-:Y:S02]  /*06a0*/  IMAD R13, R8, R13, UR10 ;  /* 0x0000000a080d7e24 */ /* 0x002fe4000f8e020d */
[----:B------:R-:W-:-:S05]  /*06b0*/  IMAD.IADD R0, R5, 0x1, -R0 ;  /* 0x0000000105007824 */ /* 0x000fca00078e0a00 */
[----:B------:R-:W-:Y:S01]  /*06c0*/  ISETP.NE.AND P2, PT, R0, R13, PT ;  /* 0x0000000d0000720c */ /* 0x000fe20003f45270 */
[C---:B------:R-:W-:Y:S01]  /*06d0*/  IMAD.SHL.U32 R0, R5.reuse, 0x4, RZ ;  /* 0x0000000405007824 */ /* 0x040fe200078e00ff */
[----:B-----5:R-:W-:Y:S01]  /*06e0*/  @!UP0 ULEA UR8, UR9, UR8, 0x18 ;  /* 0x0000000809088291 */ /* 0x020fe2000f8ec03f */
[----:B------:R-:W-:Y:S01]  /*06f0*/  VOTEU.ALL UP0, P0 ;  /* 0x00000000003f7886 */ /* 0x000fe20000000000 */
[----:B------:R-:W-:Y:S01]  /*0700*/  LOP3.LUT P0, RZ, R4, 0x7, RZ, 0xc0, !PT ;  /* 0x0000000704ff7812 */ /* 0x000fe2000780c0ff */
[----:B0-----:R-:W-:Y:S01]  /*0710*/  IMAD.MOV R12, RZ, RZ, -R6 ;  /* 0x000000ffff0c7224 */ /* 0x001fe200078e0a06 */
[----:B------:R-:W-:-:S03]  /*0720*/  LOP3.LUT R9, R5, 0xc, R0, 0x78, !PT ;  /* 0x0000000c05097812 */ /* 0x000fc600078e7800 */
[----:B---3--:R-:W-:Y:S01]  /*0730*/  IMAD R5, R15, R12, R2 ;  /* 0x0000000c0f057224 */ /* 0x008fe200078e0202 */
[C---:B------:R-:W-:Y:S01]  /*0740*/  ISETP.LT.U32.AND P0, PT, R9.reuse, 0x2, !P0 ;  /* 0x000000020900780c */ /* 0x040fe20004701070 */
[----:B------:R0:W-:Y:S02]  /*0750*/  STL [R1+0x864], R9 ;  /* 0x0008640901007387 */ /* 0x0001e40000100800 */
[----:B------:R-:W-:Y:S02]  /*0760*/  @P2 LEA.HI R0, R9, R9, RZ, 0x1 ;  /* 0x0000000909002211 */ /* 0x000fe400078f08ff */
[----:B------:R-:W1:Y:S02]  /*0770*/  FENCE.VIEW.ASYNC.S ;  /* 0x00000000000073c6 */ /* 0x000e640000000000 */
[----:B-1----:R0:W1:Y:S01]  /*0780*/  @!UP0 SYNCS.EXCH.64 URZ, [UR8+0x60], UR4 ;  /* 0x00006004083f85b2 */ /* 0x0020620008000100 */
[----:B--2---:R-:W-:Y:S02]  /*0790*/  ISETP.EQ.U32.AND P4, PT, R7, 0x1, PT ;  /* 0x000000010700780c */ /* 0x004fe40003f82070 */
[----:B------:R-:W-:-:S04]  /*07a0*/  @P2 SHF.R.S32.HI R0, RZ, 0x1, R0 ;  /* 0x00000001ff002819 */ /* 0x000fc80000011400 */
[----:B------:R-:W-:Y:S01]  /*07b0*/  @P2 ISETP.NE.AND P3, PT, R0, R5, PT ;  /* 0x000000050000220c */ /* 0x000fe20003f65270 */
[----:B------:R-:W-:Y:S01]  /*07c0*/  IMAD.MOV.U32 R0, RZ, RZ, 0x1 ;  /* 0x00000001ff007424 */ /* 0x000fe200078e00ff */
[----:B------:R-:W-:Y:S02]  /*07d0*/  SEL R5, RZ, 0x1, !P0 ;  /* 0x00000001ff057807 */ /* 0x000fe40004000000 */
[----:B------:R-:W-:-:S04]  /*07e0*/  @P2 SEL R0, RZ, 0x1, P3 ;  /* 0x00000001ff002807 */ /* 0x000fc80001800000 */
[----:B------:R-:W-:Y:S01]  /*07f0*/  LOP3.LUT R0, R0, R5, RZ, 0xc0, !PT ;  /* 0x0000000500007212 */ /* 0x000fe200078ec0ff */
[----:B------:R0:W2:Y:S01]  /*0800*/  @!UP1 SYNCS.EXCH.64 URZ, [UR8+0x68], UR4 ;  /* 0x00006804083f95b2 */ /* 0x0000a20008000100 */
[----:B------:R-:W-:-:S03]  /*0810*/  NOP ;  /* 0x0000000000007918 */ /* 0x000fc60000000000 */
[----:B------:R0:W-:Y:S01]  /*0820*/  STL [R1+0x85c], R0 ;  /* 0x00085c0001007387 */ /* 0x0001e20000100800 */
[----:B-1----:R-:W-:Y:S05]  /*0830*/  @!P4 BRA `(.L_x_3) ;  /* 0x000000000008c947 */ /* 0x002fea0003800000 */
[----:B--2-4-:R-:W-:Y:S01]  /*0840*/  UCGABAR_ARV ;  /* 0x00000000000079c7 */ /* 0x014fe20008000000 */
[----:B------:R-:W-:Y:S05]  /*0850*/  BRA `(.L_x_4) ;  /* 0x0000000000047947 */ /* 0x000fea0003800000 */
.L_x_3:
[----:B--2-4-:R-:W-:Y:S01]  /*0860*/  NOP ;  /* 0x0000000000007918 */ /* 0x014fe20000000000 */
.L_x_4:
[----:B------:R-:W1:Y:S01]  /*0870*/  LDC R4, c[0x0][0x65c] ;  /* 0x00019700ff047b82 */ /* 0x000e620000000800 */
[----:B------:R-:W-:Y:S01]  /*0880*/  IMAD.MOV.U32 R5, RZ, RZ, RZ ;  /* 0x000000ffff057224 */ /* 0x000fe200078e00ff */
[----:B0-----:R-:W-:Y:S02]  /*0890*/  LOP3.LUT R0, R0, 0xfffff7ff, RZ, 0xc0, !PT ;  /* 0xfffff7ff00007812 */ /* 0x001fe400078ec0ff */
[----:B-1----:R-:W-:Y:S01]  /*08a0*/  ISETP.NE.AND P2, PT, R4, 0x1, PT ;  /* 0x000000010400780c */ /* 0x002fe20003f45270 */
[----:B------:R-:W-:-:S12]  /*08b0*/  IMAD.U32 R4, RZ, RZ, UR10 ;  /* 0x0000000aff047e24 */ /* 0x000fd8000f8e00ff */
[----:B------:R-:W0:Y:S01]  /*08c0*/  @P2 LDC R7, c[0x0][0x10] ;  /* 0x00000400ff072b82 */ /* 0x000e220000000800 */
[----:B------:R-:W-:Y:S01]  /*08d0*/  @P2 IMAD.MOV.U32 R3, RZ, RZ, RZ ;  /* 0x000000ffff032224 */ /* 0x000fe200078e00ff */
[----:B------:R-:W-:Y:S01]  /*08e0*/  @P2 LOP3.LUT R0, R0, 0x800, RZ, 0xfc, !PT ;  /* 0x0000080000002812 */ /* 0x000fe200078efcff */
[----:B------:R-:W-:-:S05]  /*08f0*/  @P2 IMAD.MOV.U32 R11, RZ, RZ, RZ ;  /* 0x000000ffff0b2224 */ /* 0x000fca00078e00ff */
[----:B------:R-:W1:Y:S01]  /*0900*/  @!P2 LDC R9, c[0x0][0xc] ;  /* 0x00000300ff09ab82 */ /* 0x000e620000000800 */
[----:B0-----:R-:W-:-:S04]  /*0910*/  @P2 IMAD.WIDE.U32 R6, R7, UR10, R2 ;  /* 0x0000000a07062c25 */ /* 0x001fc8000f8e0002 */
[----:B------:R-:W-:Y:S02]  /*0920*/  @P2 IMAD.MOV.U32 R10, RZ, RZ, R6 ;  /* 0x000000ffff0a2224 */ /* 0x000fe400078e0006 */
[----:B------:R-:W-:Y:S02]  /*0930*/  @P2 IMAD.IADD R17, R7, 0x1, R11 ;  /* 0x0000000107112824 */ /* 0x000fe400078e020b */
[----:B-1----:R-:W-:-:S04]  /*0940*/  @!P2 IMAD.WIDE.U32 R4, R2, R9, R4 ;  /* 0x000000090204a225 */ /* 0x002fc800078e0004 */
[----:B------:R-:W-:Y:S02]  /*0950*/  @!P2 IMAD.MOV.U32 R10, RZ, RZ, R4 ;  /* 0x000000ffff0aa224 */ /* 0x000fe400078e0004 */
[----:B------:R-:W-:-:S03]  /*0960*/  @!P2 IMAD.MOV.U32 R17, RZ, RZ, R5 ;  /* 0x000000ffff11a224 */ /* 0x000fc600078e0005 */
[----:B------:R0:W-:Y:S04]  /*0970*/  STL [R1+0x870], R10 ;  /* 0x0008700a01007387 */ /* 0x0001e80000100800 */
[----:B------:R0:W-:Y:S01]  /*0980*/  STL [R1+0x86c], R17 ;  /* 0x00086c1101007387 */ /* 0x0001e20000100800 */
[----:B------:R-:W-:Y:S05]  /*0990*/  @!P4 BRA `(.L_x_5) ;  /* 0x00000000000cc947 */ /* 0x000fea0003800000 */
[----:B------:R-:W-:Y:S01]  /*09a0*/  UCGABAR_WAIT ;  /* 0x0000000000007dc7 */ /* 0x000fe20008000000 */
[----:B------:R-:W-:Y:S01]  /*09b0*/  CCTL.IVALL ;  /* 0x00000000ff00798f */ /* 0x000fe20002000000 */
[----:B------:R-:W-:Y:S05]  /*09c0*/  BRA `(.L_x_6) ;  /* 0x0000000000047947 */ /* 0x000fea0003800000 */
.L_x_5:
[----:B------:R-:W-:Y:S06]  /*09d0*/  BAR.SYNC.DEFER_BLOCKING 0x0 ;  /* 0x0000000000007b1d */ /* 0x000fec0000010000 */
.L_x_6:
[----:B------:R-:W-:Y:S05]  /*09e0*/  @!P1 BRA `(.L_x_7) ;  /* 0x0000044c00109947 */ /* 0x000fea0003800000 */
[----:B------:R-:W-:-:S06]  /*09f0*/  UISETP.GT.U32.AND UP0, UPT, UR11, 0x1, UPT ;  /* 0x000000010b00788c */ /* 0x000fcc000bf04070 */
[----:B------:R-:W-:-:S13]  /*0a00*/  PLOP3.LUT P0, PT, PT, PT, UP0, 0x80, 0x0 ;  /* 0x000000000000781c */ /* 0x000fda0003f0f008 */
[----:B------:R-:W-:Y:S05]  /*0a10*/  @P0 EXIT ;  /* 0x000000000000094d */ /* 0x000fea0003800000 */
[----:B------:R-:W-:Y:S01]  /*0a20*/  IMAD.MOV.U32 R6, RZ, RZ, -0x1 ;  /* 0xffffffffff067424 */ /* 0x000fe200078e00ff */
[----:B------:R-:W-:Y:S01]  /*0a30*/  ULDC.64 UR4, c[0x0][0x650] ;  /* 0x0001940000047ab9 */ /* 0x000fe20000000a00 */
[----:B------:R-:W-:Y:S01]  /*0a40*/  IMAD.MOV.U32 R5, RZ, RZ, -0x1 ;  /* 0xffffffffff057424 */ /* 0x000fe200078e00ff */
[----:B------:R-:W-:Y:S01]  /*0a50*/  ISETP.GE.U32.AND P0, PT, R10, UR4, PT ;  /* 0x000000040a007c0c */ /* 0x000fe2000bf06070 */
[----:B------:R-:W-:Y:S01]  /*0a60*/  UMOV UR24, 0xffffffff ;  /* 0xffffffff00187882 */ /* 0x000fe20000000000 */
[----:B------:R1:W-:Y:S01]  /*0a70*/  STL [R1+0x860], R6 ;  /* 0x0008600601007387 */ /* 0x0003e20000100800 */
[----:B------:R-:W-:Y:S02]  /*0a80*/  PRMT R4, RZ, 0x7610, R4 ;  /* 0x00007610ff047816 */ /* 0x000fe40000000004 */
[----:B------:R-:W-:Y:S01]  /*0a90*/  ISETP.GE.U32.AND.EX P0, PT, R17, UR5, PT, P0 ;  /* 0x0000000511007c0c */ /* 0x000fe2000bf06100 */
[----:B------:R1:W-:-:S12]  /*0aa0*/  STL [R1+0x868], R5 ;  /* 0x0008680501007387 */ /* 0x0003d80000100800 */
[----:B-1----:R-:W-:Y:S05]  /*0ab0*/  @P0 BRA `(.L_x_8) ;  /* 0x00000004003c0947 */ /* 0x002fea0003800000 */
[----:B------:R-:W-:Y:S01]  /*0ac0*/  ULDC.64 UR14, c[0x0][0x628] ;  /* 0x00018a00000e7ab9 */ /* 0x000fe20000000a00 */
[----:B------:R-:W1:Y:S01]  /*0ad0*/  LDC.64 R8, c[0x0][0x620] ;  /* 0x00018800ff087b82 */ /* 0x000e620000000a00 */
[----:B------:R-:W-:Y:S01]  /*0ae0*/  ISETP.NE.U32.AND P0, PT, RZ, UR14, PT ;  /* 0x0000000eff007c0c */ /* 0x000fe2000bf05070 */
[----:B------:R-:W-:Y:S01]  /*0af0*/  ULDC UR13, c[0x0][0x630] ;  /* 0x00018c00000d7ab9 */ /* 0x000fe20000000800 */
[----:B------:R-:W-:Y:S02]  /*0b00*/  R2UR UR4, R10 ;  /* 0x000000000a0472ca */ /* 0x000fe400000e0000 */
[----:B------:R-:W-:Y:S02]  /*0b10*/  ISETP.NE.AND.EX P0, PT, RZ, UR15, PT, P0 ;  /* 0x0000000fff007c0c */ /* 0x000fe4000bf05300 */
[----:B------:R-:W-:-:S11]  /*0b20*/  R2UR UR5, R17 ;  /* 0x00000000110572ca */ /* 0x000fd600000e0000 */
[----:B------:R-:W-:Y:S05]  /*0b30*/  @!P0 BRA `(.L_x_9) ;  /* 0x0000000000308947 */ /* 0x000fea0003800000 */
[----:B------:R-:W-:Y:S01]  /*0b40*/  R2UR UR4, R10 ;  /* 0x000000000a0472ca */ /* 0x000fe200000e0000 */
[----:B------:R-:W-:Y:S01]  /*0b50*/  ULDC UR6, c[0x0][0x634] ;  /* 0x00018d0000067ab9 */ /* 0x000fe20000000800 */
[----:B------:R-:W-:-:S11]  /*0b60*/  R2UR UR12, R17 ;  /* 0x00000000110c72ca */ /* 0x000fd600000e0000 */
[----:B------:R-:W-:-:S04]  /*0b70*/  UIADD3 UR6, UP0, UR4, UR6, URZ ;  /* 0x0000000604067290 */ /* 0x000fc8000ff1e03f */
[----:B------:R-:W-:-:S04]  /*0b80*/  UIADD3.X UR12, URZ, UR12, URZ, UP0, !UPT ;  /* 0x0000000c3f0c7290 */ /* 0x000fc800087fe43f */
[----:B------:R-:W-:-:S04]  /*0b90*/  UIMAD.WIDE.U32 UR4, UR12, UR14, URZ ;  /* 0x0000000e0c0472a5 */ /* 0x000fc8000f8e003f */
[----:B------:R-:W-:Y:S02]  /*0ba0*/  UIMAD.WIDE.U32 UR8, UP0, UR6, UR15, UR4 ;  /* 0x0000000f060872a5 */ /* 0x000fe4000f800004 */
[----:B------:R-:W-:Y:S02]  /*0bb0*/  UIMAD.WIDE.U32 UR4, UR6, UR14, URZ ;  /* 0x0000000e060472a5 */ /* 0x000fe4000f8e003f */
[----:B------:R-:W-:Y:S02]  /*0bc0*/  UIADD3.X UR11, URZ, URZ, URZ, UP0, !UPT ;  /* 0x0000003f3f0b7290 */ /* 0x000fe400087fe43f */
[----:B------:R-:W-:Y:S01]  /*0bd0*/  UIADD3 URZ, UP0, UR5, UR8, URZ ;  /* 0x00000008053f7290 */ /* 0x000fe2000ff1e03f */
[----:B------:R-:W-:-:S03]  /*0be0*/  UMOV UR10, UR9 ;  /* 0x00000009000a7c82 */ /* 0x000fc60008000000 */
[----:B------:R-:W-:-:S12]  /*0bf0*/  UIMAD.WIDE.U32.X UR4, UR12, UR15, UR10, UP0 ;  /* 0x0000000f0c0472a5 */ /* 0x000fd800080e040a */
.L_x_9:
[----:B------:R-:W-:Y:S01]  /*0c00*/  USHF.R.U64 UR24, UR4, UR13, UR5 ;  /* 0x0000000d04187299 */ /* 0x000fe20008001205 */
[----:B------:R-:W2:Y:S01]  /*0c10*/  LDC.64 R22, c[0x0][0x640] ;  /* 0x00019000ff167b82 */ /* 0x000ea20000000a00 */
[----:B------:R-:W-:Y:S01]  /*0c20*/  USHF.R.U32.HI UR4, URZ, UR13, UR5 ;  /* 0x0000000d3f047299 */ /* 0x000fe20008011605 */
[----:B------:R-:W-:-:S03]  /*0c30*/  IMAD.MOV.U32 R4, RZ, RZ, R10 ;  /* 0x000000ffff047224 */ /* 0x000fc600078e000a */
[----:B------:R-:W-:-:S03]  /*0c40*/  IADD3 R3, P0, RZ, -UR24, RZ ;  /* 0x80000018ff037c10 */ /* 0x000fc6000ff1e0ff */
[----:B------:R-:W0:Y:S02]  /*0c50*/  LDC R14, c[0x0][0x618] ;  /* 0x00018600ff0e7b82 */ /* 0x000e240000000800 */
[----:B------:R-:W-:-:S04]  /*0c60*/  IMAD.X R5, RZ, RZ, ~UR4, P0 ;  /* 0x80000004ff057e24 */ /* 0x000fc800080e06ff */
[-C--:B-1----:R-:W-:Y:S02]  /*0c70*/  IMAD R6, R5, R8.reuse, RZ ;  /* 0x0000000805067224 */ /* 0x082fe400078e02ff */
[----:B------:R-:W1:Y:S01]  /*0c80*/  LDC R16, c[0x0][0x608] ;  /* 0x00018200ff107b82 */ /* 0x000e620000000800 */
[----:B------:R-:W-:Y:S02]  /*0c90*/  IMAD.MOV.U32 R5, RZ, RZ, R17 ;  /* 0x000000ffff057224 */ /* 0x000fe400078e0011 */
[----:B------:R-:W-:-:S05]  /*0ca0*/  IMAD.WIDE.U32 R4, R3, R8, R4 ;  /* 0x0000000803047225 */ /* 0x000fca00078e0004 */
[----:B------:R-:W3:Y:S01]  /*0cb0*/  LDC R20, c[0x0][0x658] ;  /* 0x00019600ff147b82 */ /* 0x000ee20000000800 */
[----:B------:R-:W-:Y:S01]  /*0cc0*/  IMAD R3, R3, R9, R6 ;  /* 0x0000000903037224 */ /* 0x000fe200078e0206 */
[----:B--2---:R-:W-:-:S03]  /*0cd0*/  ISETP.NE.U32.AND P0, PT, R22, RZ, PT ;  /* 0x000000ff1600720c */ /* 0x004fc60003f05070 */
[----:B------:R-:W-:Y:S01]  /*0ce0*/  IMAD.IADD R3, R5, 0x1, R3 ;  /* 0x0000000105037824 */ /* 0x000fe200078e0203 */
[----:B------:R-:W-:Y:S01]  /*0cf0*/  ISETP.NE.AND.EX P0, PT, R23, RZ, PT, P0 ;  /* 0x000000ff1700720c */ /* 0x000fe20003f05300 */
[----:B------:R-:W-:Y:S01]  /*0d00*/  IMAD.MOV.U32 R5, RZ, RZ, -0x1 ;  /* 0xffffffffff057424 */ /* 0x000fe200078e00ff */
[----:B------:R-:W2:Y:S02]  /*0d10*/  LDC R18, c[0x0][0x600] ;  /* 0x00018000ff127b82 */ /* 0x000ea40000000800 */
[-CC-:B0-----:R-:W-:Y:S02]  /*0d20*/  SHF.R.U64 R10, R4, R14.reuse, R3.reuse ;  /* 0x0000000e040a7219 */ /* 0x181fe40000001203 */
[----:B------:R-:W-:Y:S01]  /*0d30*/  SHF.R.U32.HI R3, RZ, R14, R3 ;  /* 0x0000000eff037219 */ /* 0x000fe20000011603 */
[----:B------:R-:W-:Y:S02]  /*0d40*/  IMAD R14, R15, R12, R2 ;  /* 0x0000000c0f0e7224 */ /* 0x000fe400078e0202 */
[----:B------:R-:W-:Y:S01]  /*0d50*/  IMAD.MOV.U32 R15, RZ, RZ, 0x1 ;  /* 0x00000001ff0f7424 */ /* 0x000fe200078e00ff */
[----:B------:R-:W0:Y:S01]  /*0d60*/  LDC R11, c[0x0][0x648] ;  /* 0x00019200ff0b7b82 */ /* 0x000e220000000800 */
[----:B-1----:R-:W-:-:S02]  /*0d70*/  SHF.R.U64 R21, R10, R16, R3 ;  /* 0x000000100a157219 */ /* 0x002fc40000001203 */
[----:B------:R-:W-:-:S05]  /*0d80*/  SHF.R.U32.HI R3, RZ, R16, R3 ;  /* 0x00000010ff037219 */ /* 0x000fca0000011603 */
[----:B------:R-:W1:Y:S01]  /*0d90*/  LDC R17, c[0x0][0x638] ;  /* 0x00018e00ff117b82 */ /* 0x000e620000000800 */
[-C--:B---3--:R-:W-:Y:S02]  /*0da0*/  SHF.L.U32 R2, R5, R20.reuse, RZ ;  /* 0x0000001405027219 */ /* 0x088fe400000006ff */
[--C-:B------:R-:W-:Y:S02]  /*0db0*/  SHF.R.U64 R12, R21, R20, R3.reuse ;  /* 0x00000014150c7219 */ /* 0x100fe40000001203 */
[----:B------:R-:W-:Y:S02]  /*0dc0*/  LOP3.LUT R8, RZ, R2, RZ, 0x33, !PT ;  /* 0x00000002ff087212 */ /* 0x000fe400078e33ff */
[----:B------:R-:W-:Y:S01]  /*0dd0*/  SHF.R.U32.HI R3, RZ, R20, R3 ;  /* 0x00000014ff037219 */ /* 0x000fe20000011603 */
[----:B------:R-:W3:Y:S01]  /*0de0*/  LDC R19, c[0x0][0x610] ;  /* 0x00018400ff137b82 */ /* 0x000ee20000000800 */
[----:B------:R-:W-:Y:S01]  /*0df0*/  IMAD.MOV.U32 R2, RZ, RZ, R12 ;  /* 0x000000ffff027224 */ /* 0x000fe200078e000c */
[----:B------:R-:W-:Y:S06]  /*0e00*/  @!P0 BRA `(.L_x_10) ;  /* 0x0000000000288947 */ /* 0x000fec0003800000 */
[----:B------:R-:W4:Y:S02]  /*0e10*/  LDC R7, c[0x0][0x64c] ;  /* 0x00019300ff077b82 */ /* 0x000f240000000800 */
[----:B----4-:R-:W-:-:S05]  /*0e20*/  IADD3 R7, P0, R12, R7, RZ ;  /* 0x000000070c077210 */ /* 0x010fca0007f1e0ff */
[----:B------:R-:W-:-:S04]  /*0e30*/  IMAD.X R9, RZ, RZ, R3, P0 ;  /* 0x000000ffff097224 */ /* 0x000fc800000e0603 */
[----:B------:R-:W-:-:S04]  /*0e40*/  IMAD.WIDE.U32 R2, R9, R22, RZ ;  /* 0x0000001609027225 */ /* 0x000fc800078e00ff */
[----:B------:R-:W-:-:S04]  /*0e50*/  IMAD.WIDE.U32 R4, P0, R7, R23, R2 ;  /* 0x0000001707047225 */ /* 0x000fc80007800002 */
[----:B------:R-:W-:-:S04]  /*0e60*/  IMAD.WIDE.U32 R2, R7, R22, RZ ;  /* 0x0000001607027225 */ /* 0x000fc800078e00ff */
[----:B------:R-:W-:Y:S01]  /*0e70*/  IMAD.X R7, RZ, RZ, RZ, P0 ;  /* 0x000000ffff077224 */ /* 0x000fe200000e06ff */
[----:B------:R-:W-:Y:S01]  /*0e80*/  IADD3 RZ, P0, R3, R4, RZ ;  /* 0x0000000403ff7210 */ /* 0x000fe20007f1e0ff */
[----:B------:R-:W-:-:S04]  /*0e90*/  IMAD.MOV.U32 R6, RZ, RZ, R5 ;  /* 0x000000ffff067224 */ /* 0x000fc800078e0005 */
[----:B------:R-:W-:-:S08]  /*0ea0*/  IMAD.WIDE.U32.X R2, R9, R23, R6, P0 ;  /* 0x0000001709027225 */ /* 0x000fd000000e0406 */
.L_x_10:
[----:B0-----:R-:W-:Y:S01]  /*0eb0*/  SHF.R.U64 R4, R2, R11, R3 ;  /* 0x0000000b02047219 */ /* 0x001fe20000001203 */
[----:B--2---:R-:W-:Y:S01]  /*0ec0*/  VIADD R5, R18, 0xffffffff ;  /* 0xffffffff12057836 */ /* 0x004fe20000000000 */
[----:B------:R-:W-:Y:S02]  /*0ed0*/  SHF.L.U32 R3, R15, R20, RZ ;  /* 0x000000140f037219 */ /* 0x000fe400000006ff */
[----:B------:R-:W-:Y:S01]  /*0ee0*/  LOP3.LUT R8, R21, R8, RZ, 0xc0, !PT ;  /* 0x0000000815087212 */ /* 0x000fe200078ec0ff */
[----:B------:R-:W-:Y:S01]  /*0ef0*/  IMAD.MOV R6, RZ, RZ, -R4 ;  /* 0x000000ffff067224 */ /* 0x000fe200078e0a04 */
[----:B------:R-:W-:Y:S02]  /*0f00*/  SEL R2, R13, R14, !P2 ;  /* 0x0000000e0d027207 */ /* 0x000fe40005000000 */
[----:B------:R-:W-:Y:S01]  /*0f10*/  LOP3.LUT R5, R10, R5, RZ, 0xc0, !PT ;  /* 0x000000050a057212 */ /* 0x000fe200078ec0ff */
[----:B------:R-:W-:Y:S02]  /*0f20*/  IMAD R7, R3, R4, R8 ;  /* 0x0000000403077224 */ /* 0x000fe400078e0208 */
[----:B-1----:R-:W-:-:S02]  /*0f30*/  IMAD R3, R6, R17, R12 ;  /* 0x0000001106037224 */ /* 0x002fc400078e020c */
[----:B---3--:R-:W-:Y:S02]  /*0f40*/  IMAD R2, R7, R19, R2 ;  /* 0x0000001307027224 */ /* 0x008fe400078e0202 */
[----:B------:R-:W-:Y:S02]  /*0f50*/  IMAD R3, R3, R18, R5 ;  /* 0x0000001203037224 */ /* 0x000fe400078e0205 */
[----:B------:R-:W-:-:S03]  /*0f60*/  IMAD.MOV.U32 R4, RZ, RZ, 0x1 ;  /* 0x00000001ff047424 */ /* 0x000fc600078e00ff */
[----:B------:R-:W-:Y:S02]  /*0f70*/  SEL R5, R3, R2, !P2 ;  /* 0x0000000203057207 */ /* 0x000fe40005000000 */
[----:B------:R-:W-:-:S03]  /*0f80*/  SEL R2, R2, R3, !P2 ;  /* 0x0000000302027207 */ /* 0x000fc60005000000 */
[----:B------:R1:W-:Y:S04]  /*0f90*/  STL [R1+0x868], R5 ;  /* 0x0008680501007387 */ /* 0x0003e80000100800 */
[----:B------:R1:W-:Y:S02]  /*0fa0*/  STL [R1+0x860], R2 ;  /* 0x0008600201007387 */ /* 0x0003e40000100800 */
.L_x_8:
[----:B------:R-:W-:-:S08]  /*0fb0*/  NOP ;  /* 0x0000000000007918 */ /* 0x000fd00000000000 */
[----:B------:R-:W2:Y:S02]  /*0fc0*/  USETMAXREG.TRY_ALLOC.CTAPOOL UP0, 0xf0 ;  /* 0x000000f0000079c8 */ /* 0x000ea40008000600 */
[----:B--2---:R-:W-:-:S13]  /*0fd0*/  PLOP3.LUT P0, PT, PT, PT, UP0, 0x80, 0x0 ;  /* 0x000000000000781c */ /* 0x004fda0003f0f008 */
[----:B------:R-:W-:Y:S05]  /*0fe0*/  @!P0 BRA `(.L_x_8) ;  /* 0xfffffffc00f08947 */ /* 0x000fea000383ffff */
[----:B------:R-:W-:Y:S01]  /*0ff0*/  ULDC.64 UR4, c[0x0][0x598] ;  /* 0x0001660000047ab9 */ /* 0x000fe20000000a00 */
[----:B------:R-:W-:Y:S01]  /*1000*/  ULDC.64 UR26, c[0x0][0x208] ;  /* 0x00008200001a7ab9 */ /* 0x000fe20000000a00 */
[----:B------:R-:W-:-:S04]  /*1010*/  ISETP.NE.U32.AND P0, PT, RZ, UR4, PT ;  /* 0x00000004ff007c0c */ /* 0x000fc8000bf05070 */
[----:B------:R-:W-:-:S13]  /*1020*/  ISETP.NE.AND.EX P0, PT, RZ, UR5, PT, P0 ;  /* 0x00000005ff007c0c */ /* 0x000fda000bf05300 */
[----:B------:R-:W-:Y:S05]  /*1030*/  @!P0 BRA `(.L_x_11) ;  /* 0x0000000000208947 */ /* 0x000fea0003800000 */
[----:B-1----:R-:W1:Y:S02]  /*1040*/  LDC.64 R2, c[0x0][0x598] ;  /* 0x00016600ff027b82 */ /* 0x002e640000000a00 */
[----:B-1----:R-:W2:Y:S02]  /*1050*/  LDG.E.64 R2, desc[UR26][R2.64] ;  /* 0x0000001a02027981 */ /* 0x002ea4000c1e1b00 */
[----:B--2---:R-:W-:-:S04]  /*1060*/  ISETP.NE.U32.AND P0, PT, R2, RZ, PT ;  /* 0x000000ff0200720c */ /* 0x004fc80003f05070 */
[----:B------:R-:W-:-:S13]  /*1070*/  ISETP.NE.AND.EX P0, PT, R3, RZ, PT, P0 ;  /* 0x000000ff0300720c */ /* 0x000fda0003f05300 */
[----:B------:R-:W-:Y:S05]  /*1080*/  @!P0 BRA `(.L_x_11) ;  /* 0x00000000000c8947 */ /* 0x000fea0003800000 */
[----:B------:R-:W2:Y:S02]  /*1090*/  LD.E R2, desc[UR26][R2.64] ;  /* 0x0000001a02027980 */ /* 0x000ea4000c101900 */
[----:B--2---:R-:W-:Y:S01]  /*10a0*/  R2UR UR19, R2 ;  /* 0x00000000021372ca */ /* 0x004fe200000e0000 */
[----:B------:R-:W-:-:S14]  /*10b0*/  BRA `(.L_x_12) ;  /* 0x0000000000247947 */ /* 0x000fdc0003800000 */
.L_x_11:
[----:B------:R-:W-:Y:S02]  /*10c0*/  ULDC.64 UR4, c[0x0][0x588] ;  /* 0x0001620000047ab9 */ /* 0x000fe40000000a00 */
[----:B------:R-:W-:-:S04]  /*10d0*/  ISETP.NE.U32.AND P0, PT, RZ, UR4, PT ;  /* 0x00000004ff007c0c */ /* 0x000fc8000bf05070 */
[----:B------:R-:W-:-:S13]  /*10e0*/  ISETP.NE.AND.EX P0, PT, RZ, UR5, PT, P0 ;  /* 0x00000005ff007c0c */ /* 0x000fda000bf05300 */
[----:B------:R-:W-:Y:S05]  /*10f0*/  @!P0 BRA `(.L_x_13) ;  /* 0x0000000000108947 */ /* 0x000fea0003800000 */
[----:B-1----:R-:W1:Y:S02]  /*1100*/  LDC.64 R2, c[0x0][0x588] ;  /* 0x00016200ff027b82 */ /* 0x002e640000000a00 */
[----:B-1----:R-:W2:Y:S02]  /*1110*/  LDG.E R2, desc[UR26][R2.64] ;  /* 0x0000001a02027981 */ /* 0x002ea4000c1e1900 */
[----:B--2---:R-:W-:Y:S01]  /*1120*/  R2UR UR19, R2 ;  /* 0x00000000021372ca */ /* 0x004fe200000e0000 */
[----:B------:R-:W-:-:S14]  /*1130*/  BRA `(.L_x_12) ;  /* 0x0000000000047947 */ /* 0x000fdc0003800000 */
.L_x_13:
[----:B------:R-:W-:-:S05]  /*1140*/  ULDC UR19, c[0x0][0x580] ;  /* 0x0001600000137ab9 */ /* 0x000fca0000000800 */
.L_x_12:
[----:B------:R-:W-:Y:S02]  /*1150*/  ULDC.64 UR4, c[0x0][0x5a0] ;  /* 0x0001680000047ab9 */ /* 0x000fe40000000a00 */
        /* <DEDUP_REMOVED lines=11> */
.L_x_14:
        /* <DEDUP_REMOVED lines=8> */
.L_x_16:
[----:B------:R-:W-:-:S05]  /*1290*/  ULDC UR18, c[0x0][0x584] ;  /* 0x0001610000127ab9 */ /* 0x000fca0000000800 */
.L_x_15:
[----:B------:R-:W-:-:S13]  /*12a0*/  LOP3.LUT P0, RZ, R4, 0xff, RZ, 0xc0, !PT ;  /* 0x000000ff04ff7812 */ /* 0x000fda000780c0ff */
[----:B------:R-:W-:Y:S05]  /*12b0*/  @!P0 EXIT ;  /* 0x000000000000894d */ /* 0x000fea0003800000 */
[----:B------:R-:W-:Y:S01]  /*12c0*/  ULDC UR4, c[0x0][0x28c] ;  /* 0x0000a30000047ab9 */ /* 0x000fe20000000800 */
[----:B------:R-:W-:Y:S01]  /*12d0*/  ULDC.64 UR14, c[0x0][0x5c8] ;  /* 0x00017200000e7ab9 */ /* 0x000fe20000000a00 */
[----:B------:R-:W-:Y:S02]  /*12e0*/  UIADD3 UR4, UR4, 0x3f, URZ ;  /* 0x0000003f04047890 */ /* 0x000fe4000fffe03f */
[----:B------:R-:W-:Y:S02]  /*12f0*/  USHF.L.U64.HI UR8, UR14, 0x7, UR15 ;  /* 0x000000070e087899 */ /* 0x000fe4000801020f */
[----:B------:R-:W-:Y:S02]  /*1300*/  USHF.R.S32.HI UR5, URZ, 0x1f, UR4 ;  /* 0x0000001f3f057899 */ /* 0x000fe40008011404 */
[----:B------:R-:W-:Y:S02]  /*1310*/  USHF.L.U32 UR9, UR14, 0x7, URZ ;  /* 0x000000070e097899 */ /* 0x000fe4000800063f */
[----:B------:R-:W-:-:S02]  /*1320*/  ULEA.HI UR5, UR5, UR4, URZ, 0x6 ;  /* 0x0000000405057291 */ /* 0x000fc4000f8f303f */
[----:B------:R-:W-:Y:S02]  /*1330*/  USHF.L.U64.HI UR10, UR14, 0x3, UR15 ;  /* 0x000000030e0a7899 */ /* 0x000fe4000801020f */
[----:B------:R-:W-:Y:S02]  /*1340*/  USHF.L.U32 UR11, UR14, 0x3, URZ ;  /* 0x000000030e0b7899 */ /* 0x000fe4000800063f */
[----:B------:R-:W-:Y:S02]  /*1350*/  USHF.L.U64.HI UR12, UR14, 0x8, UR15 ;  /* 0x000000080e0c7899 */ /* 0x000fe4000801020f */
[----:B------:R-:W-:Y:S02]  /*1360*/  USHF.L.U32 UR13, UR14, 0x8, URZ ;  /* 0x000000080e0d7899 */ /* 0x000fe4000800063f */
[----:B------:R-:W-:Y:S02]  /*1370*/  USHF.R.S32.HI UR17, URZ, 0x6, UR5 ;  /* 0x000000063f117899 */ /* 0x000fe40008011405 */
[----:B------:R-:W-:Y:S01]  /*1380*/  ULOP3.LUT UR14, UR7, 0x1, URZ, 0xfc, !UPT ;  /* 0x00000001070e7892 */ /* 0x000fe2000f8efc3f */
[----:B------:R-:W-:Y:S01]  /*1390*/  UMOV UR4, URZ ;  /* 0x0000003f00047c82 */ /* 0x000fe20008000000 */
[----:B------:R-:W-:-:S10]  /*13a0*/  UMOV UR5, URZ ;  /* 0x0000003f00057c82 */ /* 0x000fd40008000000 */
.L_x_139:
[----:B------:R-:W-:Y:S01]  /*13b0*/  STL [R1+0x858], RZ ;  /* 0x000858ff01007387 */ /* 0x000fe20000100800 */
[----:B--2---:R-:W2:Y:S01]  /*13c0*/  S2UR UR25, SR_CgaCtaId ;  /* 0x00000000001979c3 */ /* 0x004ea20000008800 */
[----:B------:R-:W-:Y:S01]  /*13d0*/  UMOV UR23, 0x400 ;  /* 0x0000040000177882 */ /* 0x000fe20000000000 */
[----:B------:R-:W-:Y:S01]  /*13e0*/  UMOV UR6, URZ ;  /* 0x0000003f00067c82 */ /* 0x000fe20008000000 */
[----:B------:R-:W-:Y:S01]  /*13f0*/  STL [R1+0x854], RZ ;  /* 0x000854ff01007387 */ /* 0x000fe20000100800 */
[----:B------:R-:W-:Y:S01]  /*1400*/  UMOV UR20, URZ ;  /* 0x0000003f00147c82 */ /* 0x000fe20008000000 */
[----:B------:R-:W-:Y:S01]  /*1410*/  UMOV UR21, URZ ;  /* 0x0000003f00157c82 */ /* 0x000fe20008000000 */
[----:B------:R-:W-:Y:S01]  /*1420*/  CS2R R236, SRZ ;  /* 0x0000000000ec7805 */ /* 0x000fe2000001ff00 */
[----:B------:R-:W-:Y:S01]  /*1430*/  STL [R1+0x850], RZ ;  /* 0x000850ff01007387 */ /* 0x000fe20000100800 */
[----:B------:R-:W3:Y:S01]  /*1440*/  LDC R3, c[0x0][0x28c] ;  /* 0x0000a300ff037b82 */ /* 0x000ee20000000800 */
[----:B------:R-:W-:-:S02]  /*1450*/  CS2R R234, SRZ ;  /* 0x0000000000ea7805 */ /* 0x000fc4000001ff00 */
[----:B------:R-:W-:Y:S01]  /*1460*/  CS2R R232, SRZ ;  /* 0x0000000000e87805 */ /* 0x000fe2000001ff00 */
[----:B------:R-:W-:Y:S01]  /*1470*/  STL [R1+0x84c], RZ ;  /* 0x00084cff01007387 */ /* 0x000fe20000100800 */
[----:B------:R-:W-:Y:S02]  /*1480*/  CS2R R230, SRZ ;  /* 0x0000000000e67805 */ /* 0x000fe4000001ff00 */
[----:B------:R-:W-:Y:S02]  /*1490*/  CS2R R228, SRZ ;  /* 0x0000000000e47805 */ /* 0x000fe4000001ff00 */
[----:B------:R-:W-:Y:S01]  /*14a0*/  CS2R R226, SRZ ;  /* 0x0000000000e27805 */ /* 0x000fe2000001ff00 */
[----:B------:R-:W-:Y:S01]  /*14b0*/  STL [R1+0x848], RZ ;  /* 0x000848ff01007387 */ /* 0x000fe20000100800 */
[----:B------:R-:W-:Y:S02]  /*14c0*/  CS2R R224, SRZ ;  /* 0x0000000000e07805 */ /* 0x000fe4000001ff00 */
        /* <DEDUP_REMOVED lines=9> */
[----:B0-----:R-:W-:Y:S01]  /*1560*/  CS2R R16, SRZ ;  /* 0x0000000000107805 */ /* 0x001fe2000001ff00 */
[----:B------:R-:W-:Y:S01]  /*1570*/  STL [R1+0x83c], RZ ;  /* 0x00083cff01007387 */ /* 0x000fe20000100800 */
[----:B------:R-:W-:Y:S02]  /*1580*/  CS2R R14, SRZ ;  /* 0x00000000000e7805 */ /* 0x000fe4000001ff00 */
[----:B------:R-:W-:Y:S02]  /*1590*/  CS2R R12, SRZ ;  /* 0x00000000000c7805 */ /* 0x000fe4000001ff00 */
[----:B------:R-:W-:Y:S01]  /*15a0*/  CS2R R10, SRZ ;  /* 0x00000000000a7805 */ /* 0x000fe2000001ff00 */
[----:B------:R-:W-:Y:S01]  /*15b0*/  STL [R1+0x838], RZ ;  /* 0x000838ff01007387 */ /* 0x000fe20000100800 */
[----:B---3--:R-:W-:Y:S02]  /*15c0*/  ISETP.GE.AND P0, PT, R3, 0x1, PT ;  /* 0x000000010300780c */ /* 0x008fe40003f06270 */
[----:B------:R-:W-:-:S02]  /*15d0*/  CS2R R8, SRZ ;  /* 0x0000000000087805 */ /* 0x000fc4000001ff00 */
[----:B-1----:R-:W-:Y:S01]  /*15e0*/  CS2R R6, SRZ ;  /* 0x0000000000067805 */ /* 0x002fe2000001ff00 */
[----:B------:R-:W-:Y:S01]  /*15f0*/  STL [R1+0x834], RZ ;  /* 0x000834ff01007387 */ /* 0x000fe20000100800 */
[----:B-1----:R-:W-:Y:S01]  /*1600*/  IMAD.MOV.U32 R5, RZ, RZ, RZ ;  /* 0x000000ffff057224 */ /* 0x002fe200078e00ff */
[----:B------:R-:W-:Y:S02]  /*1610*/  CS2R R120, SRZ ;  /* 0x0000000000787805 */ /* 0x000fe4000001ff00 */
[----:B------:R-:W-:Y:S01]  /*1620*/  CS2R R122, SRZ ;  /* 0x00000000007a7805 */ /* 0x000fe2000001ff00 */
[----:B------:R-:W-:Y:S01]  /*1630*/  STL [R1+0x830], RZ ;  /* 0x000830ff01007387 */ /* 0x000fe20000100800 */
[----:B------:R-:W-:Y:S02]  /*1640*/  CS2R R124, SRZ ;  /* 0x00000000007c7805 */ /* 0x000fe4000001ff00 */
[----:B------:R-:W-:Y:S02]  /*1650*/  CS2R R126, SRZ ;  /* 0x00000000007e7805 */ /* 0x000fe4000001ff00 */
[----:B------:R-:W-:Y:S01]  /*1660*/  CS2R R128, SRZ ;  /* 0x0000000000807805 */ /* 0x000fe2000001ff00 */
[----:B------:R-:W-:Y:S01]  /*1670*/  STL [R1+0x82c], RZ ;  /* 0x00082cff01007387 */ /* 0x000fe20000100800 */
[----:B------:R-:W-:-:S02]  /*1680*/  CS2R R130, SRZ ;  /* 0x0000000000827805 */ /* 0x000fc4000001ff00 */
        /* <DEDUP_REMOVED lines=119> */
[----:B------:R-:W-:-:S03]  /*1e00*/  CS2R R118, SRZ ;  /* 0x0000000000767805 */ /* 0x000fc6000001ff00 */
[----:B------:R-:W-:Y:S04]  /*1e10*/  STL [R1+0x7b0], RZ ;  /* 0x0007b0ff01007387 */ /* 0x000fe80000100800 */
        /* <DEDUP_REMOVED lines=396> */
[----:B------:R-:W-:Y:S04]  /*36e0*/  STL [R1], RZ ;  /* 0x000000ff01007387 */ /* 0x000fe80000100800 */
[----:B------:R-:W-:Y:S04]  /*36f0*/  STL [R1+0x4], RZ ;  /* 0x000004ff01007387 */ /* 0x000fe80000100800 */
[----:B------:R-:W-:Y:S04]  /*3700*/  STL [R1+0x8], RZ ;  /* 0x000008ff01007387 */ /* 0x000fe80000100800 */
[----:B------:R-:W-:Y:S04]  /*3710*/  STL [R1+0xc], RZ ;  /* 0x00000cff01007387 */ /* 0x000fe80000100800 */
[----:B------:R-:W-:Y:S04]  /*3720*/  STL [R1+0x10], RZ ;  /* 0x000010ff01007387 */ /* 0x000fe80000100800 */
[----:B------:R-:W-:Y:S04]  /*3730*/  STL [R1+0x14], RZ ;  /* 0x000014ff01007387 */ /* 0x000fe80000100800 */
[----:B------:R-:W-:Y:S04]  /*3740*/  STL [R1+0x18], RZ ;  /* 0x000018ff01007387 */ /* 0x000fe80000100800 */
[----:B------:R-:W-:Y:S04]  /*3750*/  STL [R1+0x1c], RZ ;  /* 0x00001cff01007387 */ /* 0x000fe80000100800 */
[----:B------:R-:W-:Y:S01]  /*3760*/  STL [R1+0x20], RZ ;  /* 0x000020ff01007387 */ /* 0x000fe20000100800 */
[----:B------:R-:W0:Y:S03]  /*3770*/  S2R R2, SR_TID.X ;  /* 0x0000000000027919 */ /* 0x000e260000002100 */
        /* <DEDUP_REMOVED lines=8> */
[----:B0-----:R-:W-:-:S03]  /*3800*/  LOP3.LUT R2, R2, 0x80, RZ, 0xc0, !PT ;  /* 0x0000008002027812 */ /* 0x001fc600078ec0ff */
[----:B------:R-:W-:Y:S01]  /*3810*/  STL [R1+0x44], RZ ;  /* 0x000044ff01007387 */ /* 0x000fe20000100800 */
[----:B------:R-:W-:-:S03]  /*3820*/  SHF.R.U32.HI R2, RZ, 0x7, R2 ;  /* 0x00000007ff027819 */ /* 0x000fc60000011602 */
        /* <DEDUP_REMOVED lines=33> */
[----:B------:R-:W0:Y:S04]  /*3a40*/  SHFL.IDX PT, R2, R2, RZ, 0x1f ;  /* 0x00001fff02027589 */ /* 0x000e2800000e0000 */
[----:B------:R1:W-:Y:S04]  /*3a50*/  STL [R1+0xcc], RZ ;  /* 0x0000ccff01007387 */ /* 0x0003e80000100800 */
[----:B------:R1:W-:Y:S04]  /*3a60*/  STL [R1+0xd0], RZ ;  /* 0x0000d0ff01007387 */ /* 0x0003e80000100800 */
[----:B------:R1:W-:Y:S04]  /*3a70*/  STL [R1+0xd4], RZ ;  /* 0x0000d4ff01007387 */ /* 0x0003e80000100800 */
[----:B------:R1:W-:Y:S04]  /*3a80*/  STL [R1+0xd8], RZ ;  /* 0x0000d8ff01007387 */ /* 0x0003e80000100800 */
[----:B------:R1:W-:Y:S04]  /*3a90*/  STL [R1+0xdc], RZ ;  /* 0x0000dcff01007387 */ /* 0x0003e80000100800 */
[----:B------:R1:W-:Y:S01]  /*3aa0*/  STL [R1+0xe0], RZ ;  /* 0x0000e0ff01007387 */ /* 0x0003e20000100800 */
[----:B0-----:R-:W-:Y:S01]  /*3ab0*/  R2UR UR16, R2 ;  /* 0x00000000021072ca */ /* 0x001fe200000e0000 */
[----:B------:R-:W-:-:S02]  /*3ac0*/  IMAD.U32 R2, RZ, RZ, UR4 ;  /* 0x00000004ff027e24 */ /* 0x000fc4000f8e00ff */
[----:B------:R1:W-:Y:S04]  /*3ad0*/  STL [R1+0xe4], RZ ;  /* 0x0000e4ff01007387 */ /* 0x0003e80000100800 */
[----:B------:R1:W-:Y:S04]  /*3ae0*/  STL [R1+0xe8], RZ ;  /* 0x0000e8ff01007387 */ /* 0x0003e80000100800 */
[----:B------:R1:W-:Y:S02]  /*3af0*/  STL [R1+0xec], RZ ;  /* 0x0000ecff01007387 */ /* 0x0003e40000100800 */
[----:B------:R-:W-:-:S02]  /*3b00*/  ULEA.HI UR15, UR16, UR16, URZ, 0x1 ;  /* 0x00000010100f7291 */ /* 0x000fc4000f8f083f */
[----:B------:R1:W-:Y:S02]  /*3b10*/  STL [R1+0xf0], RZ ;  /* 0x0000f0ff01007387 */ /* 0x0003e40000100800 */
[----:B------:R-:W-:Y:S02]  /*3b20*/  ULOP3.LUT UR22, UR15, 0xffffe, URZ, 0xc0, !UPT ;  /* 0x000ffffe0f167892 */ /* 0x000fe4000f8ec03f */
[----:B------:R1:W-:Y:S01]  /*3b30*/  STL [R1+0xf4], RZ ;  /* 0x0000f4ff01007387 */ /* 0x0003e20000100800 */
[----:B--2---:R-:W-:Y:S02]  /*3b40*/  ULEA UR15, UR25, UR23, 0x18 ;  /* 0x00000017190f7291 */ /* 0x004fe4000f8ec03f */
[----:B------:R-:W-:Y:S01]  /*3b50*/  UIADD3 UR22, UR16, -UR22, URZ ;  /* 0x8000001610167290 */ /* 0x000fe2000fffe03f */
[----:B------:R1:W-:Y:S01]  /*3b60*/  STL [R1+0xf8], RZ ;  /* 0x0000f8ff01007387 */ /* 0x0003e20000100800 */
[----:B------:R-:W-:Y:S02]  /*3b70*/  UMOV UR25, UR5 ;  /* 0x0000000500197c82 */ /* 0x000fe40008000000 */
[----:B------:R-:W-:Y:S01]  /*3b80*/  ULEA UR22, UR22, UR15, 0xc ;  /* 0x0000000f16167291 */ /* 0x000fe2000f8e603f */
[----:B------:R1:W-:Y:S03]  /*3b90*/  STL [R1+0xfc], RZ ;  /* 0x0000fcff01007387 */ /* 0x0003e60000100800 */
[----:B------:R-:W-:Y:S01]  /*3ba0*/  UIADD3 UR22, UR22, 0x100, URZ ;  /* 0x0000010016167890 */ /* 0x000fe2000fffe03f */
[----:B------:R1:W-:Y:S03]  /*3bb0*/  STL [R1+0x100], RZ ;  /* 0x000100ff01007387 */ /* 0x0003e60000100800 */
[----:B------:R-:W-:Y:S01]  /*3bc0*/  USHF.R.U32.HI UR16, URZ, 0x4, UR22 ;  /* 0x000000043f107899 */ /* 0x000fe20008011616 */
[----:B------:R1:W-:Y:S03]  /*3bd0*/  STL [R1+0x104], RZ ;  /* 0x000104ff01007387 */ /* 0x0003e60000100800 */
[----:B------:R-:W-:Y:S01]  /*3be0*/  ULOP3.LUT UR16, UR16, 0x3fff, URZ, 0xc0, !UPT ;  /* 0x00003fff10107892 */ /* 0x000fe2000f8ec03f */
[----:B------:R1:W-:Y:S04]  /*3bf0*/  STL [R1+0x108], RZ ;  /* 0x000108ff01007387 */ /* 0x0003e80000100800 */
        /* <DEDUP_REMOVED lines=28> */
[----:B------:R1:W-:Y:S01]  /*3dc0*/  STL [R1+0x17c], RZ ;  /* 0x00017cff01007387 */ /* 0x0003e20000100800 */
[----:B-----5:R-:W-:Y:S05]  /*3dd0*/  @!P0 BRA `(.L_x_17) ;  /* 0x00000078008c8947 */ /* 0x020fea0003800000 */
[----:B------:R-:W-:-:S06]  /*3de0*/  UISETP.NE.AND UP0, UPT, UR14, 0x3, UPT ;  /* 0x000000030e00788c */ /* 0x000fcc000bf05270 */
[----:B------:R-:W-:-:S13]  /*3df0*/  PLOP3.LUT P1, PT, PT, PT, UP0, 0x80, 0x0 ;  /* 0x000000000000781c */ /* 0x000fda0003f2f008 */
[----:B------:R-:W-:Y:S05]  /*3e00*/  @!P1 BRA `(.L_x_18) ;  /* 0x0000000000049947 */ /* 0x000fea0003800000 */
[----:B------:R-:W-:Y:S01]  /*3e10*/  BPT.TRAP 0x1 ;  /* 0x000000040000795c */ /* 0x000fe20000300000 */
.L_x_18:
[----:B------:R-:W-:Y:S01]  /*3e20*/  ULEA UR20, UR5, UR15, 0x3 ;  /* 0x0000000f05147291 */ /* 0x000fe2000f8e183f */
[----:B------:R-:W-:-:S05]  /*3e30*/  IMAD.U32 R2, RZ, RZ, UR4 ;  /* 0x00000004ff027e24 */ /* 0x000fca000f8e00ff */
[----:B------:R-:W-:-:S04]  /*3e40*/  SHF.L.U32 R2, R2, 0x1f, RZ ;  /* 0x0000001f02027819 */ /* 0x000fc800000006ff */
[----:B------:R0:W2:Y:S01]  /*3e50*/  SYNCS.PHASECHK.TRANS64.TRYWAIT P0, [UR20], R2 ;  /* 0x00000002ff0075a7 */ /* 0x0000a20008000154 */
[----:B------:R-:W-:Y:S05]  /*3e60*/  @!P1 BRA `(.L_x_19) ;  /* 0x0000000000049947 */ /* 0x000fea0003800000 */
[----:B------:R-:W-:Y:S01]  /*3e70*/  BPT.TRAP 0x1 ;  /* 0x000000040000795c */ /* 0x000fe20000300000 */
.L_x_19:
[----:B------:R3:W-:Y:S01]  /*3e80*/  STL [R1+0x858], RZ ;  /* 0x000858ff01007387 */ /* 0x0007e20000100800 */
[----:B------:R-:W-:Y:S01]  /*3e90*/  UMOV UR6, 0x2 ;  /* 0x0000000200067882 */ /* 0x000fe20000000000 */
[----:B--2---:R-:W-:Y:S05]  /*3ea0*/  @P0 BRA `(.L_x_20) ;  /* 0x0000000000080947 */ /* 0x004fea0003800000 */
[----:B------:R-:W2:Y:S02]  /*3eb0*/  SYNCS.PHASECHK.TRANS64.TRYWAIT P0, [UR20], R2 ;  /* 0x00000002ff0075a7 */ /* 0x000ea40008000154 */
[----:B--2---:R-:W-:Y:S05]  /*3ec0*/  @!P0 BRA `(.L_x_21) ;  /* 0x0000042c00948947 */ /* 0x004fea0003800000 */
.L_x_20:
[----:B------:R-:W-:Y:S01]  /*3ed0*/  UIADD3 UR20, UR15, 0x28100, URZ ;  /* 0x000281000f147890 */ /* 0x000fe2000fffe03f */
[----:B------:R-:W-:Y:S01]  /*3ee0*/  WARPGROUP.ARRIVE ;  /* 0x00000000000079c5 */ /* 0x000fe20000000000 */
[----:B------:R-:W-:Y:S01]  /*3ef0*/  ULOP3.LUT UR25, UR16, 0x10000, URZ, 0xfc, !UPT ;  /* 0x0001000010197892 */ /* 0x000fe2000f8efc3f */
[----:B------:R4:W-:Y:S01]  /*3f00*/  STL [R1+0xb30], R0 ;  /* 0x000b300001007387 */ /* 0x0009e20000100800 */
[----:B------:R-:W-:Y:S02]  /*3f10*/  USHF.R.U32.HI UR20, URZ, 0x4, UR20 ;  /* 0x000000043f147899 */ /* 0x000fe40008011614 */
[----:B------:R-:W-:Y:S01]  /*3f20*/  ULEA UR25, UR5, UR25, 0xb ;  /* 0x0000001905197291 */ /* 0x000fe2000f8e583f */
[----:B------:R-:W-:Y:S01]  /*3f30*/  STL [R1+0x854], RZ ;  /* 0x000854ff01007387 */ /* 0x000fe20000100800 */
[----:B------:R-:W-:Y:S01]  /*3f40*/  ULOP3.LUT UR20, UR20, 0x3fff, URZ, 0xc0, !UPT ;  /* 0x00003fff14147892 */ /* 0x000fe2000f8ec03f */
[----:B------:R-:W-:Y:S01]  /*3f50*/  UMOV UR21, 0x80000020 ;  /* 0x8000002000157882 */ /* 0x000fe20000000000 */
[----:B------:R-:W-:-:S02]  /*3f60*/  UMOV UR23, 0x80000020 ;  /* 0x8000002000177882 */ /* 0x000fc40000000000 */
[----:B------:R-:W-:Y:S01]  /*3f70*/  ULOP3.LUT UR20, UR20, 0x10000, URZ, 0xfc, !UPT ;  /* 0x0001000014147892 */ /* 0x000fe2000f8efc3f */
[----:B------:R-:W-:Y:S03]  /*3f80*/  STL [R1+0x850], RZ ;  /* 0x000850ff01007387 */ /* 0x000fe60000100800 */
[----:B------:R-:W-:Y:S01]  /*3f90*/  UIMAD UR28, UR5, 0x300, UR20 ;  /* 0x00000300051c78a4 */ /* 0x000fe2000f8e0214 */
[----:B------:R-:W-:Y:S02]  /*3fa0*/  STL [R1+0x84c], RZ ;  /* 0x00084cff01007387 */ /* 0x000fe40000100800 */
[----:B------:R-:W-:Y:S02]  /*3fb0*/  UMOV UR20, UR25 ;  /* 0x0000001900147c82 */ /* 0x000fe40008000000 */
[----:B------:R-:W-:Y:S02]  /*3fc0*/  STL [R1+0x848], RZ ;  /* 0x000848ff01007387 */ /* 0x000fe40000100800 */
[----:B------:R-:W-:-:S02]  /*3fd0*/  UMOV UR22, UR28 ;  /* 0x0000001c00167c82 */ /* 0x000fc40008000000 */
[----:B------:R-:W-:Y:S01]  /*3fe0*/  QGMMA.64x192x32.F32.E4M3.E4M3 R24, gdesc[UR20], RZ, !UPT, gsb0 ;  /* 0x02e00000141879f3 */ /* 0x000fe2000c0008ff */
[----:B------:R-:W-:Y:S01]  /*3ff0*/  STL [R1+0x844], RZ ;  /* 0x000844ff01007387 */ /* 0x000fe20000100800 */
[----:B------:R-:W-:Y:S01]  /*4000*/  UIADD3 UR20, UR25, 0x200, URZ ;  /* 0x0000020019147890 */ /* 0x000fe2000fffe03f */
[----:B------:R-:W-:Y:S02]  /*4010*/  UMOV UR21, 0x80000020 ;  /* 0x8000002000157882 */ /* 0x000fe40000000000 */
        /* <DEDUP_REMOVED lines=49> */
[----:B------:R-:W-:-:S02]  /*4330*/  WARPGROUP.DEPBAR.LE gsb0, 0x0 ;  /* 0x00008000000079c5 */ /* 0x000fc40000010000 */
[----:B----4-:R-:W-:Y:S01]  /*4340*/  IMAD.MOV.U32 R0, RZ, RZ, R77 ;  /* 0x000000ffff007224 */ /* 0x010fe200078e004d */
[----:B------:R-:W-:Y:S01]  /*4350*/  STL [R1+0x77c], RZ ;  /* 0x00077cff01007387 */ /* 0x000fe20000100800 */
[----:B------:R-:W-:Y:S02]  /*4360*/  IMAD.MOV.U32 R235, RZ, RZ, R78 ;  /* 0x000000ffffeb7224 */ /* 0x000fe400078e004e */
[----:B------:R-:W-:Y:S01]  /*4370*/  IMAD.MOV.U32 R234, RZ, RZ, R79 ;  /* 0x000000ffffea7224 */ /* 0x000fe200078e004f */
[----:B------:R-:W-:Y:S01]  /*4380*/  STL [R1+0x778], RZ ;  /* 0x000778ff01007387 */ /* 0x000fe20000100800 */
[----:B------:R-:W-:Y:S02]  /*4390*/  IMAD.MOV.U32 R233, RZ, RZ, R80 ;  /* 0x000000ffffe97224 */ /* 0x000fe400078e0050 */
[----:B------:R-:W-:Y:S01]  /*43a0*/  IMAD.MOV.U32 R232, RZ, RZ, R81 ;  /* 0x000000ffffe87224 */ /* 0x000fe200078e0051 */
[----:B------:R-:W-:Y:S01]  /*43b0*/  STL [R1+0x774], RZ ;  /* 0x000774ff01007387 */ /* 0x000fe20000100800 */
[----:B------:R-:W-:-:S02]  /*43c0*/  IMAD.MOV.U32 R231, RZ, RZ, R82 ;  /* 0x000000ffffe77224 */ /* 0x000fc400078e0052 */
[----:B------:R-:W-:Y:S01]  /*43d0*/  IMAD.MOV.U32 R230, RZ, RZ, R83 ;  /* 0x000000ffffe67224 */ /* 0x000fe200078e0053 */
        /* <DEDUP_REMOVED lines=52> */
[----:B--2---:R-:W-:-:S02]  /*4720*/  IMAD.MOV.U32 R3, RZ, RZ, R118 ;  /* 0x000000ffff037224 */ /* 0x004fc400078e0076 */
[----:B0-----:R-:W-:Y:S01]  /*4730*/  IMAD.MOV.U32 R2, RZ, RZ, R119 ;  /* 0x000000ffff027224 */ /* 0x001fe200078e0077 */
        /* <DEDUP_REMOVED lines=33> */
[----:B------:R-:W-:Y:S04]  /*4950*/  STL.64 [R1+0x180], R24 ;  /* 0x0001801801007387 */ /* 0x000fe80000100a00 */
        /* <DEDUP_REMOVED lines=25> */
[----:B------:R0:W-:Y:S04]  /*4af0*/  STL [R1+0x250], R76 ;  /* 0x0002504c01007387 */ /* 0x0001e80000100800 */
[----:B------:R-:W-:Y:S04]  /*4b00*/  STL [R1+0x6a4], RZ ;  /* 0x0006a4ff01007387 */ /* 0x000fe80000100800 */
[----:B------:R-:W-:Y:S01]  /*4b10*/  STL [R1+0x6a0], RZ ;  /* 0x0006a0ff01007387 */ /* 0x000fe20000100800 */
[----:B0-----:R-:W-:-:S03]  /*4b20*/  WARPGROUP.ARRIVE ;  /* 0x00000000000079c5 */ /* 0x001fc60000000000 */
[----:B------:R-:W-:Y:S03]  /*4b30*/  STL [R1+0x69c], RZ ;  /* 0x00069cff01007387 */ /* 0x000fe60000100800 */
[----:B------:R-:W-:Y:S01]  /*4b40*/  QGMMA.64x192x32.F32.E4M3.E4M3 R24, gdesc[UR20], RZ, !UPT, gsb0 ;  /* 0x02e00000141879f3 */ /* 0x000fe2000c0008ff */
[----:B------:R-:W-:Y:S01]  /*4b50*/  UIADD3 UR20, UR25, 0x400, URZ ;  /* 0x0000040019147890 */ /* 0x000fe2000fffe03f */
[----:B------:R-:W-:Y:S01]  /*4b60*/  STL [R1+0x698], RZ ;  /* 0x000698ff01007387 */ /* 0x000fe20000100800 */
[----:B------:R-:W-:-:S03]  /*4b70*/  UMOV UR21, 0x80000020 ;  /* 0x8000002000157882 */ /* 0x000fc60000000000 */
        /* <DEDUP_REMOVED lines=13> */
[----:B------:R-:W-:Y:S01]  /*4c50*/  WARPGROUP.ARRIVE ;  /* 0x00000000000079c5 */ /* 0x000fe20000000000 */
[----:B------:R-:W-:Y:S04]  /*4c60*/  STL.64 [R1], R24 ;  /* 0x0000001801007387 */ /* 0x000fe80000100a00 */
[----:B------:R-:W-:Y:S01]  /*4c70*/  STL.64 [R1+0x8], R26 ;  /* 0x0000081a01007387 */ /* 0x000fe20000100a00 */
[----:B------:R-:W-:Y:S01]  /*4c80*/  QGMMA.64x192x32.F32.E4M3.E4M3 R120, gdesc[UR20], RZ, !UPT, gsb0 ;  /* 0x02e00000147879f3 */ /* 0x000fe2000c0008ff */
[----:B------:R-:W-:Y:S02]  /*4c90*/  UIADD3 UR20, UR25, 0x600, URZ ;  /* 0x0000060019147890 */ /* 0x000fe4000fffe03f */
[----:B------:R-:W-:Y:S01]  /*4ca0*/  STL.64 [R1+0x10], R28 ;  /* 0x0000101c01007387 */ /* 0x000fe20000100a00 */
[----:B------:R-:W-:-:S03]  /*4cb0*/  UMOV UR21, 0x80000020 ;  /* 0x8000002000157882 */ /* 0x000fc60000000000 */
        /* <DEDUP_REMOVED lines=44> */
[----:B------:R0:W-:Y:S04]  /*4f80*/  STL.64 [R1+0x178], R118 ;  /* 0x0001787601007387 */ /* 0x0001e80000100a00 */
[----:B------:R-:W-:Y:S04]  /*4f90*/  STL [R1+0x664], RZ ;  /* 0x000664ff01007387 */ /* 0x000fe80000100800 */
[----:B------:R-:W-:Y:S04]  /*4fa0*/  STL [R1+0x660], RZ ;  /* 0x000660ff01007387 */ /* 0x000fe80000100800 */
[----:B------:R-:W-:Y:S01]  /*4fb0*/  STL [R1+0x65c], RZ ;  /* 0x00065cff01007387 */ /* 0x000fe20000100800 */
[----:B------:R-:W-:-:S02]  /*4fc0*/  WARPGROUP.DEPBAR.LE gsb0, 0x0 ;  /* 0x00008000000079c5 */ /* 0x000fc40000010000 */
[----:B0-----:R-:W-:Y:S01]  /*4fd0*/  WARPGROUP.ARRIVE ;  /* 0x00000000000079c5 */ /* 0x001fe20000000000 */
[----:B------:R-:W-:Y:S04]  /*4fe0*/  STL [R1+0x658], RZ ;  /* 0x000658ff01007387 */ /* 0x000fe80000100800 */
[----:B------:R-:W-:Y:S01]  /*4ff0*/  STL [R1+0x654], RZ ;  /* 0x000654ff01007387 */ /* 0x000fe20000100800 */
[----:B------:R-:W-:Y:S03]  /*5000*/  QGMMA.64x192x32.F32.E4M3.E4M3 R24, gdesc[UR20], RZ, !UPT, gsb0 ;  /* 0x02e00000141879f3 */ /* 0x000fe6000c0008ff */
        /* <DEDUP_REMOVED lines=48> */
[----:B------:R-:W-:Y:S01]  /*5310*/  STL.64 [R1+0x880], R140 ;  /* 0x0008808c01007387 */ /* 0x000fe20000100a00 */
[----:B------:R-:W-:-:S03]  /*5320*/  WARPGROUP.DEPBAR.LE gsb0, 0x0 ;  /* 0x00008000000079c5 */ /* 0x000fc60000010000 */
        /* <DEDUP_REMOVED lines=133> */
[----:B0-----:R-:W2:Y:S04]  /*5b80*/  LDL.LU R44, [R1+0x180] ;  /* 0x00018000012c7983 */ /* 0x001ea80000300800 */
[----:B------:R-:W2:Y:S04]  /*5b90*/  LDL.LU R45, [R1+0x184] ;  /* 0x00018400012d7983 */ /* 0x000ea80000300800 */
        /* <DEDUP_REMOVED lines=50> */
[----:B------:R-:W2:Y:S01]  /*5ec0*/  LDL.LU R96, [R1+0x250] ;  /* 0x0002500001607983 */ /* 0x000ea20000300800 */
[----:B------:R-:W-:-:S03]  /*5ed0*/  IMAD.MOV.U32 R97, RZ, RZ, R0 ;  /* 0x000000ffff617224 */ /* 0x000fc600078e0000 */
[----:B------:R0:W5:Y:S01]  /*5ee0*/  LDL.LU R0, [R1+0xb30] ;  /* 0x000b300001007983 */ /* 0x0001620000300800 */
[----:B------:R-:W-:Y:S02]  /*5ef0*/  IMAD.MOV.U32 R116, RZ, RZ, R217 ;  /* 0x000000ffff747224 */ /* 0x000fe400078e00d9 */
[----:B------:R-:W-:Y:S01]  /*5f00*/  IMAD.MOV.U32 R117, RZ, RZ, R216 ;  /* 0x000000ffff757224 */ /* 0x000fe200078e00d8 */
[----:B------:R-:W4:Y:S01]  /*5f10*/  LDL.LU.64 R140, [R1] ;  /* 0x00000000018c7983 */ /* 0x000f220000300a00 */
[----:B------:R-:W-:Y:S02]  /*5f20*/  IMAD.MOV.U32 R114, RZ, RZ, R219 ;  /* 0x000000ffff727224 */ /* 0x000fe400078e00db */
[----:B------:R-:W-:Y:S01]  /*5f30*/  IMAD.MOV.U32 R115, RZ, RZ, R218 ;  /* 0x000000ffff737224 */ /* 0x000fe200078e00da */
[----:B------:R-:W4:Y:S01]  /*5f40*/  LDL.LU.64 R142, [R1+0x8] ;  /* 0x00000800018e7983 */ /* 0x000f220000300a00 */
[----:B------:R-:W-:Y:S02]  /*5f50*/  IMAD.MOV.U32 R112, RZ, RZ, R221 ;  /* 0x000000ffff707224 */ /* 0x000fe400078e00dd */
[----:B------:R-:W-:Y:S01]  /*5f60*/  IMAD.MOV.U32 R113, RZ, RZ, R220 ;  /* 0x000000ffff717224 */ /* 0x000fe200078e00dc */
[----:B------:R-:W4:Y:S01]  /*5f70*/  LDL.LU.64 R144, [R1+0x10] ;  /* 0x0000100001907983 */ /* 0x000f220000300a00 */
[----:B------:R-:W-:-:S02]  /*5f80*/  IMAD.MOV.U32 R110, RZ, RZ, R223 ;  /* 0x000000ffff6e7224 */ /* 0x000fc400078e00df */
[----:B------:R-:W-:Y:S01]  /*5f90*/  IMAD.MOV.U32 R111, RZ, RZ, R222 ;  /* 0x000000ffff6f7224 */ /* 0x000fe200078e00de */
[----:B------:R-:W4:Y:S01]  /*5fa0*/  LDL.LU.64 R146, [R1+0x18] ;  /* 0x0000180001927983 */ /* 0x000f220000300a00 */
        /* <DEDUP_REMOVED lines=50> */
[----:B------:R-:W4:Y:S04]  /*62d0*/  LDL.LU.64 R180, [R1+0xa0] ;  /* 0x0000a00001b47983 */ /* 0x000f280000300a00 */
        /* <DEDUP_REMOVED lines=26> */
[----:B------:R-:W4:Y:S01]  /*6480*/  LDL.LU.64 R234, [R1+0x178] ;  /* 0x0001780001ea7983 */ /* 0x000f220000300a00 */
[----:B------:R-:W-:-:S02]  /*6490*/  UIADD3 UR20, UR25, 0x2, URZ ;  /* 0x0000000219147890 */ /* 0x000fc4000fffe03f */
[----:B------:R-:W-:Y:S01]  /*64a0*/  UIADD3 UR22, UR28, 0x2, URZ ;  /* 0x000000021c167890 */ /* 0x000fe2000fffe03f */
[----:B------:R-:W-:Y:S01]  /*64b0*/  UMOV UR21, 0x80000020 ;  /* 0x8000002000157882 */ /* 0x000fe20000000000 */
[----:B------:R-:W-:Y:S01]  /*64c0*/  UMOV UR23, 0x80000020 ;  /* 0x8000002000177882 */ /* 0x000fe20000000000 */
[----:B--2---:R-:W-:-:S06]  /*64d0*/  WARPGROUP.ARRIVE ;  /* 0x00000000000079c5 */ /* 0x004fcc0000000000 */
[----:B------:R-:W-:Y:S01]  /*64e0*/  QGMMA.64x192x32.F32.E4M3.E4M3 R44, gdesc[UR20], R44, gsb0 ;  /* 0x02e00000142c79f3 */ /* 0x000fe2000800082c */
[----:B------:R-:W-:Y:S01]  /*64f0*/  UIADD3 UR20, UR25, 0x202, URZ ;  /* 0x0000020219147890 */ /* 0x000fe2000fffe03f */
[----:B------:R-:W-:Y:S01]  /*6500*/  UMOV UR21, 0x80000020 ;  /* 0x8000002000157882 */ /* 0x000fe20000000000 */
[----:B------:R-:W-:Y:S04]  /*6510*/  STL [R1+0x4d0], RZ ;  /* 0x0004d0ff01007387 */ /* 0x000fe80000100800 */
[----:B------:R-:W-:Y:S04]  /*6520*/  STL [R1+0x4cc], RZ ;  /* 0x0004ccff01007387 */ /* 0x000fe80000100800 */
[----:B------:R-:W-:Y:S04]  /*6530*/  STL [R1+0x4c8], RZ ;  /* 0x0004c8ff01007387 */ /* 0x000fe80000100800 */
[----:B------:R-:W-:Y:S04]  /*6540*/  STL [R1+0x4c4], RZ ;  /* 0x0004c4ff01007387 */ /* 0x000fe80000100800 */
[----:B------:R-:W-:Y:S04]  /*6550*/  STL [R1+0x4c0], RZ ;  /* 0x0004c0ff01007387 */ /* 0x000fe80000100800 */
[----:B------:R-:W-:Y:S01]  /*6560*/  STL [R1+0x4bc], RZ ;  /* 0x0004bcff01007387 */ /* 0x000fe20000100800 */
[----:B------:R-:W-:-:S02]  /*6570*/  WARPGROUP.DEPBAR.LE gsb0, 0x0 ;  /* 0x00008000000079c5 */ /* 0x000fc40000010000 */
[----:B----4-:R-:W-:-:S06]  /*6580*/  WARPGROUP.ARRIVE ;  /* 0x00000000000079c5 */ /* 0x010fcc0000000000 */
[----:B------:R-:W-:Y:S01]  /*6590*/  QGMMA.64x192x32.F32.E4M3.E4M3 R140, gdesc[UR20], R140, gsb0 ;  /* 0x02e00000148c79f3 */ /* 0x000fe2000800088c */
        /* <DEDUP_REMOVED lines=48> */
[----:B--2---:R-:W2:Y:S04]  /*68a0*/  LDL.LU.64 R138, [R1+0xb28] ;  /* 0x000b2800018a7983 */ /* 0x004ea80000300a00 */
[----:B------:R-:W2:Y:S04]  /*68b0*/  LDL.LU.64 R136, [R1+0xb20] ;  /* 0x000b200001887983 */ /* 0x000ea80000300a00 */
        /* <DEDUP_REMOVED lines=59> */
[----:B------:R-:W-:-:S03]  /*6c70*/  WARPGROUP.DEPBAR.LE gsb0, 0x0 ;  /* 0x00008000000079c5 */ /* 0x000fc60000010000 */
[----:B------:R-:W-:Y:S04]  /*6c80*/  STL [R1+0x484], RZ ;  /* 0x000484ff01007387 */ /* 0x000fe80000100800 */
[----:B------:R-:W-:Y:S04]  /*6c90*/  STL [R1+0x480], RZ ;  /* 0x000480ff01007387 */ /* 0x000fe80000100800 */
[----:B------:R-:W-:Y:S04]  /*6ca0*/  STL [R1+0x47c], RZ ;  /* 0x00047cff01007387 */ /* 0x000fe80000100800 */
[----:B------:R-:W-:Y:S04]  /*6cb0*/  STL.64 [R1], R140 ;  /* 0x0000008c01007387 */ /* 0x000fe80000100a00 */
        /* <DEDUP_REMOVED lines=46> */
[----:B------:R0:W-:Y:S04]  /*6fa0*/  STL.64 [R1+0x178], R234 ;  /* 0x000178ea01007387 */ /* 0x0001e80000100a00 */
[----:B-1----:R-:W2:Y:S04]  /*6fb0*/  LDL.LU.64 R214, [R1+0x9a8] ;  /* 0x0009a80001d67983 */ /* 0x002ea80000300a00 */
        /* <DEDUP_REMOVED lines=36> */
[----:B------:R-:W2:Y:S01]  /*7200*/  LDL.LU.64 R140, [R1+0x880] ;  /* 0x00088000018c7983 */ /* 0x000ea20000300a00 */
[----:B------:R-:W-:Y:S01]  /*7210*/  UIADD3 UR20, UR25, 0x402, URZ ;  /* 0x0000040219147890 */ /* 0x000fe2000fffe03f */
[----:B------:R-:W-:-:S02]  /*7220*/  UMOV UR21, 0x80000020 ;  /* 0x8000002000157882 */ /* 0x000fc40000000000 */
        /* <DEDUP_REMOVED lines=23> */
[----:B--2---:R-:W-:-:S06]  /*73a0*/  WARPGROUP.ARRIVE ;  /* 0x00000000000079c5 */ /* 0x004fcc0000000000 */
[----:B------:R-:W-:Y:S01]  /*73b0*/  QGMMA.64x192x32.F32.E4M3.E4M3 R120, gdesc[UR20], R120, gsb0 ;  /* 0x02e00000147879f3 */ /* 0x000fe20008000878 */
[----:B------:R-:W-:Y:S01]  /*73c0*/  UIADD3 UR20, UR25, 0x602, URZ ;  /* 0x0000060219147890 */ /* 0x000fe2000fffe03f */
[----:B------:R-:W-:Y:S01]  /*73d0*/  UMOV UR21, 0x80000020 ;  /* 0x8000002000157882 */ /* 0x000fe20000000000 */
        /* <DEDUP_REMOVED lines=28> */
[----:B------:R-:W-:-:S02]  /*75a0*/  WARPGROUP.DEPBAR.LE gsb0, 0x0 ;  /* 0x00008000000079c5 */ /* 0x000fc40000010000 */
[----:B----4-:R-:W-:-:S06]  /*75b0*/  WARPGROUP.ARRIVE ;  /* 0x00000000000079c5 */ /* 0x010fcc0000000000 */
[----:B------:R-:W-:Y:S01]  /*75c0*/  QGMMA.64x192x32.F32.E4M3.E4M3 R24, gdesc[UR20], R24, gsb0 ;  /* 0x02e00000141879f3 */ /* 0x000fe20008000818 */
[----:B------:R1:W-:Y:S01]  /*75d0*/  STL [R1+0x3ac], RZ ;  /* 0x0003acff01007387 */ /* 0x0003e20000100800 */
[----:B------:R-:W-:-:S03]  /*75e0*/  ULDC UR20, c[0x0][0x50c] ;  /* 0x0001430000147ab9 */ /* 0x000fc60000000800 */
        /* <DEDUP_REMOVED lines=34> */
[----:B------:R-:W-:-:S03]  /*7810*/  UISETP.NE.AND UP0, UPT, UR20, 0x2, UPT ;  /* 0x000000021400788c */ /* 0x000fc6000bf05270 */
[----:B------:R1:W-:Y:S04]  /*7820*/  STL [R1+0x320], RZ ;  /* 0x000320ff01007387 */ /* 0x0003e80000100800 */
[----:B------:R1:W-:Y:S04]  /*7830*/  STL [R1+0x31c], RZ ;  /* 0x00031cff01007387 */ /* 0x0003e80000100800 */
[----:B------:R1:W-:Y:S04]  /*7840*/  STL [R1+0x318], RZ ;  /* 0x000318ff01007387 */ /* 0x0003e80000100800 */
[----:B------:R1:W-:Y:S01]  /*7850*/  STL [R1+0x314], RZ ;  /* 0x000314ff01007387 */ /* 0x0003e20000100800 */
[----:B------:R-:W-:-:S03]  /*7860*/  USEL UR20, URZ, 0x1, UP0 ;  /* 0x000000013f147887 */ /* 0x000fc60008000000 */
[----:B------:R1:W-:Y:S04]  /*7870*/  STL [R1+0x310], RZ ;  /* 0x000310ff01007387 */ /* 0x0003e80000100800 */
[----:B------:R1:W-:Y:S04]  /*7880*/  STL [R1+0x30c], RZ ;  /* 0x00030cff01007387 */ /* 0x0003e80000100800 */
[----:B------:R1:W-:Y:S04]  /*7890*/  STL [R1+0x308], RZ ;  /* 0x000308ff01007387 */ /* 0x0003e80000100800 */
[----:B------:R1:W-:Y:S04]  /*78a0*/  STL [R1+0x304], RZ ;  /* 0x000304ff01007387 */ /* 0x0003e80000100800 */
[----:B------:R1:W-:Y:S01]  /*78b0*/  STL [R1+0x300], RZ ;  /* 0x000300ff01007387 */ /* 0x0003e20000100800 */
[----:B------:R-:W-:Y:S01]  /*78c0*/  ISETP.NE.AND P0, PT, RZ, UR20, PT ;  /* 0x00000014ff007c0c */ /* 0x000fe2000bf05270 */
[----:B------:R-:W-:Y:S01]  /*78d0*/  IMAD.MOV.U32 R4, RZ, RZ, R233 ;  /* 0x000000ffff047224 */ /* 0x000fe200078e00e9 */
[----:B------:R-:W-:Y:S01]  /*78e0*/  CS2R R236, SRZ ;  /* 0x0000000000ec7805 */ /* 0x000fe2000001ff00 */
[----:B------:R-:W-:Y:S01]  /*78f0*/  IMAD.MOV.U32 R3, RZ, RZ, R234 ;  /* 0x000000ffff037224 */ /* 0x000fe200078e00ea */
[----:B---3--:R-:W-:Y:S01]  /*7900*/  CS2R R232, SRZ ;  /* 0x0000000000e87805 */ /* 0x008fe2000001ff00 */
[----:B------:R-:W-:Y:S01]  /*7910*/  IMAD.MOV.U32 R2, RZ, RZ, R235 ;  /* 0x000000ffff027224 */ /* 0x000fe200078e00eb */
[----:B0-----:R-:W-:-:S02]  /*7920*/  CS2R R234, SRZ ;  /* 0x0000000000ea7805 */ /* 0x001fc4000001ff00 */
[----:B------:R-:W-:Y:S02]  /*7930*/  CS2R R230, SRZ ;  /* 0x0000000000e67805 */ /* 0x000fe4000001ff00 */
[----:B------:R-:W-:Y:S02]  /*7940*/  CS2R R228, SRZ ;  /* 0x0000000000e47805 */ /* 0x000fe4000001ff00 */
[----:B------:R-:W-:Y:S02]  /*7950*/  CS2R R226, SRZ ;  /* 0x0000000000e27805 */ /* 0x000fe4000001ff00 */
[----:B------:R-:W-:Y:S02]  /*7960*/  CS2R R224, SRZ ;  /* 0x0000000000e07805 */ /* 0x000fe4000001ff00 */
[----:B------:R-:W-:Y:S02]  /*7970*/  CS2R R222, SRZ ;  /* 0x0000000000de7805 */ /* 0x000fe4000001ff00 */
[----:B------:R-:W-:-:S02]  /*7980*/  CS2R R220, SRZ ;  /* 0x0000000000dc7805 */ /* 0x000fc4000001ff00 */
        /* <DEDUP_REMOVED lines=8> */
[----:B------:R-:W-:Y:S01]  /*7a10*/  CS2R R10, SRZ ;  /* 0x00000000000a7805 */ /* 0x000fe2000001ff00 */
[----:B------:R-:W-:Y:S02]  /*7a20*/  WARPGROUP.DEPBAR.LE gsb0, 0x0 ;  /* 0x00008000000079c5 */ /* 0x000fe40000010000 */
[----:B------:R-:W-:Y:S02]  /*7a30*/  CS2R R8, SRZ ;  /* 0x0000000000087805 */ /* 0x000fe4000001ff00 */
[----:B------:R-:W-:Y:S01]  /*7a40*/  CS2R R6, SRZ ;  /* 0x0000000000067805 */ /* 0x000fe2000001ff00 */
[----:B------:R-:W-:Y:S01]  /*7a50*/  IMAD.MOV.U32 R5, RZ, RZ, RZ ;  /* 0x000000ffff057224 */ /* 0x000fe200078e00ff */
[----:B-1----:R-:W-:Y:S06]  /*7a60*/  @!P0 BRA `(.L_x_22) ;  /* 0x0000003c004c8947 */ /* 0x002fec0003800000 */
[----:B------:R-:W2:Y:S04]  /*7a70*/  LDL R5, [R1+0x180] ;  /* 0x0001800001057983 */ /* 0x000ea80000100800 */
[----:B------:R-:W3:Y:S04]  /*7a80*/  LDL R6, [R1+0x184] ;  /* 0x0001840001067983 */ /* 0x000ee80000100800 */
[----:B------:R-:W4:Y:S04]  /*7a90*/  LDL R7, [R1+0x188] ;  /* 0x0001880001077983 */ /* 0x000f280000100800 */
        /* <DEDUP_REMOVED lines=36> */
[----:B------:R0:W-:Y:S04]  /*7ce0*/  STL [R1+0x8f4], R90 ;  /* 0x0008f45a01007387 */ /* 0x0001e80000100800 */
[----:B0-----:R-:W2:Y:S04]  /*7cf0*/  LDL R90, [R1+0x280] ;  /* 0x00028000015a7983 */ /* 0x001ea80000100800 */
[----:B------:R0:W-:Y:S04]  /*7d00*/  STL [R1+0x8f0], R91 ;  /* 0x0008f05b01007387 */ /* 0x0001e80000100800 */
[----:B0-----:R-:W3:Y:S04]  /*7d10*/  LDL R91, [R1+0x27c] ;  /* 0x00027c00015b7983 */ /* 0x001ee80000100800 */
[----:B------:R0:W-:Y:S04]  /*7d20*/  STL [R1+0x8ec], R92 ;  /* 0x0008ec5c01007387 */ /* 0x0001e80000100800 */
[----:B0-----:R-:W4:Y:S04]  /*7d30*/  LDL R92, [R1+0x278] ;  /* 0x00027800015c7983 */ /* 0x001f280000100800 */
[----:B------:R0:W-:Y:S04]  /*7d40*/  STL [R1+0x8e8], R93 ;  /* 0x0008e85d01007387 */ /* 0x0001e80000100800 */
[----:B0-----:R-:W2:Y:S04]  /*7d50*/  LDL R93, [R1+0x274] ;  /* 0x00027400015d7983 */ /* 0x001ea80000100800 */
[----:B------:R0:W-:Y:S04]  /*7d60*/  STL [R1+0x8e4], R94 ;  /* 0x0008e45e01007387 */ /* 0x0001e80000100800 */
[----:B0-----:R-:W4:Y:S04]  /*7d70*/  LDL R94, [R1+0x270] ;  /* 0x00027000015e7983 */ /* 0x001f280000100800 */
        /* <DEDUP_REMOVED lines=41> */
[----:B0-----:R-:W4:Y:S01]  /*8010*/  LDL R115, [R1+0x21c] ;  /* 0x00021c0001737983 */ /* 0x001f220000100800 */
[----:B--2---:R-:W-:-:S01]  /*8020*/  FADD R93, RZ, R93 ;  /* 0x0000005dff5d7221 */ /* 0x004fc20000000000 */
[----:B---3--:R-:W-:Y:S01]  /*8030*/  FADD R91, RZ, R91 ;  /* 0x0000005bff5b7221 */ /* 0x008fe20000000000 */
[----:B------:R-:W-:-:S01]  /*8040*/  FADD R90, RZ, R90 ;  /* 0x0000005aff5a7221 */ /* 0x000fc20000000000 */
[----:B------:R-:W-:Y:S01]  /*8050*/  STL [R1+0x88c], R116 ;  /* 0x00088c7401007387 */ /* 0x000fe20000100800 */
[----:B------:R-:W-:-:S01]  /*8060*/  FADD R4, RZ, R4 ;  /* 0x00000004ff047221 */ /* 0x000fc20000000000 */
[----:B----4-:R-:W-:Y:S01]  /*8070*/  FADD R94, RZ, R94 ;  /* 0x0000005eff5e7221 */ /* 0x010fe20000000000 */
[----:B------:R-:W-:-:S01]  /*8080*/  FADD R3, RZ, R3 ;  /* 0x00000003ff037221 */ /* 0x000fc20000000000 */
[----:B------:R-:W-:Y:S01]  /*8090*/  STL [R1+0x888], R117 ;  /* 0x0008887501007387 */ /* 0x000fe20000100800 */
[----:B------:R-:W-:-:S01]  /*80a0*/  FADD R2, RZ, R2 ;  /* 0x00000002ff027221 */ /* 0x000fc20000000000 */
[----:B------:R-:W-:Y:S01]  /*80b0*/  FADD R5, RZ, R5 ;  /* 0x00000005ff057221 */ /* 0x000fe20000000000 */
        /* <DEDUP_REMOVED lines=9> */
[----:B-----5:R0:W-:Y:S01]  /*8150*/  STL [R1+0x87c], R0 ;  /* 0x00087c0001007387 */ /* 0x0201e20000100800 */
[----:B------:R-:W-:-:S01]  /*8160*/  FADD R13, RZ, R13 ;  /* 0x0000000dff0d7221 */ /* 0x000fc20000000000 */
[----:B------:R-:W-:Y:S01]  /*8170*/  FADD R14, RZ, R14 ;  /* 0x0000000eff0e7221 */ /* 0x000fe20000000000 */
        /* <DEDUP_REMOVED lines=41> */
[----:B0-----:R-:W-:-:S05]  /*8410*/  FADD R0, RZ, R113 ;  /* 0x00000071ff007221 */ /* 0x001fca0000000000 */
[----:B------:R0:W-:Y:S04]  /*8420*/  STL [R1+0x300], R0 ;  /* 0x0003000001007387 */ /* 0x0001e80000100800 */
[----:B------:R-:W-:Y:S04]  /*8430*/  STL [R1+0x304], R112 ;  /* 0x0003047001007387 */ /* 0x000fe80000100800 */
[----:B------:R-:W-:Y:S01]  /*8440*/  STL [R1+0x308], R111 ;  /* 0x0003086f01007387 */ /* 0x000fe20000100800 */
        /* <DEDUP_REMOVED lines=28> */
[----:B0-----:R-:W2:Y:S04]  /*8610*/  LDL R0, [R1+0x284] ;  /* 0x0002840001007983 */ /* 0x001ea80000100800 */
[----:B------:R0:W-:Y:S04]  /*8620*/  STL [R1+0x358], R91 ;  /* 0x0003585b01007387 */ /* 0x0001e80000100800 */
[----:B------:R-:W3:Y:S04]  /*8630*/  LDL R119, [R1+0x288] ;  /* 0x0002880001777983 */ /* 0x000ee80000100800 */
[----:B------:R1:W-:Y:S04]  /*8640*/  STL [R1+0x35c], R90 ;  /* 0x00035c5a01007387 */ /* 0x0003e80000100800 */
        /* <DEDUP_REMOVED lines=27> */
[----:B0-----:R-:W4:Y:S04]  /*8800*/  LDL R91, [R1+0x2f8] ;  /* 0x0002f800015b7983 */ /* 0x001f280000100800 */
[----:B-1----:R-:W4:Y:S01]  /*8810*/  LDL R90, [R1+0x2fc] ;  /* 0x0002fc00015a7983 */ /* 0x002f220000100800 */
[----:B--2---:R-:W-:-:S05]  /*8820*/  FADD R0, RZ, R0 ;  /* 0x00000000ff007221 */ /* 0x004fca0000000000 */
[----:B------:R3:W-:Y:S02]  /*8830*/  STL [R1+0x360], R0 ;  /* 0x0003600001007387 */ /* 0x0007e40000100800 */
[----:B---3--:R-:W-:-:S01]  /*8840*/  FADD R0, RZ, R119 ;  /* 0x00000077ff007221 */ /* 0x008fc20000000000 */
[----:B----4-:R-:W-:Y:S01]  /*8850*/  FADD R118, RZ, R118 ;  /* 0x00000076ff767221 */ /* 0x010fe20000000000 */
[----:B------:R-:W-:-:S03]  /*8860*/  FADD R117, RZ, R117 ;  /* 0x00000075ff757221 */ /* 0x000fc60000000000 */
[----:B------:R0:W-:Y:S04]  /*8870*/  STL [R1+0x364], R0 ;  /* 0x0003640001007387 */ /* 0x0001e80000100800 */
[----:B------:R-:W-:Y:S01]  /*8880*/  STL [R1+0x368], R118 ;  /* 0x0003687601007387 */ /* 0x000fe20000100800 */
[----:B------:R-:W-:-:S03]  /*8890*/  FADD R115, RZ, R115 ;  /* 0x00000073ff737221 */ /* 0x000fc60000000000 */
[----:B------:R-:W-:Y:S01]  /*88a0*/  STL [R1+0x36c], R117 ;  /* 0x00036c7501007387 */ /* 0x000fe20000100800 */
[----:B0-----:R-:W-:-:S01]  /*88b0*/  FADD R0, RZ, R116 ;  /* 0x00000074ff007221 */ /* 0x001fc20000000000 */
[----:B------:R-:W-:-:S04]  /*88c0*/  FADD R114, RZ, R114 ;  /* 0x00000072ff727221 */ /* 0x000fc80000000000 */
[----:B------:R0:W-:Y:S04]  /*88d0*/  STL [R1+0x370], R0 ;  /* 0x0003700001007387 */ /* 0x0001e80000100800 */
[----:B------:R-:W-:Y:S01]  /*88e0*/  STL [R1+0x374], R115 ;  /* 0x0003747301007387 */ /* 0x000fe20000100800 */
[----:B------:R-:W-:-:S03]  /*88f0*/  FADD R112, RZ, R112 ;  /* 0x00000070ff707221 */ /* 0x000fc60000000000 */
[----:B------:R-:W-:Y:S01]  /*8900*/  STL [R1+0x378], R114 ;  /* 0x0003787201007387 */ /* 0x000fe20000100800 */
[----:B------:R-:W-:-:S01]  /*8910*/  FADD R111, RZ, R111 ;  /* 0x0000006fff6f7221 */ /* 0x000fc20000000000 */
[----:B0-----:R-:W-:-:S05]  /*8920*/  FADD R0, RZ, R113 ;  /* 0x00000071ff007221 */ /* 0x001fca0000000000 */
[----:B------:R0:W-:Y:S01]  /*8930*/  STL [R1+0x37c], R0 ;  /* 0x00037c0001007387 */ /* 0x0001e20000100800 */
[----:B------:R-:W-:-:S03]  /*8940*/  FADD R109, RZ, R109 ;  /* 0x0000006dff6d7221 */ /* 0x000fc60000000000 */
[----:B------:R-:W-:Y:S01]  /*8950*/  STL [R1+0x380], R112 ;  /* 0x0003807001007387 */ /* 0x000fe20000100800 */
[----:B------:R-:W-:-:S03]  /*8960*/  FADD R108, RZ, R108 ;  /* 0x0000006cff6c7221 */ /* 0x000fc60000000000 */
[----:B------:R-:W-:Y:S01]  /*8970*/  STL [R1+0x384], R111 ;  /* 0x0003846f01007387 */ /* 0x000fe20000100800 */
[----:B0-----:R-:W-:-:S01]  /*8980*/  FADD R0, RZ, R110 ;  /* 0x0000006eff007221 */ /* 0x001fc20000000000 */
[----:B------:R-:W-:-:S04]  /*8990*/  FADD R106, RZ, R106 ;  /* 0x0000006aff6a7221 */ /* 0x000fc80000000000 */
[----:B------:R0:W-:Y:S01]  /*89a0*/  STL [R1+0x388], R0 ;  /* 0x0003880001007387 */ /* 0x0001e20000100800 */
[----:B------:R-:W-:-:S03]  /*89b0*/  FADD R105, RZ, R105 ;  /* 0x00000069ff697221 */ /* 0x000fc60000000000 */
[----:B------:R-:W-:Y:S04]  /*89c0*/  STL [R1+0x38c], R109 ;  /* 0x00038c6d01007387 */ /* 0x000fe80000100800 */
[----:B------:R-:W-:Y:S01]  /*89d0*/  STL [R1+0x390], R108 ;  /* 0x0003906c01007387 */ /* 0x000fe20000100800 */
[----:B0-----:R-:W-:-:S01]  /*89e0*/  FADD R0, RZ, R107 ;  /* 0x0000006bff007221 */ /* 0x001fc20000000000 */
[----:B------:R-:W-:Y:S01]  /*89f0*/  FADD R103, RZ, R103 ;  /* 0x00000067ff677221 */ /* 0x000fe20000000000 */
        /* <DEDUP_REMOVED lines=30> */
[----:B0-----:R-:W2:Y:S04]  /*8be0*/  LDL R0, [R1] ;  /* 0x0000000001007983 */ /* 0x001ea80000100800 */
        /* <DEDUP_REMOVED lines=126> */
[----:B------:R0:W-:Y:S01]  /*93d0*/  STL [R1+0x458], R0 ;  /* 0x0004580001007387 */ /* 0x0001e20000100800 */
[----:B---3--:R-:W-:-:S05]  /*93e0*/  FADD R119, RZ, R119 ;  /* 0x00000077ff777221 */ /* 0x008fca0000000000 */
[----:B------:R-:W-:Y:S01]  /*93f0*/  STL [R1+0x45c], R119 ;  /* 0x00045c7701007387 */ /* 0x000fe20000100800 */
[----:B----4-:R-:W-:-:S01]  /*9400*/  FADD R118, RZ, R118 ;  /* 0x00000076ff767221 */ /* 0x010fc20000000000 */
[----:B0-----:R-:W-:-:S04]  /*9410*/  FADD R0, RZ, R117 ;  /* 0x00000075ff007221 */ /* 0x001fc80000000000 */
[----:B------:R-:W-:Y:S01]  /*9420*/  STL [R1+0x460], R118 ;  /* 0x0004607601007387 */ /* 0x000fe20000100800 */
[----:B------:R-:W-:-:S03]  /*9430*/  FADD R116, RZ, R116 ;  /* 0x00000074ff747221 */ /* 0x000fc60000000000 */
        /* <DEDUP_REMOVED lines=50> */
[----:B------:R-:W-:Y:S01]  /*9760*/  STL [R1+0x4c8], R92 ;  /* 0x0004c85c01007387 */ /* 0x000fe20000100800 */
[----:B0-----:R-:W-:-:S03]  /*9770*/  FADD R0, RZ, R90 ;  /* 0x0000005aff007221 */ /* 0x001fc60000000000 */
[----:B------:R-:W2:Y:S04]  /*9780*/  LDL R90, [R1+0xf8] ;  /* 0x0000f800015a7983 */ /* 0x000ea80000100800 */
[----:B------:R0:W-:Y:S04]  /*9790*/  STL [R1+0x4cc], R91 ;  /* 0x0004cc5b01007387 */ /* 0x0001e80000100800 */
[----:B0-----:R-:W3:Y:S04]  /*97a0*/  LDL R91, [R1+0xfc] ;  /* 0x0000fc00015b7983 */ /* 0x001ee80000100800 */
        /* <DEDUP_REMOVED lines=29> */
[----:B0-----:R-:W4:Y:S01]  /*9980*/  LDL R0, [R1+0x170] ;  /* 0x0001700001007983 */ /* 0x001f220000100800 */
[----:B--2---:R-:W-:-:S05]  /*9990*/  FADD R90, RZ, R90 ;  /* 0x0000005aff5a7221 */ /* 0x004fca0000000000 */
[----:B------:R0:W-:Y:S01]  /*99a0*/  STL [R1+0x4d4], R90 ;  /* 0x0004d45a01007387 */ /* 0x0001e20000100800 */
[----:B---3--:R-:W-:-:S03]  /*99b0*/  FADD R91, RZ, R91 ;  /* 0x0000005bff5b7221 */ /* 0x008fc60000000000 */
[----:B0-----:R-:W2:Y:S04]  /*99c0*/  LDL.LU R90, [R1+0x8f4] ;  /* 0x0008f400015a7983 */ /* 0x001ea80000300800 */
[----:B------:R0:W-:Y:S01]  /*99d0*/  STL [R1+0x4d8], R91 ;  /* 0x0004d85b01007387 */ /* 0x0001e20000100800 */
[----:B----4-:R-:W-:-:S01]  /*99e0*/  FADD R92, RZ, R92 ;  /* 0x0000005cff5c7221 */ /* 0x010fc20000000000 */
[----:B------:R-:W-:Y:S02]  /*99f0*/  FADD R93, RZ, R93 ;  /* 0x0000005dff5d7221 */ /* 0x000fe40000000000 */
[----:B0-----:R-:W3:Y:S01]  /*9a00*/  LDL.LU R91, [R1+0x8f0] ;  /* 0x0008f000015b7983 */ /* 0x001ee20000300800 */
[----:B------:R-:W-:-:S03]  /*9a10*/  FADD R94, RZ, R94 ;  /* 0x0000005eff5e7221 */ /* 0x000fc60000000000 */
[----:B------:R0:W-:Y:S01]  /*9a20*/  STL [R1+0x4dc], R92 ;  /* 0x0004dc5c01007387 */ /* 0x0001e20000100800 */
[----:B------:R-:W-:-:S01]  /*9a30*/  FADD R95, RZ, R95 ;  /* 0x0000005fff5f7221 */ /* 0x000fc20000000000 */
[----:B------:R-:W-:Y:S02]  /*9a40*/  FADD R96, RZ, R96 ;  /* 0x00000060ff607221 */ /* 0x000fe40000000000 */
[----:B0-----:R-:W4:Y:S01]  /*9a50*/  LDL.LU R92, [R1+0x8ec] ;  /* 0x0008ec00015c7983 */ /* 0x001f220000300800 */
[----:B------:R-:W-:-:S03]  /*9a60*/  FADD R97, RZ, R97 ;  /* 0x00000061ff617221 */ /* 0x000fc60000000000 */
[----:B------:R0:W-:Y:S01]  /*9a70*/  STL [R1+0x4e0], R93 ;  /* 0x0004e05d01007387 */ /* 0x0001e20000100800 */
[----:B------:R-:W-:-:S01]  /*9a80*/  FADD R98, RZ, R98 ;  /* 0x00000062ff627221 */ /* 0x000fc20000000000 */
[----:B------:R-:W-:Y:S02]  /*9a90*/  FADD R99, RZ, R99 ;  /* 0x00000063ff637221 */ /* 0x000fe40000000000 */
[----:B0-----:R-:W4:Y:S04]  /*9aa0*/  LDL.LU R93, [R1+0x8e8] ;  /* 0x0008e800015d7983 */ /* 0x001f280000300800 */
[----:B------:R0:W-:Y:S01]  /*9ab0*/  STL [R1+0x4e4], R94 ;  /* 0x0004e45e01007387 */ /* 0x0001e20000100800 */
[----:B------:R-:W-:-:S01]  /*9ac0*/  FADD R100, RZ, R100 ;  /* 0x00000064ff647221 */ /* 0x000fc20000000000 */
[----:B------:R-:W-:-:S02]  /*9ad0*/  FADD R101, RZ, R101 ;  /* 0x00000065ff657221 */ /* 0x000fc40000000000 */
[----:B0-----:R-:W4:Y:S04]  /*9ae0*/  LDL.LU R94, [R1+0x8e4] ;  /* 0x0008e400015e7983 */ /* 0x001f280000300800 */
[----:B------:R0:W-:Y:S01]  /*9af0*/  STL [R1+0x4e8], R95 ;  /* 0x0004e85f01007387 */ /* 0x0001e20000100800 */
[----:B------:R-:W-:-:S03]  /*9b00*/  FADD R102, RZ, R102 ;  /* 0x00000066ff667221 */ /* 0x000fc60000000000 */
        /* <DEDUP_REMOVED lines=55> */
[----:B------:R0:W-:Y:S04]  /*9e80*/  STL [R1+0x534], R114 ;  /* 0x0005347201007387 */ /* 0x0001e80000100800 */
        /* <DEDUP_REMOVED lines=12> */
[----:B0-----:R0:W5:Y:S01]  /*9f50*/  LDL.LU R0, [R1+0x87c] ;  /* 0x00087c0001007983 */ /* 0x0011620000300800 */
[----:B------:R-:W-:-:S03]  /*9f60*/  UMOV UR6, URZ ;  /* 0x0000003f00067c82 */ /* 0x000fc60008000000 */
[----:B------:R1:W-:Y:S04]  /*9f70*/  STL [R1+0x550], R4 ;  /* 0x0005500401007387 */ /* 0x0003e80000100800 */
[----:B------:R2:W-:Y:S04]  /*9f80*/  STL [R1+0x554], R3 ;  /* 0x0005540301007387 */ /* 0x0005e80000100800 */
[----:B------:R3:W-:Y:S01]  /*9f90*/  STL [R1+0x558], R2 ;  /* 0x0005580201007387 */ /* 0x0007e20000100800 */
[----:B-1----:R-:W-:-:S01]  /*9fa0*/  FADD R4, RZ, R120 ;  /* 0x00000078ff047221 */ /* 0x002fc20000000000 */
[----:B--2---:R-:W-:-:S04]  /*9fb0*/  FADD R3, RZ, R121 ;  /* 0x00000079ff037221 */ /* 0x004fc80000000000 */
[----:B------:R1:W-:Y:S01]  /*9fc0*/  STL [R1+0x55c], R4 ;  /* 0x00055c0401007387 */ /* 0x0003e20000100800 */
[----:B---3--:R-:W-:-:S03]  /*9fd0*/  FADD R2, RZ, R122 ;  /* 0x0000007aff027221 */ /* 0x008fc60000000000 */
        /* <DEDUP_REMOVED lines=323> */
[----:B----4-:R-:W-:-:S03]  /*b410*/  FADD R2, RZ, R92 ;  /* 0x0000005cff027221 */ /* 0x010fc60000000000 */
        /* <DEDUP_REMOVED lines=55> */
[----:B------:R0:W-:Y:S02]  /*b790*/  STL [R1+0x858], R2 ;  /* 0x0008580201007387 */ /* 0x0001e40000100800 */
.L_x_22:
[----:B------:R-:W-:-:S04]  /*b7a0*/  UIADD3 UR25, UR5, 0x1, URZ ;  /* 0x0000000105197890 */ /* 0x000fc8000fffe03f */
[----:B------:R-:W-:-:S04]  /*b7b0*/  UISETP.NE.AND UP0, UPT, UR25, 0x5, UPT ;  /* 0x000000051900788c */ /* 0x000fc8000bf05270 */
[----:B------:R-:W-:Y:S02]  /*b7c0*/  USEL UR21, URZ, 0x1, UP0 ;  /* 0x000000013f157887 */ /* 0x000fe40008000000 */
[----:B------:R-:W-:Y:S02]  /*b7d0*/  USEL UR25, UR25, URZ, UP0 ;  /* 0x0000003f19197287 */ /* 0x000fe40008000000 */
[----:B------:R-:W-:-:S06]  /*b7e0*/  ULOP3.LUT UR21, UR4, UR21, URZ, 0x3c, !UPT ;  /* 0x0000001504157292 */ /* 0x000fcc000f8e3c3f */
[----:B0-----:R-:W-:Y:S01]  /*b7f0*/  IMAD.U32 R2, RZ, RZ, UR21 ;  /* 0x00000015ff027e24 */ /* 0x001fe2000f8e00ff */
[----:B------:R-:W-:-:S06]  /*b800*/  UMOV UR21, 0x1 ;  /* 0x0000000100157882 */ /* 0x000fcc0000000000 */
.L_x_17:
[----:B------:R-:W-:-:S04]  /*b810*/  UISETP.LT.AND UP0, UPT, UR17, 0x1, UPT ;  /* 0x000000011100788c */ /* 0x000fc8000bf01270 */
[----:B------:R-:W-:-:S04]  /*b820*/  USEL UR22, UR17, 0x1, UP0 ;  /* 0x0000000111167887 */ /* 0x000fc80008000000 */
[----:B------:R-:W-:-:S04]  /*b830*/  UIADD3 UR22, UR17, -UR22, URZ ;  /* 0x8000001611167290 */ /* 0x000fc8000fffe03f */
[----:B------:R-:W-:-:S06]  /*b840*/  UISETP.GE.AND UP0, UPT, UR22, 0x1, UPT ;  /* 0x000000011600788c */ /* 0x000fcc000bf06270 */
[----:B------:R-:W-:-:S13]  /*b850*/  PLOP3.LUT P0, PT, PT, PT, UP0, 0x80, 0x0 ;  /* 0x000000000000781c */ /* 0x000fda0003f0f008 */
[----:B------:R-:W-:Y:S05]  /*b860*/  @!P0 BRA `(.L_x_23) ;  /* 0x0000009000148947 */ /* 0x000fea0003800000 */
[----:B------:R-:W-:Y:S01]  /*b870*/  IMAD.U32 R3, RZ, RZ, UR22 ;  /* 0x00000016ff037e24 */ /* 0x000fe2000f8e00ff */
[----:B------:R-:W-:Y:S01]  /*b880*/  UMOV UR28, UR5 ;  /* 0x00000005001c7c82 */ /* 0x000fe20008000000 */
[----:B------:R-:W-:-:S05]  /*b890*/  ULDC UR30, c[0x0][0x50c] ;  /* 0x00014300001e7ab9 */ /* 0x000fca0000000800 */
.L_x_31:
[----:B------:R-:W-:-:S06]  /*b8a0*/  UISETP.NE.AND UP0, UPT, UR14, 0x3, UPT ;  /* 0x000000030e00788c */ /* 0x000fcc000bf05270 */
[----:B------:R-:W-:-:S13]  /*b8b0*/  PLOP3.LUT P1, PT, PT, PT, UP0, 0x80, 0x0 ;  /* 0x000000000000781c */ /* 0x000fda0003f2f008 */
[----:B------:R-:W-:Y:S05]  /*b8c0*/  @!P1 BRA `(.L_x_24) ;  /* 0x0000000000049947 */ /* 0x000fea0003800000 */
[----:B------:R-:W-:Y:S01]  /*b8d0*/  BPT.TRAP 0x1 ;  /* 0x000000040000795c */ /* 0x000fe20000300000 */
.L_x_24:
[----:B------:R-:W0:Y:S01]  /*b8e0*/  S2UR UR22, SR_CgaCtaId ;  /* 0x00000000001679c3 */ /* 0x000e220000008800 */
[----:B------:R-:W-:Y:S01]  /*b8f0*/  UMOV UR15, 0x400 ;  /* 0x00000400000f7882 */ /* 0x000fe20000000000 */
[----:B------:R-:W-:Y:S01]  /*b900*/  SHF.L.U32 R4, R2, 0x1f, RZ ;  /* 0x0000001f02047819 */ /* 0x000fe200000006ff */
[----:B0-----:R-:W-:-:S04]  /*b910*/  ULEA UR15, UR22, UR15, 0x18 ;  /* 0x0000000f160f7291 */ /* 0x001fc8000f8ec03f */
[----:B------:R-:W-:-:S09]  /*b920*/  ULEA UR22, UR25, UR15, 0x3 ;  /* 0x0000000f19167291 */ /* 0x000fd2000f8e183f */
[----:B------:R0:W2:Y:S01]  /*b930*/  SYNCS.PHASECHK.TRANS64.TRYWAIT P0, [UR22], R4 ;  /* 0x00000004ff0075a7 */ /* 0x0000a20008000156 */
[----:B------:R-:W-:Y:S05]  /*b940*/  @!P1 BRA `(.L_x_25) ;  /* 0x0000000000049947 */ /* 0x000fea0003800000 */
[----:B------:R-:W-:Y:S01]  /*b950*/  BPT.TRAP 0x1 ;  /* 0x000000040000795c */ /* 0x000fe20000300000 */
.L_x_25:
[----:B--2---:R-:W-:Y:S05]  /*b960*/  @P0 BRA `(.L_x_26) ;  /* 0x0000000000080947 */ /* 0x004fea0003800000 */
[----:B------:R-:W2:Y:S02]  /*b970*/  SYNCS.PHASECHK.TRANS64.TRYWAIT P0, [UR22], R4 ;  /* 0x00000004ff0075a7 */ /* 0x000ea40008000156 */
[----:B--2---:R-:W-:Y:S05]  /*b980*/  @!P0 BRA `(.L_x_27) ;  /* 0x000003b000fc8947 */ /* 0x004fea0003800000 */
.L_x_26:
        /* <DEDUP_REMOVED lines=96> */
[----:B------:R-:W-:-:S02]  /*bf90*/  UIADD3 UR22, UR15, 0x28100, URZ ;  /* 0x000281000f167890 */ /* 0x000fc4000fffe03f */
[----:B------:R-:W-:Y:S01]  /*bfa0*/  UISETP.NE.AND UP0, UPT, UR20, URZ, UPT ;  /* 0x0000003f1400728c */ /* 0x000fe2000bf05270 */
[----:B------:R-:W-:Y:S01]  /*bfb0*/  STL.64 [R1+0xcf8], R118 ;  /* 0x000cf87601007387 */ /* 0x000fe20000100a00 */
[----:B------:R-:W-:Y:S02]  /*bfc0*/  USHF.R.U32.HI UR22, URZ, 0x4, UR22 ;  /* 0x000000043f167899 */ /* 0x000fe40008011616 */
[----:B------:R-:W-:Y:S01]  /*bfd0*/  USEL UR21, UR21, URZ, !UP0 ;  /* 0x0000003f15157287 */ /* 0x000fe2000c000000 */
[----:B------:R-:W-:Y:S01]  /*bfe0*/  STL.64 [R1+0xcf0], R116 ;  /* 0x000cf07401007387 */ /* 0x000fe20000100a00 */
[----:B------:R-:W-:Y:S02]  /*bff0*/  ULOP3.LUT UR22, UR22, 0x3fff, URZ, 0xc0, !UPT ;  /* 0x00003fff16167892 */ /* 0x000fe4000f8ec03f */
[----:B------:R-:W-:Y:S01]  /*c000*/  ULOP3.LUT UR29, UR16, 0x10000, URZ, 0xfc, !UPT ;  /* 0x00010000101d7892 */ /* 0x000fe2000f8efc3f */
[----:B------:R-:W-:Y:S01]  /*c010*/  STL.64 [R1+0xce8], R114 ;  /* 0x000ce87201007387 */ /* 0x000fe20000100a00 */
[----:B------:R-:W-:-:S02]  /*c020*/  ULOP3.LUT UR22, UR22, 0x10000, URZ, 0xfc, !UPT ;  /* 0x0001000016167892 */ /* 0x000fc4000f8efc3f */
[----:B------:R-:W-:Y:S01]  /*c030*/  UISETP.NE.U32.AND UP0, UPT, UR21, URZ, UPT ;  /* 0x0000003f1500728c */ /* 0x000fe2000bf05070 */
[----:B------:R-:W-:Y:S01]  /*c040*/  STL.64 [R1+0xce0], R112 ;  /* 0x000ce07001007387 */ /* 0x000fe20000100a00 */
[----:B------:R-:W-:Y:S02]  /*c050*/  ULEA UR29, UR25, UR29, 0xb ;  /* 0x0000001d191d7291 */ /* 0x000fe4000f8e583f */
[----:B------:R-:W-:Y:S01]  /*c060*/  UIMAD UR31, UR25, 0x300, UR22 ;  /* 0x00000300191f78a4 */ /* 0x000fe2000f8e0216 */
[----:B------:R-:W-:Y:S01]  /*c070*/  STL.64 [R1+0xcd8], R110 ;  /* 0x000cd86e01007387 */ /* 0x000fe20000100a00 */
[----:B------:R-:W-:Y:S01]  /*c080*/  UMOV UR21, 0x80000020 ;  /* 0x8000002000157882 */ /* 0x000fe20000000000 */
[----:B------:R-:W-:Y:S02]  /*c090*/  UMOV UR23, 0x80000020 ;  /* 0x8000002000177882 */ /* 0x000fe40000000000 */
[----:B------:R-:W-:Y:S01]  /*c0a0*/  STL.64 [R1+0xcd0], R108 ;  /* 0x000cd06c01007387 */ /* 0x000fe20000100a00 */
[----:B------:R-:W-:Y:S01]  /*c0b0*/  UMOV UR20, UR29 ;  /* 0x0000001d00147c82 */ /* 0x000fe20008000000 */
[----:B------:R-:W-:-:S02]  /*c0c0*/  UMOV UR22, UR31 ;  /* 0x0000001f00167c82 */ /* 0x000fc40008000000 */
        /* <DEDUP_REMOVED lines=42> */
[----:B---3--:R-:W3:Y:S04]  /*c370*/  LDL.LU.64 R24, [R1] ;  /* 0x0000000001187983 */ /* 0x008ee80000300a00 */
[----:B------:R-:W3:Y:S04]  /*c380*/  LDL.LU.64 R26, [R1+0x8] ;  /* 0x00000800011a7983 */ /* 0x000ee80000300a00 */
        /* <DEDUP_REMOVED lines=21> */
[----:B------:R-:W3:Y:S01]  /*c4e0*/  LDL.LU.64 R70, [R1+0xb8] ;  /* 0x0000b80001467983 */ /* 0x000ee20000300a00 */
[----:B--2---:R-:W-:-:S03]  /*c4f0*/  WARPGROUP.ARRIVE ;  /* 0x00000000000079c5 */ /* 0x004fc60000000000 */
[----:B------:R-:W3:Y:S04]  /*c500*/  LDL.LU.64 R72, [R1+0xc0] ;  /* 0x0000c00001487983 */ /* 0x000ee80000300a00 */
[----:B------:R-:W3:Y:S01]  /*c510*/  LDL.LU.64 R74, [R1+0xc8] ;  /* 0x0000c800014a7983 */ /* 0x000ee20000300a00 */
[----:B------:R-:W-:Y:S03]  /*c520*/  QGMMA.64x192x32.F32.E4M3.E4M3 R140, gdesc[UR20], R140, UP0, gsb0 ;  /* 0x02e00000148c79f3 */ /* 0x000fe6000b80088c */
        /* <DEDUP_REMOVED lines=22> */
[----:B------:R-:W-:-:S03]  /*c690*/  WARPGROUP.DEPBAR.LE gsb0, 0x0 ;  /* 0x00008000000079c5 */ /* 0x000fc60000010000 */
[----:B------:R-:W-:Y:S01]  /*c6a0*/  STL.64 [R1+0x180], R140 ;  /* 0x0001808c01007387 */ /* 0x000fe20000100a00 */
[----:B0-----:R-:W-:-:S03]  /*c6b0*/  IMAD.MOV.U32 R4, RZ, RZ, R235 ;  /* 0x000000ffff047224 */ /* 0x001fc600078e00eb */
        /* <DEDUP_REMOVED lines=47> */
[----:B0-----:R-:W2:Y:S04]  /*c9b0*/  LDL.LU.64 R234, [R1+0xe78] ;  /* 0x000e780001ea7983 */ /* 0x001ea80000300a00 */
        /* <DEDUP_REMOVED lines=48> */
[----:B---3--:R-:W-:Y:S01]  /*ccc0*/  WARPGROUP.ARRIVE ;  /* 0x00000000000079c5 */ /* 0x008fe20000000000 */
[----:B------:R-:W-:-:S07]  /*ccd0*/  UMOV UR21, 0x80000020 ;  /* 0x8000002000157882 */ /* 0x000fce0000000000 */
[----:B------:R-:W-:Y:S01]  /*cce0*/  QGMMA.64x192x32.F32.E4M3.E4M3 R24, gdesc[UR20], R24, UP0, gsb0 ;  /* 0x02e00000141879f3 */ /* 0x000fe2000b800818 */
[----:B------:R-:W-:Y:S01]  /*ccf0*/  UIADD3 UR20, UR29, 0x400, URZ ;  /* 0x000004001d147890 */ /* 0x000fe2000fffe03f */
[----:B------:R-:W-:Y:S01]  /*cd00*/  UMOV UR21, 0x80000020 ;  /* 0x8000002000157882 */ /* 0x000fe20000000000 */
[----:B------:R-:W-:Y:S02]  /*cd10*/  WARPGROUP.DEPBAR.LE gsb0, 0x0 ;  /* 0x00008000000079c5 */ /* 0x000fe40000010000 */
        /* <DEDUP_REMOVED lines=23> */
[----:B--2---:R-:W-:-:S03]  /*ce90*/  WARPGROUP.ARRIVE ;  /* 0x00000000000079c5 */ /* 0x004fc60000000000 */
[----:B------:R-:W-:Y:S03]  /*cea0*/  STL.64 [R1+0xb8], R70 ;  /* 0x0000b84601007387 */ /* 0x000fe60000100a00 */
[----:B------:R-:W-:Y:S01]  /*ceb0*/  QGMMA.64x192x32.F32.E4M3.E4M3 R120, gdesc[UR20], R120, UP0, gsb0 ;  /* 0x02e00000147879f3 */ /* 0x000fe2000b800878 */
        /* <DEDUP_REMOVED lines=24> */
[----:B0-----:R-:W2:Y:S04]  /*d040*/  LDL.LU.64 R118, [R1+0xcf8] ;  /* 0x000cf80001767983 */ /* 0x001ea80000300a00 */
        /* <DEDUP_REMOVED lines=47> */
[----:B------:R-:W-:-:S03]  /*d340*/  WARPGROUP.DEPBAR.LE gsb0, 0x0 ;  /* 0x00008000000079c5 */ /* 0x000fc60000010000 */
[----:B------:R-:W-:Y:S04]  /*d350*/  STL.64 [R1+0x9f8], R234 ;  /* 0x0009f8ea01007387 */ /* 0x000fe80000100a00 */
[----:B----4-:R-:W-:Y:S04]  /*d360*/  STL.64 [R1+0x9f0], R232 ;  /* 0x0009f0e801007387 */ /* 0x010fe80000100a00 */
        /* <DEDUP_REMOVED lines=46> */
[----:B0-----:R-:W3:Y:S04]  /*d650*/  LDL.LU.64 R140, [R1] ;  /* 0x00000000018c7983 */ /* 0x001ee80000300a00 */
[----:B------:R-:W4:Y:S04]  /*d660*/  LDL.LU.64 R142, [R1+0x8] ;  /* 0x00000800018e7983 */ /* 0x000f280000300a00 */
[----:B------:R-:W3:Y:S04]  /*d670*/  LDL.LU.64 R144, [R1+0x10] ;  /* 0x0000100001907983 */ /* 0x000ee80000300a00 */
        /* <DEDUP_REMOVED lines=34> */
[----:B------:R-:W4:Y:S01]  /*d8a0*/  LDL.LU.64 R214, [R1+0x128] ;  /* 0x0001280001d67983 */ /* 0x000f220000300a00 */
[----:B------:R-:W-:Y:S01]  /*d8b0*/  UIADD3 UR20, UR29, 0x600, URZ ;  /* 0x000006001d147890 */ /* 0x000fe2000fffe03f */
[----:B--2---:R-:W-:-:S02]  /*d8c0*/  WARPGROUP.ARRIVE ;  /* 0x00000000000079c5 */ /* 0x004fc40000000000 */
[----:B----4-:R-:W-:Y:S04]  /*d8d0*/  STL.64 [R1+0xb78], R214 ;  /* 0x000b78d601007387 */ /* 0x010fe80000100a00 */
[----:B---3--:R-:W-:Y:S04]  /*d8e0*/  STL.64 [R1+0xb70], R212 ;  /* 0x000b70d401007387 */ /* 0x008fe80000100a00 */
        /* <DEDUP_REMOVED lines=141> */
[----:B------:R-:W-:Y:S01]  /*e1c0*/  UMOV UR21, 0x80000020 ;  /* 0x8000002000157882 */ /* 0x000fe20000000000 */
[----:B------:R-:W-:Y:S01]  /*e1d0*/  IMAD.MOV.U32 R215, RZ, RZ, R4 ;  /* 0x000000ffffd77224 */ /* 0x000fe200078e0004 */
[----:B------:R-:W-:Y:S01]  /*e1e0*/  QGMMA.64x192x32.F32.E4M3.E4M3 R24, gdesc[UR20], R24, UP0, gsb0 ;  /* 0x02e00000141879f3 */ /* 0x000fe2000b800818 */
[----:B------:R-:W-:Y:S01]  /*e1f0*/  UIADD3 UR20, UR29, 0x2, URZ ;  /* 0x000000021d147890 */ /* 0x000fe2000fffe03f */
[----:B------:R-:W3:Y:S01]  /*e200*/  LDL.LU.64 R216, [R1+0x130] ;  /* 0x0001300001d87983 */ /* 0x000ee20000300a00 */
[----:B------:R-:W-:Y:S01]  /*e210*/  UIADD3 UR22, UR31, 0x2, URZ ;  /* 0x000000021f167890 */ /* 0x000fe2000fffe03f */
[----:B------:R-:W-:Y:S01]  /*e220*/  UMOV UR21, 0x80000020 ;  /* 0x8000002000157882 */ /* 0x000fe20000000000 */
[----:B------:R-:W-:Y:S01]  /*e230*/  UMOV UR23, 0x80000020 ;  /* 0x8000002000177882 */ /* 0x000fe20000000000 */
        /* <DEDUP_REMOVED lines=9> */
[----:B------:R-:W-:-:S02]  /*e2d0*/  WARPGROUP.DEPBAR.LE gsb0, 0x0 ;  /* 0x00008000000079c5 */ /* 0x000fc40000010000 */
[----:B--2---:R-:W-:-:S06]  /*e2e0*/  WARPGROUP.ARRIVE ;  /* 0x00000000000079c5 */ /* 0x004fcc0000000000 */
[----:B------:R-:W-:Y:S03]  /*e2f0*/  QGMMA.64x192x32.F32.E4M3.E4M3 R120, gdesc[UR20], R120, gsb0 ;  /* 0x02e00000147879f3 */ /* 0x000fe60008000878 */
[----:B------:R-:W-:Y:S02]  /*e300*/  WARPGROUP.DEPBAR.LE gsb0, 0x0 ;  /* 0x00008000000079c5 */ /* 0x000fe40000010000 */
        /* <DEDUP_REMOVED lines=48> */
[----:B0-----:R-:W3:Y:S04]  /*e610*/  LDL.LU.64 R214, [R1+0xb78] ;  /* 0x000b780001d67983 */ /* 0x001ee80000300a00 */
        /* <DEDUP_REMOVED lines=37> */
[----:B------:R-:W-:Y:S01]  /*e870*/  UIADD3 UR20, UR29, 0x202, URZ ;  /* 0x000002021d147890 */ /* 0x000fe2000fffe03f */
[----:B------:R-:W-:-:S02]  /*e880*/  UMOV UR21, 0x80000020 ;  /* 0x8000002000157882 */ /* 0x000fc40000000000 */
        /* <DEDUP_REMOVED lines=10> */
[----:B---3--:R-:W-:-:S06]  /*e930*/  WARPGROUP.ARRIVE ;  /* 0x00000000000079c5 */ /* 0x008fcc0000000000 */
[----:B------:R-:W-:Y:S03]  /*e940*/  QGMMA.64x192x32.F32.E4M3.E4M3 R140, gdesc[UR20], R140, gsb0 ;  /* 0x02e00000148c79f3 */ /* 0x000fe6000800088c */
[----:B------:R-:W-:Y:S02]  /*e950*/  WARPGROUP.DEPBAR.LE gsb0, 0x0 ;  /* 0x00008000000079c5 */ /* 0x000fe40000010000 */
[----:B------:R-:W-:Y:S01]  /*e960*/  STL.64 [R1], R140 ;  /* 0x0000008c01007387 */ /* 0x000fe20000100a00 */
[----:B------:R-:W-:-:S03]  /*e970*/  IMAD.MOV.U32 R4, RZ, RZ, R223 ;  /* 0x000000ffff047224 */ /* 0x000fc600078e00df */
        /* <DEDUP_REMOVED lines=47> */
[----:B0-----:R0:W5:Y:S04]  /*ec70*/  LDL.LU.64 R234, [R1+0x9f8] ;  /* 0x0009f80001ea7983 */ /* 0x0011680000300a00 */
[----:B------:R0:W5:Y:S04]  /*ec80*/  LDL.LU.64 R232, [R1+0x9f0] ;  /* 0x0009f00001e87983 */ /* 0x0001680000300a00 */
        /* <DEDUP_REMOVED lines=47> */
[----:B------:R-:W-:Y:S01]  /*ef80*/  UMOV UR21, 0x80000020 ;  /* 0x8000002000157882 */ /* 0x000fe20000000000 */
[----:B------:R-:W-:-:S04]  /*ef90*/  UIADD3 UR6, UR6, 0x2, URZ ;  /* 0x0000000206067890 */ /* 0x000fc8000fffe03f */
[----:B------:R-:W-:Y:S01]  /*efa0*/  UISETP.NE.AND UP0, UPT, UR6, UR30, UPT ;  /* 0x0000001e0600728c */ /* 0x000fe2000bf05270 */
[----:B--2---:R-:W-:-:S06]  /*efb0*/  WARPGROUP.ARRIVE ;  /* 0x00000000000079c5 */ /* 0x004fcc0000000000 */
[----:B------:R-:W-:Y:S01]  /*efc0*/  QGMMA.64x192x32.F32.E4M3.E4M3 R120, gdesc[UR20], R120, gsb0 ;  /* 0x02e00000147879f3 */ /* 0x000fe20008000878 */
[----:B------:R-:W-:Y:S01]  /*efd0*/  UIADD3 UR20, UR29, 0x602, URZ ;  /* 0x000006021d147890 */ /* 0x000fe2000fffe03f */
[----:B------:R-:W-:Y:S01]  /*efe0*/  UMOV UR21, 0x80000020 ;  /* 0x8000002000157882 */ /* 0x000fe20000000000 */
[----:B------:R-:W-:Y:S02]  /*eff0*/  WARPGROUP.DEPBAR.LE gsb0, 0x0 ;  /* 0x00008000000079c5 */ /* 0x000fe40000010000 */
[----:B------:R-:W-:-:S15]  /*f000*/  WARPGROUP.ARRIVE ;  /* 0x00000000000079c5 */ /* 0x000fde0000000000 */
[----:B------:R-:W-:Y:S01]  /*f010*/  QGMMA.64x192x32.F32.E4M3.E4M3 R24, gdesc[UR20], R24, gsb0 ;  /* 0x02e00000141879f3 */ /* 0x000fe20008000818 */
[----:B------:R-:W-:-:S06]  /*f020*/  USEL UR20, URZ, 0x1, UP0 ;  /* 0x000000013f147887 */ /* 0x000fcc0008000000 */
[----:B------:R-:W-:Y:S01]  /*f030*/  ISETP.NE.AND P0, PT, RZ, UR20, PT ;  /* 0x00000014ff007c0c */ /* 0x000fe2000bf05270 */
[----:B------:R-:W-:-:S12]  /*f040*/  WARPGROUP.DEPBAR.LE gsb0, 0x0 ;  /* 0x00008000000079c5 */ /* 0x000fd80000010000 */
[----:B0-----:R-:W-:Y:S05]  /*f050*/  @!P0 BRA `(.L_x_28) ;  /* 0x0000005400a88947 */ /* 0x001fea0003800000 */
[----:B------:R0:W-:Y:S04]  /*f060*/  STL [R1+0x970], R61 ;  /* 0x0009703d01007387 */ /* 0x0001e80000100800 */
[----:B0-----:R-:W2:Y:S04]  /*f070*/  LDL.LU R61, [R1+0x318] ;  /* 0x00031800013d7983 */ /* 0x001ea80000300800 */
[----:B------:R0:W-:Y:S04]  /*f080*/  STL [R1+0x96c], R62 ;  /* 0x00096c3e01007387 */ /* 0x0001e80000100800 */
[----:B0-----:R-:W2:Y:S04]  /*f090*/  LDL R62, [R1+0x23c] ;  /* 0x00023c00013e7983 */ /* 0x001ea80000100800 */
[----:B------:R0:W-:Y:S04]  /*f0a0*/  STL [R1+0x968], R63 ;  /* 0x0009683f01007387 */ /* 0x0001e80000100800 */
[----:B0-----:R-:W3:Y:S04]  /*f0b0*/  LDL.LU R63, [R1+0x314] ;  /* 0x00031400013f7983 */ /* 0x001ee80000300800 */
[----:B------:R0:W-:Y:S04]  /*f0c0*/  STL [R1+0x964], R64 ;  /* 0x0009644001007387 */ /* 0x0001e80000100800 */
[----:B0-----:R-:W3:Y:S04]  /*f0d0*/  LDL R64, [R1+0x238] ;  /* 0x0002380001407983 */ /* 0x001ee80000100800 */
[----:B------:R0:W-:Y:S04]  /*f0e0*/  STL [R1+0x960], R65 ;  /* 0x0009604101007387 */ /* 0x0001e80000100800 */
[----:B0-----:R-:W4:Y:S04]  /*f0f0*/  LDL.LU R65, [R1+0x310] ;  /* 0x0003100001417983 */ /* 0x001f280000300800 */
[----:B------:R0:W-:Y:S04]  /*f100*/  STL [R1+0x95c], R66 ;  /* 0x00095c4201007387 */ /* 0x0001e80000100800 */
[----:B0-----:R-:W4:Y:S04]  /*f110*/  LDL R66, [R1+0x234] ;  /* 0x0002340001427983 */ /* 0x001f280000100800 */
        /* <DEDUP_REMOVED lines=17> */
[----:B0-----:R-:W3:Y:S04]  /*f230*/  LDL R75, [R1+0x220] ;  /* 0x00022000014b7983 */ /* 0x001ee80000100800 */
        /* <DEDUP_REMOVED lines=79> */
[----:B0-----:R-:W3:Y:S01]  /*f730*/  LDL R115, [R1+0x180] ;  /* 0x0001800001737983 */ /* 0x001ee20000100800 */
[----:B--2---:R-:W-:-:S01]  /*f740*/  FADD R73, R74, R73 ;  /* 0x000000494a497221 */ /* 0x004fc20000000000 */
[----:B----4-:R-:W-:Y:S01]  /*f750*/  FADD R71, R72, R71 ;  /* 0x0000004748477221 */ /* 0x010fe20000000000 */
[----:B---3--:R-:W-:-:S01]  /*f760*/  FADD R69, R70, R69 ;  /* 0x0000004546457221 */ /* 0x008fc20000000000 */
[----:B------:R-:W-:Y:S01]  /*f770*/  STL [R1+0x894], R116 ;  /* 0x0008947401007387 */ /* 0x000fe20000100800 */
[----:B------:R-:W-:-:S01]  /*f780*/  FADD R67, R68, R67 ;  /* 0x0000004344437221 */ /* 0x000fc20000000000 */
[----:B------:R-:W-:Y:S01]  /*f790*/  FADD R65, R66, R65 ;  /* 0x0000004142417221 */ /* 0x000fe20000000000 */
[----:B------:R-:W-:-:S01]  /*f7a0*/  FADD R63, R64, R63 ;  /* 0x0000003f403f7221 */ /* 0x000fc20000000000 */
[----:B------:R-:W-:Y:S01]  /*f7b0*/  STL [R1+0x890], R117 ;  /* 0x0008907501007387 */ /* 0x000fe20000100800 */
[----:B------:R-:W-:-:S01]  /*f7c0*/  FADD R61, R62, R61 ;  /* 0x0000003d3e3d7221 */ /* 0x000fc20000000000 */
[----:B-----5:R-:W-:Y:S01]  /*f7d0*/  FADD R218, R94, R218 ;  /* 0x000000da5eda7221 */ /* 0x020fe20000000000 */
[----:B------:R-:W-:-:S01]  /*f7e0*/  FADD R219, R93, R219 ;  /* 0x000000db5ddb7221 */ /* 0x000fc20000000000 */
[----:B------:R-:W-:Y:S01]  /*f7f0*/  STL [R1+0x88c], R118 ;  /* 0x00088c7601007387 */ /* 0x000fe20000100800 */
[----:B------:R-:W-:-:S01]  /*f800*/  FADD R220, R92, R220 ;  /* 0x000000dc5cdc7221 */ /* 0x000fc20000000000 */
[----:B------:R-:W-:Y:S01]  /*f810*/  FADD R221, R91, R221 ;  /* 0x000000dd5bdd7221 */ /* 0x000fe20000000000 */
[----:B------:R-:W-:-:S01]  /*f820*/  FADD R222, R90, R222 ;  /* 0x000000de5ade7221 */ /* 0x000fc20000000000 */
[----:B------:R0:W-:Y:S01]  /*f830*/  STL [R1+0x888], R119 ;  /* 0x0008887701007387 */ /* 0x0001e20000100800 */
[----:B------:R-:W-:-:S01]  /*f840*/  FADD R223, R89, R223 ;  /* 0x000000df59df7221 */ /* 0x000fc20000000000 */
[----:B------:R-:W-:Y:S01]  /*f850*/  FADD R224, R88, R224 ;  /* 0x000000e058e07221 */ /* 0x000fe20000000000 */
[----:B------:R-:W-:-:S01]  /*f860*/  FADD R225, R87, R225 ;  /* 0x000000e157e17221 */ /* 0x000fc20000000000 */
[----:B------:R-:W-:Y:S01]  /*f870*/  STL [R1+0x884], R3 ;  /* 0x0008840301007387 */ /* 0x000fe20000100800 */
        /* <DEDUP_REMOVED lines=15> */
[----:B------:R3:W-:Y:S01]  /*f970*/  STL [R1+0x304], R71 ;  /* 0x0003044701007387 */ /* 0x0007e20000100800 */
[----:B------:R-:W-:-:S01]  /*f980*/  FADD R236, R76, R236 ;  /* 0x000000ec4cec7221 */ /* 0x000fc20000000000 */
[----:B------:R-:W-:-:S02]  /*f990*/  FADD R237, R75, R237 ;  /* 0x000000ed4bed7221 */ /* 0x000fc40000000000 */
[----:B------:R4:W-:Y:S04]  /*f9a0*/  STL [R1+0x308], R69 ;  /* 0x0003084501007387 */ /* 0x0009e80000100800 */
[----:B------:R1:W-:Y:S04]  /*f9b0*/  STL [R1+0x30c], R67 ;  /* 0x00030c4301007387 */ /* 0x0003e80000100800 */
[----:B0-----:R-:W4:Y:S01]  /*f9c0*/  LDL R119, [R1+0x240] ;  /* 0x0002400001777983 */ /* 0x001f220000100800 */
[----:B------:R-:W-:-:S03]  /*f9d0*/  FADD R23, R97, R23 ;  /* 0x0000001761177221 */ /* 0x000fc60000000000 */
[----:B------:R0:W-:Y:S04]  /*f9e0*/  STL [R1+0x310], R65 ;  /* 0x0003104101007387 */ /* 0x0001e80000100800 */
[----:B------:R-:W4:Y:S04]  /*f9f0*/  LDL.LU R118, [R1+0x31c] ;  /* 0x00031c0001767983 */ /* 0x000f280000300800 */
[----:B------:R0:W-:Y:S01]  /*fa00*/  STL [R1+0x314], R63 ;  /* 0x0003143f01007387 */ /* 0x0001e20000100800 */
[----:B------:R-:W-:-:S03]  /*fa10*/  FADD R22, R98, R22 ;  /* 0x0000001662167221 */ /* 0x000fc60000000000 */
[----:B------:R-:W4:Y:S04]  /*fa20*/  LDL R117, [R1+0x244] ;  /* 0x0002440001757983 */ /* 0x000f280000100800 */
[----:B------:R0:W-:Y:S04]  /*fa30*/  STL [R1+0x318], R61 ;  /* 0x0003183d01007387 */ /* 0x0001e80000100800 */
[----:B------:R-:W4:Y:S01]  /*fa40*/  LDL.LU R116, [R1+0x320] ;  /* 0x0003200001747983 */ /* 0x000f220000300800 */
[----:B------:R-:W-:-:S01]  /*fa50*/  FADD R21, R99, R21 ;  /* 0x0000001563157221 */ /* 0x000fc20000000000 */
[----:B------:R-:W-:Y:S01]  /*fa60*/  FADD R20, R100, R20 ;  /* 0x0000001464147221 */ /* 0x000fe20000000000 */
        /* <DEDUP_REMOVED lines=14> */
[----:B------:R-:W-:-:S02]  /*fb50*/  FADD R5, R115, R5 ;  /* 0x0000000573057221 */ /* 0x000fc40000000000 */
[----:B------:R-:W4:Y:S04]  /*fb60*/  LDL R115, [R1+0x248] ;  /* 0x0002480001737983 */ /* 0x000f280000100800 */
[----:B------:R-:W4:Y:S04]  /*fb70*/  LDL.LU R114, [R1+0x324] ;  /* 0x0003240001727983 */ /* 0x000f280000300800 */
        /* <DEDUP_REMOVED lines=40> */
[----:B--2---:R-:W2:Y:S04]  /*fe00*/  LDL R73, [R1+0x29c] ;  /* 0x00029c0001497983 */ /* 0x004ea80000100800 */
[----:B------:R-:W2:Y:S04]  /*fe10*/  LDL.LU R72, [R1+0x378] ;  /* 0x0003780001487983 */ /* 0x000ea80000300800 */
[----:B---3--:R-:W3:Y:S04]  /*fe20*/  LDL R71, [R1+0x2a0] ;  /* 0x0002a00001477983 */ /* 0x008ee80000100800 */
[----:B------:R-:W3:Y:S04]  /*fe30*/  LDL.LU R70, [R1+0x37c] ;  /* 0x00037c0001467983 */ /* 0x000ee80000300800 */
[----:B----4-:R-:W4:Y:S04]  /*fe40*/  LDL R69, [R1+0x2a4] ;  /* 0x0002a40001457983 */ /* 0x010f280000100800 */
[----:B------:R-:W4:Y:S04]  /*fe50*/  LDL.LU R68, [R1+0x380] ;  /* 0x0003800001447983 */ /* 0x000f280000300800 */
[----:B-1----:R-:W4:Y:S04]  /*fe60*/  LDL R67, [R1+0x2a8] ;  /* 0x0002a80001437983 */ /* 0x002f280000100800 */
[----:B------:R-:W4:Y:S04]  /*fe70*/  LDL.LU R66, [R1+0x384] ;  /* 0x0003840001427983 */ /* 0x000f280000300800 */
[----:B0-----:R-:W4:Y:S04]  /*fe80*/  LDL R65, [R1+0x2ac] ;  /* 0x0002ac0001417983 */ /* 0x001f280000100800 */
[----:B------:R-:W4:Y:S04]  /*fe90*/  LDL.LU R64, [R1+0x388] ;  /* 0x0003880001407983 */ /* 0x000f280000300800 */
[----:B------:R-:W4:Y:S04]  /*fea0*/  LDL R63, [R1+0x2b0] ;  /* 0x0002b000013f7983 */ /* 0x000f280000100800 */
[----:B------:R-:W4:Y:S04]  /*feb0*/  LDL.LU R3, [R1+0x38c] ;  /* 0x00038c0001037983 */ /* 0x000f280000300800 */
[----:B------:R-:W4:Y:S04]  /*fec0*/  LDL R62, [R1+0x2b4] ;  /* 0x0002b400013e7983 */ /* 0x000f280000100800 */
[----:B------:R-:W4:Y:S04]  /*fed0*/  LDL.LU R2, [R1+0x390] ;  /* 0x0003900001027983 */ /* 0x000f280000300800 */
[----:B------:R-:W4:Y:S04]  /*fee0*/  LDL R61, [R1+0x2b8] ;  /* 0x0002b800013d7983 */ /* 0x000f280000100800 */
[----:B------:R-:W4:Y:S01]  /*fef0*/  LDL.LU R0, [R1+0x394] ;  /* 0x0003940001007983 */ /* 0x000f220000300800 */
[----:B------:R-:W-:-:S01]  /*ff00*/  FADD R118, R119, R118 ;  /* 0x0000007677767221 */ /* 0x000fc20000000000 */
[----:B------:R-:W-:-:S04]  /*ff10*/  FADD R116, R117, R116 ;  /* 0x0000007475747221 */ /* 0x000fc80000000000 */
[----:B------:R-:W-:Y:S04]  /*ff20*/  STL [R1+0x31c], R118 ;  /* 0x00031c7601007387 */ /* 0x000fe80000100800 */
[----:B------:R-:W-:Y:S01]  /*ff30*/  STL [R1+0x320], R116 ;  /* 0x0003207401007387 */ /* 0x000fe20000100800 */
[----:B------:R-:W-:-:S01]  /*ff40*/  FADD R114, R115, R114 ;  /* 0x0000007273727221 */ /* 0x000fc20000000000 */
[----:B------:R-:W-:-:S04]  /*ff50*/  FADD R112, R113, R112 ;  /* 0x0000007071707221 */ /* 0x000fc80000000000 */
[----:B------:R-:W-:Y:S01]  /*ff60*/  STL [R1+0x324], R114 ;  /* 0x0003247201007387 */ /* 0x000fe20000100800 */
[----:B------:R-:W-:-:S03]  /*ff70*/  FADD R110, R111, R110 ;  /* 0x0000006e6f6e7221 */ /* 0x000fc60000000000 */
        /* <DEDUP_REMOVED lines=37> */
[----:B--2---:R-:W-:-:S03]  /*101d0*/  FADD R72, R73, R72 ;  /* 0x0000004849487221 */ /* 0x004fc60000000000 */
[----:B------:R-:W-:Y:S01]  /*101e0*/  STL [R1+0x374], R74 ;  /* 0x0003744a01007387 */ /* 0x000fe20000100800 */
[----:B---3--:R-:W-:-:S03]  /*101f0*/  FADD R70, R71, R70 ;  /* 0x0000004647467221 */ /* 0x008fc60000000000 */
[----:B------:R-:W-:Y:S01]  /*10200*/  STL [R1+0x378], R72 ;  /* 0x0003784801007387 */ /* 0x000fe20000100800 */
[----:B----4-:R-:W-:-:S03]  /*10210*/  FADD R68, R69, R68 ;  /* 0x0000004445447221 */ /* 0x010fc60000000000 */
[----:B------:R-:W-:Y:S01]  /*10220*/  STL [R1+0x37c], R70 ;  /* 0x00037c4601007387 */ /* 0x000fe20000100800 */
[----:B------:R-:W-:-:S03]  /*10230*/  FADD R66, R67, R66 ;  /* 0x0000004243427221 */ /* 0x000fc60000000000 */
[----:B------:R-:W-:Y:S01]  /*10240*/  STL [R1+0x380], R68 ;  /* 0x0003804401007387 */ /* 0x000fe20000100800 */
[----:B------:R-:W-:-:S03]  /*10250*/  FADD R64, R65, R64 ;  /* 0x0000004041407221 */ /* 0x000fc60000000000 */
[----:B------:R-:W-:Y:S04]  /*10260*/  STL [R1+0x384], R66 ;  /* 0x0003844201007387 */ /* 0x000fe80000100800 */
[----:B------:R0:W-:Y:S01]  /*10270*/  STL [R1+0x388], R64 ;  /* 0x0003884001007387 */ /* 0x0001e20000100800 */
[----:B------:R-:W-:-:S01]  /*10280*/  FADD R3, R63, R3 ;  /* 0x000000033f037221 */ /* 0x000fc20000000000 */
[----:B------:R-:W-:Y:S01]  /*10290*/  FADD R2, R62, R2 ;  /* 0x000000023e027221 */ /* 0x000fe20000000000 */
[----:B------:R-:W-:-:S02]  /*102a0*/  FADD R0, R61, R0 ;  /* 0x000000003d007221 */ /* 0x000fc40000000000 */
[----:B------:R-:W2:Y:S04]  /*102b0*/  LDL R61, [R1+0x2bc] ;  /* 0x0002bc00013d7983 */ /* 0x000ea80000100800 */
[----:B------:R1:W-:Y:S04]  /*102c0*/  STL [R1+0x38c], R3 ;  /* 0x00038c0301007387 */ /* 0x0003e80000100800 */
[----:B------:R-:W2:Y:S04]  /*102d0*/  LDL.LU R62, [R1+0x398] ;  /* 0x00039800013e7983 */ /* 0x000ea80000300800 */
[----:B------:R3:W-:Y:S04]  /*102e0*/  STL [R1+0x390], R2 ;  /* 0x0003900201007387 */ /* 0x0007e80000100800 */
[----:B------:R-:W4:Y:S04]  /*102f0*/  LDL R63, [R1+0x2c0] ;  /* 0x0002c000013f7983 */ /* 0x000f280000100800 */
[----:B------:R3:W-:Y:S04]  /*10300*/  STL [R1+0x394], R0 ;  /* 0x0003940001007387 */ /* 0x0007e80000100800 */
[----:B0-----:R-:W4:Y:S04]  /*10310*/  LDL.LU R64, [R1+0x39c] ;  /* 0x00039c0001407983 */ /* 0x001f280000300800 */
        /* <DEDUP_REMOVED lines=30> */
[----:B------:R-:W4:Y:S04]  /*10500*/  LDL R93, [R1] ;  /* 0x00000000015d7983 */ /* 0x000f280000100800 */
        /* <DEDUP_REMOVED lines=22> */
[----:B-1----:R-:W4:Y:S04]  /*10670*/  LDL.LU R3, [R1+0x408] ;  /* 0x0004080001037983 */ /* 0x002f280000300800 */
[----:B------:R-:W4:Y:S04]  /*10680*/  LDL R70, [R1+0x30] ;  /* 0x0000300001467983 */ /* 0x000f280000100800 */
[----:B---3--:R-:W3:Y:S04]  /*10690*/  LDL.LU R2, [R1+0x40c] ;  /* 0x00040c0001027983 */ /* 0x008ee80000300800 */
[----:B------:R-:W3:Y:S04]  /*106a0*/  LDL R69, [R1+0x34] ;  /* 0x0000340001457983 */ /* 0x000ee80000100800 */
[----:B------:R-:W3:Y:S01]  /*106b0*/  LDL.LU R0, [R1+0x410] ;  /* 0x0004100001007983 */ /* 0x000ee20000300800 */
[----:B--2---:R-:W-:-:S03]  /*106c0*/  FADD R62, R61, R62 ;  /* 0x0000003e3d3e7221 */ /* 0x004fc60000000000 */
[----:B------:R-:W2:Y:S04]  /*106d0*/  LDL.LU R61, [R1+0x970] ;  /* 0x00097000013d7983 */ /* 0x000ea80000300800 */
[----:B------:R0:W-:Y:S01]  /*106e0*/  STL [R1+0x398], R62 ;  /* 0x0003983e01007387 */ /* 0x0001e20000100800 */
[----:B----4-:R-:W-:-:S03]  /*106f0*/  FADD R64, R63, R64 ;  /* 0x000000403f407221 */ /* 0x010fc60000000000 */
[----:B0-----:R-:W4:Y:S04]  /*10700*/  LDL.LU R62, [R1+0x96c] ;  /* 0x00096c00013e7983 */ /* 0x001f280000300800 */
[----:B------:R-:W4:Y:S01]  /*10710*/  LDL.LU R63, [R1+0x968] ;  /* 0x00096800013f7983 */ /* 0x000f220000300800 */
[----:B------:R-:W-:-:S03]  /*10720*/  FADD R66, R65, R66 ;  /* 0x0000004241427221 */ /* 0x000fc60000000000 */
[----:B------:R0:W-:Y:S01]  /*10730*/  STL [R1+0x39c], R64 ;  /* 0x00039c4001007387 */ /* 0x0001e20000100800 */
[----:B------:R-:W-:-:S03]  /*10740*/  FADD R68, R67, R68 ;  /* 0x0000004443447221 */ /* 0x000fc60000000000 */
[----:B0-----:R-:W4:Y:S04]  /*10750*/  LDL.LU R64, [R1+0x964] ;  /* 0x0009640001407983 */ /* 0x001f280000300800 */
[----:B------:R-:W4:Y:S01]  /*10760*/  LDL.LU R65, [R1+0x960] ;  /* 0x0009600001417983 */ /* 0x000f220000300800 */
[----:B------:R-:W-:-:S03]  /*10770*/  FADD R118, R119, R118 ;  /* 0x0000007677767221 */ /* 0x000fc60000000000 */
[----:B------:R0:W-:Y:S01]  /*10780*/  STL [R1+0x3a0], R66 ;  /* 0x0003a04201007387 */ /* 0x0001e20000100800 */
[----:B------:R-:W-:-:S03]  /*10790*/  FADD R116, R117, R116 ;  /* 0x0000007475747221 */ /* 0x000fc60000000000 */
[----:B0-----:R-:W4:Y:S01]  /*107a0*/  LDL.LU R66, [R1+0x95c] ;  /* 0x00095c0001427983 */ /* 0x001f220000300800 */
[----:B------:R-:W-:-:S03]  /*107b0*/  FADD R114, R115, R114 ;  /* 0x0000007273727221 */ /* 0x000fc60000000000 */
[----:B------:R-:W4:Y:S04]  /*107c0*/  LDL.LU R67, [R1+0x958] ;  /* 0x0009580001437983 */ /* 0x000f280000300800 */
[----:B------:R0:W-:Y:S01]  /*107d0*/  STL [R1+0x3a4], R68 ;  /* 0x0003a44401007387 */ /* 0x0001e20000100800 */
[----:B------:R-:W-:-:S03]  /*107e0*/  FADD R112, R113, R112 ;  /* 0x0000007071707221 */ /* 0x000fc60000000000 */
[----:B0-----:R-:W4:Y:S01]  /*107f0*/  LDL.LU R68, [R1+0x954] ;  /* 0x0009540001447983 */ /* 0x001f220000300800 */
[----:B------:R-:W-:-:S03]  /*10800*/  FADD R110, R111, R110 ;  /* 0x0000006e6f6e7221 */ /* 0x000fc60000000000 */
[----:B------:R-:W-:Y:S04]  /*10810*/  STL [R1+0x3a8], R118 ;  /* 0x0003a87601007387 */ /* 0x000fe80000100800 */
[----:B------:R-:W-:Y:S01]  /*10820*/  STL [R1+0x3ac], R116 ;  /* 0x0003ac7401007387 */ /* 0x000fe20000100800 */
[----:B------:R-:W-:-:S03]  /*10830*/  FADD R108, R109, R108 ;  /* 0x0000006c6d6c7221 */ /* 0x000fc60000000000 */
[----:B------:R-:W-:Y:S01]  /*10840*/  STL [R1+0x3b0], R114 ;  /* 0x0003b07201007387 */ /* 0x000fe20000100800 */
[----:B------:R-:W-:-:S03]  /*10850*/  FADD R106, R107, R106 ;  /* 0x0000006a6b6a7221 */ /* 0x000fc60000000000 */
[----:B------:R-:W-:Y:S04]  /*10860*/  STL [R1+0x3b4], R112 ;  /* 0x0003b47001007387 */ /* 0x000fe80000100800 */
[----:B------:R-:W-:Y:S01]  /*10870*/  STL [R1+0x3b8], R110 ;  /* 0x0003b86e01007387 */ /* 0x000fe20000100800 */
[----:B------:R-:W-:-:S03]  /*10880*/  FADD R104, R105, R104 ;  /* 0x0000006869687221 */ /* 0x000fc60000000000 */
[----:B------:R-:W-:Y:S04]  /*10890*/  STL [R1+0x3bc], R108 ;  /* 0x0003bc6c01007387 */ /* 0x000fe80000100800 */
        /* <DEDUP_REMOVED lines=22> */
[----:B------:R0:W-:Y:S01]  /*10a00*/  STL [R1+0x3ec], R84 ;  /* 0x0003ec5401007387 */ /* 0x0001e20000100800 */
        /* <DEDUP_REMOVED lines=9> */
[----:B------:R1:W-:Y:S04]  /*10aa0*/  STL [R1+0x400], R74 ;  /* 0x0004004a01007387 */ /* 0x0003e80000100800 */
[----:B------:R1:W-:Y:S01]  /*10ab0*/  STL [R1+0x404], R72 ;  /* 0x0004044801007387 */ /* 0x0003e20000100800 */
[----:B------:R-:W-:-:S03]  /*10ac0*/  FADD R3, R71, R3 ;  /* 0x0000000347037221 */ /* 0x000fc60000000000 */
[----:B0-----:R-:W2:Y:S04]  /*10ad0*/  LDL R84, [R1+0x38] ;  /* 0x0000380001547983 */ /* 0x001ea80000100800 */
[----:B------:R0:W-:Y:S01]  /*10ae0*/  STL [R1+0x408], R3 ;  /* 0x0004080301007387 */ /* 0x0001e20000100800 */
[----:B---3--:R-:W-:-:S03]  /*10af0*/  FADD R2, R70, R2 ;  /* 0x0000000246027221 */ /* 0x008fc60000000000 */
[----:B-1----:R-:W2:Y:S04]  /*10b00*/  LDL.LU R82, [R1+0x414] ;  /* 0x0004140001527983 */ /* 0x002ea80000300800 */
[----:B------:R1:W-:Y:S01]  /*10b10*/  STL [R1+0x40c], R2 ;  /* 0x00040c0201007387 */ /* 0x0003e20000100800 */
[----:B------:R-:W-:-:S03]  /*10b20*/  FADD R0, R69, R0 ;  /* 0x0000000045007221 */ /* 0x000fc60000000000 */
[----:B------:R-:W3:Y:S04]  /*10b30*/  LDL R80, [R1+0x3c] ;  /* 0x00003c0001507983 */ /* 0x000ee80000100800 */
[----:B------:R1:W-:Y:S04]  /*10b40*/  STL [R1+0x410], R0 ;  /* 0x0004100001007387 */ /* 0x0003e80000100800 */
[----:B------:R-:W3:Y:S04]  /*10b50*/  LDL.LU R78, [R1+0x418] ;  /* 0x00041800014e7983 */ /* 0x000ee80000300800 */
[----:B------:R-:W4:Y:S04]  /*10b60*/  LDL R76, [R1+0x40] ;  /* 0x00004000014c7983 */ /* 0x000f280000100800 */
[----:B------:R-:W4:Y:S04]  /*10b70*/  LDL.LU R74, [R1+0x41c] ;  /* 0x00041c00014a7983 */ /* 0x000f280000300800 */
[----:B------:R-:W4:Y:S04]  /*10b80*/  LDL R72, [R1+0x44] ;  /* 0x0000440001487983 */ /* 0x000f280000100800 */
[----:B------:R-:W4:Y:S04]  /*10b90*/  LDL.LU R70, [R1+0x420] ;  /* 0x0004200001467983 */ /* 0x000f280000300800 */
        /* <DEDUP_REMOVED lines=22> */
[----:B------:R-:W4:Y:S04]  /*10d00*/  LDL.LU R93, [R1+0x478] ;  /* 0x00047800015d7983 */ /* 0x000f280000300800 */
[----:B------:R-:W4:Y:S04]  /*10d10*/  LDL R92, [R1+0xa0] ;  /* 0x0000a000015c7983 */ /* 0x000f280000100800 */
[----:B------:R-:W4:Y:S04]  /*10d20*/  LDL.LU R91, [R1+0x47c] ;  /* 0x00047c00015b7983 */ /* 0x000f280000300800 */
[----:B------:R-:W4:Y:S04]  /*10d30*/  LDL R90, [R1+0xa4] ;  /* 0x0000a400015a7983 */ /* 0x000f280000100800 */
[----:B------:R-:W4:Y:S04]  /*10d40*/  LDL.LU R89, [R1+0x480] ;  /* 0x0004800001597983 */ /* 0x000f280000300800 */
[----:B------:R-:W4:Y:S04]  /*10d50*/  LDL R88, [R1+0xa8] ;  /* 0x0000a80001587983 */ /* 0x000f280000100800 */
[----:B0-----:R-:W4:Y:S04]  /*10d60*/  LDL.LU R3, [R1+0x484] ;  /* 0x0004840001037983 */ /* 0x001f280000300800 */
[----:B------:R-:W4:Y:S04]  /*10d70*/  LDL R87, [R1+0xac] ;  /* 0x0000ac0001577983 */ /* 0x000f280000100800 */
[----:B-1----:R-:W4:Y:S04]  /*10d80*/  LDL.LU R2, [R1+0x488] ;  /* 0x0004880001027983 */ /* 0x002f280000300800 */
[----:B------:R-:W4:Y:S04]  /*10d90*/  LDL R86, [R1+0xb0] ;  /* 0x0000b00001567983 */ /* 0x000f280000100800 */
[----:B------:R-:W4:Y:S04]  /*10da0*/  LDL.LU R0, [R1+0x48c] ;  /* 0x00048c0001007983 */ /* 0x000f280000300800 */
[----:B------:R-:W4:Y:S04]  /*10db0*/  LDL.LU R95, [R1+0x474] ;  /* 0x00047400015f7983 */ /* 0x000f280000300800 */
[----:B------:R-:W4:Y:S01]  /*10dc0*/  LDL.LU R97, [R1+0x470] ;  /* 0x0004700001617983 */ /* 0x000f220000300800 */
[----:B--2---:R-:W-:-:S05]  /*10dd0*/  FADD R82, R84, R82 ;  /* 0x0000005254527221 */ /* 0x004fca0000000000 */
[----:B------:R-:W-:Y:S04]  /*10de0*/  STL [R1+0x414], R82 ;  /* 0x0004145201007387 */ /* 0x000fe80000100800 */
[----:B------:R-:W2:Y:S01]  /*10df0*/  LDL.LU R99, [R1+0x46c] ;  /* 0x00046c0001637983 */ /* 0x000ea20000300800 */
[----:B---3--:R-:W-:-:S05]  /*10e00*/  FADD R78, R80, R78 ;  /* 0x0000004e504e7221 */ /* 0x008fca0000000000 */
[----:B------:R-:W-:Y:S01]  /*10e10*/  STL [R1+0x418], R78 ;  /* 0x0004184e01007387 */ /* 0x000fe20000100800 */
[----:B----4-:R-:W-:-:S01]  /*10e20*/  FADD R74, R76, R74 ;  /* 0x0000004a4c4a7221 */ /* 0x010fc20000000000 */
[----:B------:R-:W-:-:S05]  /*10e30*/  FADD R70, R72, R70 ;  /* 0x0000004648467221 */ /* 0x000fca0000000000 */
[----:B------:R0:W-:Y:S04]  /*10e40*/  STL [R1+0x420], R70 ;  /* 0x0004204601007387 */ /* 0x0001e80000100800 */
[----:B------:R1:W-:Y:S04]  /*10e50*/  STL [R1+0x41c], R74 ;  /* 0x00041c4a01007387 */ /* 0x0003e80000100800 */
[----:B0-----:R-:W3:Y:S04]  /*10e60*/  LDL.LU R70, [R1+0x424] ;  /* 0x0004240001467983 */ /* 0x001ee80000300800 */
[----:B------:R-:W4:Y:S04]  /*10e70*/  LDL.LU R72, [R1+0x428] ;  /* 0x0004280001487983 */ /* 0x000f280000300800 */
[----:B-1----:R-:W4:Y:S04]  /*10e80*/  LDL.LU R74, [R1+0x42c] ;  /* 0x00042c00014a7983 */ /* 0x002f280000300800 */
[----:B------:R-:W4:Y:S04]  /*10e90*/  LDL.LU R76, [R1+0x430] ;  /* 0x00043000014c7983 */ /* 0x000f280000300800 */
        /* <DEDUP_REMOVED lines=22> */
[----:B--2---:R-:W-:-:S01]  /*11000*/  FADD R99, R100, R99 ;  /* 0x0000006364637221 */ /* 0x004fc20000000000 */
[----:B---3--:R-:W-:-:S02]  /*11010*/  FADD R70, R69, R70 ;  /* 0x0000004645467221 */ /* 0x008fc40000000000 */
[----:B------:R-:W2:Y:S01]  /*11020*/  LDL.LU R69, [R1+0x950] ;  /* 0x0009500001457983 */ /* 0x000ea20000300800 */
[----:B----4-:R-:W-:-:S03]  /*11030*/  FADD R72, R71, R72 ;  /* 0x0000004847487221 */ /* 0x010fc60000000000 */
[----:B------:R0:W-:Y:S01]  /*11040*/  STL [R1+0x424], R70 ;  /* 0x0004244601007387 */ /* 0x0001e20000100800 */
[----:B------:R-:W-:-:S01]  /*11050*/  FADD R74, R73, R74 ;  /* 0x0000004a494a7221 */ /* 0x000fc20000000000 */
[----:B------:R-:W-:Y:S02]  /*11060*/  FADD R76, R75, R76 ;  /* 0x0000004c4b4c7221 */ /* 0x000fe40000000000 */
[----:B0-----:R-:W3:Y:S04]  /*11070*/  LDL.LU R70, [R1+0x94c] ;  /* 0x00094c0001467983 */ /* 0x001ee80000300800 */
[----:B------:R-:W4:Y:S04]  /*11080*/  LDL.LU R71, [R1+0x948] ;  /* 0x0009480001477983 */ /* 0x000f280000300800 */
[----:B------:R0:W-:Y:S01]  /*11090*/  STL [R1+0x428], R72 ;  /* 0x0004284801007387 */ /* 0x0001e20000100800 */
[----:B------:R-:W-:-:S01]  /*110a0*/  FADD R78, R77, R78 ;  /* 0x0000004e4d4e7221 */ /* 0x000fc20000000000 */
[----:B------:R-:W-:-:S02]  /*110b0*/  FADD R80, R79, R80 ;  /* 0x000000504f507221 */ /* 0x000fc40000000000 */
[----:B0-----:R-:W4:Y:S04]  /*110c0*/  LDL.LU R72, [R1+0x944] ;  /* 0x0009440001487983 */ /* 0x001f280000300800 */
[----:B------:R-:W4:Y:S04]  /*110d0*/  LDL.LU R73, [R1+0x940] ;  /* 0x0009400001497983 */ /* 0x000f280000300800 */
[----:B------:R0:W-:Y:S01]  /*110e0*/  STL [R1+0x42c], R74 ;  /* 0x00042c4a01007387 */ /* 0x0001e20000100800 */
[----:B------:R-:W-:-:S03]  /*110f0*/  FADD R82, R81, R82 ;  /* 0x0000005251527221 */ /* 0x000fc60000000000 */
[----:B0-----:R-:W4:Y:S04]  /*11100*/  LDL.LU R74, [R1+0x93c] ;  /* 0x00093c00014a7983 */ /* 0x001f280000300800 */
[----:B------:R-:W4:Y:S04]  /*11110*/  LDL.LU R75, [R1+0x938] ;  /* 0x00093800014b7983 */ /* 0x000f280000300800 */
[----:B------:R0:W-:Y:S01]  /*11120*/  STL [R1+0x430], R76 ;  /* 0x0004304c01007387 */ /* 0x0001e20000100800 */
[----:B------:R-:W-:-:S03]  /*11130*/  FADD R84, R83, R84 ;  /* 0x0000005453547221 */ /* 0x000fc60000000000 */
[----:B0-----:R-:W4:Y:S04]  /*11140*/  LDL.LU R76, [R1+0x934] ;  /* 0x00093400014c7983 */ /* 0x001f280000300800 */
[----:B------:R-:W4:Y:S04]  /*11150*/  LDL.LU R77, [R1+0x930] ;  /* 0x00093000014d7983 */ /* 0x000f280000300800 */
[----:B------:R0:W-:Y:S01]  /*11160*/  STL [R1+0x434], R78 ;  /* 0x0004344e01007387 */ /* 0x0001e20000100800 */
[----:B------:R-:W-:-:S01]  /*11170*/  FADD R119, R85, R119 ;  /* 0x0000007755777221 */ /* 0x000fc20000000000 */
[----:B------:R-:W-:-:S02]  /*11180*/  FADD R117, R118, R117 ;  /* 0x0000007576757221 */ /* 0x000fc40000000000 */
[----:B0-----:R-:W4:Y:S04]  /*11190*/  LDL.LU R78, [R1+0x92c] ;  /* 0x00092c00014e7983 */ /* 0x001f280000300800 */
[----:B------:R-:W4:Y:S04]  /*111a0*/  LDL.LU R79, [R1+0x928] ;  /* 0x00092800014f7983 */ /* 0x000f280000300800 */
[----:B------:R0:W-:Y:S01]  /*111b0*/  STL [R1+0x438], R80 ;  /* 0x0004385001007387 */ /* 0x0001e20000100800 */
[----:B------:R-:W-:-:S01]  /*111c0*/  FADD R115, R116, R115 ;  /* 0x0000007374737221 */ /* 0x000fc20000000000 */
[----:B------:R-:W-:Y:S01]  /*111d0*/  FADD R113, R114, R113 ;  /* 0x0000007172717221 */ /* 0x000fe20000000000 */
[----:B------:R-:W-:-:S01]  /*111e0*/  FADD R111, R112, R111 ;  /* 0x0000006f706f7221 */ /* 0x000fc20000000000 */
        /* <DEDUP_REMOVED lines=10> */
[----:B------:R-:W-:-:S02]  /*11290*/  FADD R101, R102, R101 ;  /* 0x0000006566657221 */ /* 0x000fc40000000000 */
[----:B0-----:R-:W4:Y:S04]  /*112a0*/  LDL.LU R84, [R1+0x914] ;  /* 0x0009140001547983 */ /* 0x001f280000300800 */
[----:B------:R-:W4:Y:S04]  /*112b0*/  LDL.LU R85, [R1+0x910] ;  /* 0x0009100001557983 */ /* 0x000f280000300800 */
[----:B------:R0:W-:Y:S04]  /*112c0*/  STL [R1+0x444], R119 ;  /* 0x0004447701007387 */ /* 0x0001e80000100800 */
[----:B------:R-:W-:Y:S04]  /*112d0*/  STL [R1+0x448], R117 ;  /* 0x0004487501007387 */ /* 0x000fe80000100800 */
[----:B------:R-:W-:Y:S04]  /*112e0*/  STL [R1+0x44c], R115 ;  /* 0x00044c7301007387 */ /* 0x000fe80000100800 */
[----:B------:R-:W-:Y:S04]  /*112f0*/  STL [R1+0x450], R113 ;  /* 0x0004507101007387 */ /* 0x000fe80000100800 */
[----:B------:R-:W-:Y:S04]  /*11300*/  STL [R1+0x454], R111 ;  /* 0x0004546f01007387 */ /* 0x000fe80000100800 */
[----:B------:R-:W-:Y:S04]  /*11310*/  STL [R1+0x458], R109 ;  /* 0x0004586d01007387 */ /* 0x000fe80000100800 */
[----:B------:R-:W-:Y:S04]  /*11320*/  STL [R1+0x45c], R107 ;  /* 0x00045c6b01007387 */ /* 0x000fe80000100800 */
[----:B------:R1:W-:Y:S04]  /*11330*/  STL [R1+0x460], R105 ;  /* 0x0004606901007387 */ /* 0x0003e80000100800 */
[----:B------:R-:W-:Y:S04]  /*11340*/  STL [R1+0x464], R103 ;  /* 0x0004646701007387 */ /* 0x000fe80000100800 */
[----:B------:R-:W-:Y:S04]  /*11350*/  STL [R1+0x468], R101 ;  /* 0x0004686501007387 */ /* 0x000fe80000100800 */
[----:B------:R1:W-:Y:S04]  /*11360*/  STL [R1+0x46c], R99 ;  /* 0x00046c6301007387 */ /* 0x0003e80000100800 */
[----:B------:R1:W-:Y:S04]  /*11370*/  STL [R1+0x470], R97 ;  /* 0x0004706101007387 */ /* 0x0003e80000100800 */
[----:B------:R1:W-:Y:S04]  /*11380*/  STL [R1+0x474], R95 ;  /* 0x0004745f01007387 */ /* 0x0003e80000100800 */
[----:B------:R1:W-:Y:S04]  /*11390*/  STL [R1+0x478], R93 ;  /* 0x0004785d01007387 */ /* 0x0003e80000100800 */
[----:B------:R1:W-:Y:S04]  /*113a0*/  STL [R1+0x47c], R91 ;  /* 0x00047c5b01007387 */ /* 0x0003e80000100800 */
[----:B------:R-:W-:Y:S04]  /*113b0*/  STL [R1+0x480], R89 ;  /* 0x0004805901007387 */ /* 0x000fe80000100800 */
[----:B0-----:R-:W2:Y:S04]  /*113c0*/  LDL R119, [R1+0xb4] ;  /* 0x0000b40001777983 */ /* 0x001ea80000100800 */
[----:B------:R0:W-:Y:S04]  /*113d0*/  STL [R1+0x484], R3 ;  /* 0x0004840301007387 */ /* 0x0001e80000100800 */
[----:B-1----:R-:W2:Y:S04]  /*113e0*/  LDL.LU R105, [R1+0x490] ;  /* 0x0004900001697983 */ /* 0x002ea80000300800 */
[----:B------:R1:W-:Y:S04]  /*113f0*/  STL [R1+0x488], R2 ;  /* 0x0004880201007387 */ /* 0x0003e80000100800 */
        /* <DEDUP_REMOVED lines=35> */
[----:B------:R-:W4:Y:S01]  /*11630*/  LDL.LU R86, [R1+0x4e0] ;  /* 0x0004e00001567983 */ /* 0x000f220000300800 */
[----:B--2---:R-:W-:-:S05]  /*11640*/  FADD R105, R119, R105 ;  /* 0x0000006977697221 */ /* 0x004fca0000000000 */
[----:B------:R0:W-:Y:S04]  /*11650*/  STL [R1+0x490], R105 ;  /* 0x0004906901007387 */ /* 0x0001e80000100800 */
[----:B0-----:R-:W2:Y:S01]  /*11660*/  LDL.LU R105, [R1+0x4c8] ;  /* 0x0004c80001697983 */ /* 0x001ea20000300800 */
[----:B---3--:R-:W-:-:S05]  /*11670*/  FADD R107, R118, R107 ;  /* 0x0000006b766b7221 */ /* 0x008fca0000000000 */
[----:B------:R0:W-:Y:S01]  /*11680*/  STL [R1+0x494], R107 ;  /* 0x0004946b01007387 */ /* 0x0001e20000100800 */
[----:B----4-:R-:W-:-:S03]  /*11690*/  FADD R109, R117, R109 ;  /* 0x0000006d756d7221 */ /* 0x010fc60000000000 */
[----:B0-----:R-:W3:Y:S01]  /*116a0*/  LDL.LU R107, [R1+0x4c4] ;  /* 0x0004c400016b7983 */ /* 0x001ee20000300800 */
        /* <DEDUP_REMOVED lines=11> */
[----:B------:R0:W-:Y:S01]  /*11760*/  STL [R1+0x4a4], R97 ;  /* 0x0004a46101007387 */ /* 0x0001e20000100800 */
[----:B------:R-:W-:-:S03]  /*11770*/  FADD R2, R89, R2 ;  /* 0x0000000259027221 */ /* 0x000fc60000000000 */
[----:B------:R-:W-:Y:S04]  /*11780*/  STL [R1+0x4a8], R93 ;  /* 0x0004a85d01007387 */ /* 0x000fe80000100800 */
[----:B------:R-:W4:Y:S01]  /*11790*/  LDL R99, [R1+0x108] ;  /* 0x0001080001637983 */ /* 0x000f220000100800 */
[----:B------:R-:W-:-:S03]  /*117a0*/  FADD R0, R87, R0 ;  /* 0x0000000057007221 */ /* 0x000fc60000000000 */
[----:B------:R-:W-:Y:S04]  /*117b0*/  STL [R1+0x4ac], R3 ;  /* 0x0004ac0301007387 */ /* 0x000fe80000100800 */
[----:B0-----:R-:W4:Y:S04]  /*117c0*/  LDL.LU R97, [R1+0x4e4] ;  /* 0x0004e40001617983 */ /* 0x001f280000300800 */
[----:B------:R-:W-:Y:S04]  /*117d0*/  STL [R1+0x4b0], R2 ;  /* 0x0004b00201007387 */ /* 0x000fe80000100800 */
        /* <DEDUP_REMOVED lines=8> */
[----:B------:R-:W4:Y:S01]  /*11860*/  LDL.LU R87, [R1+0x4f4] ;  /* 0x0004f40001577983 */ /* 0x000f220000300800 */
[----:B------:R-:W-:-:S01]  /*11870*/  FADD R103, R104, R103 ;  /* 0x0000006768677221 */ /* 0x000fc20000000000 */
[----:B------:R-:W-:Y:S01]  /*11880*/  FADD R101, R102, R101 ;  /* 0x0000006566657221 */ /* 0x000fe20000000000 */
[----:B------:R-:W-:-:S01]  /*11890*/  FADD R98, R100, R98 ;  /* 0x0000006264627221 */ /* 0x000fc20000000000 */
[----:B------:R-:W-:Y:S01]  /*118a0*/  FADD R94, R96, R94 ;  /* 0x0000005e605e7221 */ /* 0x000fe20000000000 */
[----:B------:R-:W-:-:S01]  /*118b0*/  FADD R90, R92, R90 ;  /* 0x0000005a5c5a7221 */ /* 0x000fc20000000000 */
[----:B------:R-:W-:Y:S01]  /*118c0*/  FADD R86, R88, R86 ;  /* 0x0000005658567221 */ /* 0x000fe20000000000 */
[----:B--2---:R-:W-:-:S01]  /*118d0*/  FADD R105, R106, R105 ;  /* 0x000000696a697221 */ /* 0x004fc20000000000 */
[----:B---3--:R-:W-:Y:S01]  /*118e0*/  FADD R107, R108, R107 ;  /* 0x0000006b6c6b7221 */ /* 0x008fe20000000000 */
[----:B----4-:R-:W-:-:S01]  /*118f0*/  FADD R109, R110, R109 ;  /* 0x0000006d6e6d7221 */ /* 0x010fc20000000000 */
[----:B------:R-:W-:-:S05]  /*11900*/  FADD R113, R114, R113 ;  /* 0x0000007172717221 */ /* 0x000fca0000000000 */
[----:B------:R-:W-:Y:S01]  /*11910*/  STL [R1+0x4b8], R113 ;  /* 0x0004b87101007387 */ /* 0x000fe20000100800 */
[----:B------:R-:W-:-:S05]  /*11920*/  FADD R111, R112, R111 ;  /* 0x0000006f706f7221 */ /* 0x000fca0000000000 */
[----:B------:R-:W-:Y:S04]  /*11930*/  STL [R1+0x4bc], R111 ;  /* 0x0004bc6f01007387 */ /* 0x000fe80000100800 */
[----:B------:R-:W-:Y:S04]  /*11940*/  STL [R1+0x4c0], R109 ;  /* 0x0004c06d01007387 */ /* 0x000fe80000100800 */
[----:B------:R-:W-:Y:S04]  /*11950*/  STL [R1+0x4c4], R107 ;  /* 0x0004c46b01007387 */ /* 0x000fe80000100800 */
[----:B------:R-:W-:Y:S04]  /*11960*/  STL [R1+0x4c8], R105 ;  /* 0x0004c86901007387 */ /* 0x000fe80000100800 */
[----:B------:R-:W-:Y:S04]  /*11970*/  STL [R1+0x4cc], R103 ;  /* 0x0004cc6701007387 */ /* 0x000fe80000100800 */
[----:B------:R-:W-:Y:S01]  /*11980*/  STL [R1+0x4d0], R101 ;  /* 0x0004d06501007387 */ /* 0x000fe20000100800 */
[----:B------:R-:W-:-:S03]  /*11990*/  FADD R97, R99, R97 ;  /* 0x0000006163617221 */ /* 0x000fc60000000000 */
[----:B------:R-:W-:Y:S04]  /*119a0*/  STL [R1+0x4d4], R98 ;  /* 0x0004d46201007387 */ /* 0x000fe80000100800 */
[----:B------:R0:W-:Y:S04]  /*119b0*/  STL [R1+0x4e0], R86 ;  /* 0x0004e05601007387 */ /* 0x0001e80000100800 */
[----:B------:R-:W-:Y:S04]  /*119c0*/  STL [R1+0x4d8], R94 ;  /* 0x0004d85e01007387 */ /* 0x000fe80000100800 */
[----:B0-----:R-:W2:Y:S01]  /*119d0*/  LDL R86, [R1+0x11c] ;  /* 0x00011c0001567983 */ /* 0x001ea20000100800 */
[----:B------:R-:W-:-:S03]  /*119e0*/  FADD R0, R95, R0 ;  /* 0x000000005f007221 */ /* 0x000fc60000000000 */
[----:B------:R0:W-:Y:S04]  /*119f0*/  STL [R1+0x4dc], R90 ;  /* 0x0004dc5a01007387 */ /* 0x0001e80000100800 */
[----:B------:R-:W3:Y:S01]  /*11a00*/  LDL R88, [R1+0x120] ;  /* 0x0001200001587983 */ /* 0x000ee20000100800 */
[----:B------:R-:W-:-:S03]  /*11a10*/  FADD R2, R93, R2 ;  /* 0x000000025d027221 */ /* 0x000fc60000000000 */
[----:B------:R-:W4:Y:S04]  /*11a20*/  LDL R92, [R1+0x128] ;  /* 0x00012800015c7983 */ /* 0x000f280000100800 */
[----:B0-----:R-:W4:Y:S01]  /*11a30*/  LDL R90, [R1+0x124] ;  /* 0x00012400015a7983 */ /* 0x001f220000100800 */
[----:B------:R-:W-:-:S03]  /*11a40*/  FADD R3, R91, R3 ;  /* 0x000000035b037221 */ /* 0x000fc60000000000 */
[----:B------:R-:W4:Y:S04]  /*11a50*/  LDL R94, [R1+0x12c] ;  /* 0x00012c00015e7983 */ /* 0x000f280000100800 */
[----:B------:R-:W4:Y:S04]  /*11a60*/  LDL R116, [R1+0x130] ;  /* 0x0001300001747983 */ /* 0x000f280000100800 */
[----:B------:R-:W4:Y:S01]  /*11a70*/  LDL R112, [R1+0x134] ;  /* 0x0001340001707983 */ /* 0x000f220000100800 */
[----:B------:R-:W-:-:S03]  /*11a80*/  FADD R87, R89, R87 ;  /* 0x0000005759577221 */ /* 0x000fc60000000000 */
[----:B------:R-:W4:Y:S04]  /*11a90*/  LDL R108, [R1+0x138] ;  /* 0x00013800016c7983 */ /* 0x000f280000100800 */
[----:B------:R-:W4:Y:S04]  /*11aa0*/  LDL R106, [R1+0x13c] ;  /* 0x00013c00016a7983 */ /* 0x000f280000100800 */
[----:B------:R-:W4:Y:S04]  /*11ab0*/  LDL R102, [R1+0x140] ;  /* 0x0001400001667983 */ /* 0x000f280000100800 */
[----:B------:R-:W4:Y:S04]  /*11ac0*/  LDL R98, [R1+0x144] ;  /* 0x0001440001627983 */ /* 0x000f280000100800 */
[----:B------:R-:W2:Y:S04]  /*11ad0*/  LDL R96, [R1+0x148] ;  /* 0x0001480001607983 */ /* 0x000ea80000100800 */
[----:B------:R0:W-:Y:S04]  /*11ae0*/  STL [R1+0x4e8], R0 ;  /* 0x0004e80001007387 */ /* 0x0001e80000100800 */
[----:B0-----:R-:W3:Y:S04]  /*11af0*/  LDL.LU R0, [R1+0x528] ;  /* 0x0005280001007983 */ /* 0x001ee80000300800 */
[----:B------:R-:W-:Y:S04]  /*11b00*/  STL [R1+0x4e4], R97 ;  /* 0x0004e46101007387 */ /* 0x000fe80000100800 */
[----:B------:R0:W-:Y:S04]  /*11b10*/  STL [R1+0x4ec], R2 ;  /* 0x0004ec0201007387 */ /* 0x0001e80000100800 */
[----:B0-----:R-:W2:Y:S04]  /*11b20*/  LDL.LU R2, [R1+0x524] ;  /* 0x0005240001027983 */ /* 0x001ea80000300800 */
[----:B------:R0:W-:Y:S04]  /*11b30*/  STL [R1+0x4f0], R3 ;  /* 0x0004f00301007387 */ /* 0x0001e80000100800 */
[----:B0-----:R-:W4:Y:S04]  /*11b40*/  LDL.LU R3, [R1+0x520] ;  /* 0x0005200001037983 */ /* 0x001f280000300800 */
[----:B------:R0:W-:Y:S04]  /*11b50*/  STL [R1+0x4f4], R87 ;  /* 0x0004f45701007387 */ /* 0x0001e80000100800 */
[----:B0-----:R-:W4:Y:S04]  /*11b60*/  LDL.LU R87, [R1+0x4f8] ;  /* 0x0004f80001577983 */ /* 0x001f280000300800 */
        /* <DEDUP_REMOVED lines=20> */
[----:B------:R-:W4:Y:S01]  /*11cb0*/  LDL R109, [R1+0x17c] ;  /* 0x00017c00016d7983 */ /* 0x000f220000100800 */
[----:B---3--:R-:W-:-:S01]  /*11cc0*/  FADD R0, R4, R0 ;  /* 0x0000000004007221 */ /* 0x008fc20000000000 */
[----:B--2---:R-:W-:Y:S01]  /*11cd0*/  FADD R2, R96, R2 ;  /* 0x0000000260027221 */ /* 0x004fe20000000000 */
[----:B----4-:R-:W-:-:S02]  /*11ce0*/  FADD R87, R86, R87 ;  /* 0x0000005756577221 */ /* 0x010fc40000000000 */
[----:B------:R-:W2:Y:S01]  /*11cf0*/  LDL.LU R86, [R1+0x90c] ;  /* 0x00090c0001567983 */ /* 0x000ea20000300800 */
[----:B------:R-:W-:-:S03]  /*11d00*/  FADD R89, R88, R89 ;  /* 0x0000005958597221 */ /* 0x000fc60000000000 */
[----:B------:R0:W-:Y:S01]  /*11d10*/  STL [R1+0x4f8], R87 ;  /* 0x0004f85701007387 */ /* 0x0001e20000100800 */
[----:B------:R-:W-:-:S01]  /*11d20*/  FADD R91, R90, R91 ;  /* 0x0000005b5a5b7221 */ /* 0x000fc20000000000 */
[----:B------:R-:W-:Y:S02]  /*11d30*/  FADD R93, R92, R93 ;  /* 0x0000005d5c5d7221 */ /* 0x000fe40000000000 */
[----:B0-----:R-:W3:Y:S04]  /*11d40*/  LDL.LU R87, [R1+0x908] ;  /* 0x0009080001577983 */ /* 0x001ee80000300800 */
[----:B------:R-:W4:Y:S04]  /*11d50*/  LDL.LU R88, [R1+0x904] ;  /* 0x0009040001587983 */ /* 0x000f280000300800 */
[----:B------:R0:W-:Y:S01]  /*11d60*/  STL [R1+0x4fc], R89 ;  /* 0x0004fc5901007387 */ /* 0x0001e20000100800 */
[----:B------:R-:W-:-:S01]  /*11d70*/  FADD R118, R94, R118 ;  /* 0x000000765e767221 */ /* 0x000fc20000000000 */
[----:B------:R-:W-:Y:S01]  /*11d80*/  FADD R114, R116, R114 ;  /* 0x0000007274727221 */ /* 0x000fe20000000000 */
[----:B------:R-:W-:-:S01]  /*11d90*/  FADD R110, R112, R110 ;  /* 0x0000006e706e7221 */ /* 0x000fc20000000000 */
[----:B------:R-:W-:Y:S01]  /*11da0*/  FADD R107, R108, R107 ;  /* 0x0000006b6c6b7221 */ /* 0x000fe20000000000 */
        /* <DEDUP_REMOVED lines=11> */
[----:B------:R-:W-:Y:S04]  /*11e60*/  STL [R1+0x508], R118 ;  /* 0x0005087601007387 */ /* 0x000fe80000100800 */
[----:B------:R-:W-:Y:S04]  /*11e70*/  STL [R1+0x50c], R114 ;  /* 0x00050c7201007387 */ /* 0x000fe80000100800 */
[----:B------:R-:W-:Y:S04]  /*11e80*/  STL [R1+0x510], R110 ;  /* 0x0005106e01007387 */ /* 0x000fe80000100800 */
[----:B------:R-:W-:Y:S04]  /*11e90*/  STL [R1+0x514], R107 ;  /* 0x0005146b01007387 */ /* 0x000fe80000100800 */
[----:B------:R-:W-:Y:S04]  /*11ea0*/  STL [R1+0x518], R104 ;  /* 0x0005186801007387 */ /* 0x000fe80000100800 */
[----:B------:R0:W-:Y:S04]  /*11eb0*/  STL [R1+0x51c], R100 ;  /* 0x00051c6401007387 */ /* 0x0001e80000100800 */
[----:B------:R-:W2:Y:S04]  /*11ec0*/  LDL.LU R96, [R1+0x52c] ;  /* 0x00052c0001607983 */ /* 0x000ea80000300800 */
[----:B------:R1:W-:Y:S04]  /*11ed0*/  STL [R1+0x520], R3 ;  /* 0x0005200301007387 */ /* 0x0003e80000100800 */
[----:B------:R-:W3:Y:S04]  /*11ee0*/  LDL.LU R98, [R1+0x530] ;  /* 0x0005300001627983 */ /* 0x000ee80000300800 */
[----:B------:R1:W-:Y:S04]  /*11ef0*/  STL [R1+0x524], R2 ;  /* 0x0005240201007387 */ /* 0x0003e80000100800 */
[----:B0-----:R-:W4:Y:S04]  /*11f00*/  LDL.LU R100, [R1+0x534] ;  /* 0x0005340001647983 */ /* 0x001f280000300800 */
[----:B------:R0:W-:Y:S04]  /*11f10*/  STL [R1+0x528], R0 ;  /* 0x0005280001007387 */ /* 0x0001e80000100800 */
        /* <DEDUP_REMOVED lines=11> */
[----:B-1----:R-:W4:Y:S04]  /*11fd0*/  LDL.LU R3, [R1+0x564] ;  /* 0x0005640001037983 */ /* 0x002f280000300800 */
[----:B------:R-:W4:Y:S04]  /*11fe0*/  LDL.LU R2, [R1+0x568] ;  /* 0x0005680001027983 */ /* 0x000f280000300800 */
[----:B0-----:R-:W4:Y:S01]  /*11ff0*/  LDL.LU R0, [R1+0x56c] ;  /* 0x00056c0001007983 */ /* 0x001f220000300800 */
[----:B--2---:R-:W-:-:S03]  /*12000*/  FADD R96, R95, R96 ;  /* 0x000000605f607221 */ /* 0x004fc60000000000 */
[----:B------:R-:W2:Y:S04]  /*12010*/  LDL.LU R95, [R1+0x8e8] ;  /* 0x0008e800015f7983 */ /* 0x000ea80000300800 */
[----:B------:R0:W-:Y:S01]  /*12020*/  STL [R1+0x52c], R96 ;  /* 0x00052c6001007387 */ /* 0x0001e20000100800 */
[----:B---3--:R-:W-:-:S03]  /*12030*/  FADD R98, R97, R98 ;  /* 0x0000006261627221 */ /* 0x008fc60000000000 */
[----:B0-----:R-:W3:Y:S01]  /*12040*/  LDL.LU R96, [R1+0x8e4] ;  /* 0x0008e40001607983 */ /* 0x001ee20000300800 */
[----:B----4-:R-:W-:-:S03]  /*12050*/  FADD R100, R99, R100 ;  /* 0x0000006463647221 */ /* 0x010fc60000000000 */
[----:B------:R-:W4:Y:S04]  /*12060*/  LDL.LU R97, [R1+0x8e0] ;  /* 0x0008e00001617983 */ /* 0x000f280000300800 */
[----:B------:R0:W-:Y:S01]  /*12070*/  STL [R1+0x530], R98 ;  /* 0x0005306201007387 */ /* 0x0001e20000100800 */
[----:B------:R-:W-:-:S01]  /*12080*/  FADD R102, R101, R102 ;  /* 0x0000006665667221 */ /* 0x000fc20000000000 */
[----:B------:R-:W-:Y:S02]  /*12090*/  FADD R104, R103, R104 ;  /* 0x0000006867687221 */ /* 0x000fe40000000000 */
        /* <DEDUP_REMOVED lines=24> */
[----:B------:R0:W-:Y:S04]  /*12220*/  STL [R1+0x544], R118 ;  /* 0x0005447601007387 */ /* 0x0001e80000100800 */
[----:B------:R1:W-:Y:S04]  /*12230*/  STL [R1+0x548], R116 ;  /* 0x0005487401007387 */ /* 0x0003e80000100800 */
[----:B------:R1:W-:Y:S04]  /*12240*/  STL [R1+0x54c], R114 ;  /* 0x00054c7201007387 */ /* 0x0003e80000100800 */
[----:B------:R1:W-:Y:S04]  /*12250*/  STL [R1+0x550], R112 ;  /* 0x0005507001007387 */ /* 0x0003e80000100800 */
[----:B------:R1:W-:Y:S01]  /*12260*/  STL [R1+0x554], R110 ;  /* 0x0005546e01007387 */ /* 0x0003e20000100800 */
[----:B------:R-:W-:-:S03]  /*12270*/  FADD R0, R124, R0 ;  /* 0x000000007c007221 */ /* 0x000fc60000000000 */
[----:B------:R1:W-:Y:S04]  /*12280*/  STL [R1+0x558], R108 ;  /* 0x0005586c01007387 */ /* 0x0003e80000100800 */
[----:B------:R1:W-:Y:S04]  /*12290*/  STL [R1+0x55c], R107 ;  /* 0x00055c6b01007387 */ /* 0x0003e80000100800 */
[----:B------:R1:W-:Y:S04]  /*122a0*/  STL [R1+0x560], R4 ;  /* 0x0005600401007387 */ /* 0x0003e80000100800 */
[----:B------:R-:W2:Y:S04]  /*122b0*/  LDL.LU R119, [R1+0x570] ;  /* 0x0005700001777983 */ /* 0x000ea80000300800 */
[----:B------:R1:W-:Y:S04]  /*122c0*/  STL [R1+0x564], R3 ;  /* 0x0005640301007387 */ /* 0x0003e80000100800 */
[----:B0-----:R-:W3:Y:S04]  /*122d0*/  LDL.LU R118, [R1+0x574] ;  /* 0x0005740001767983 */ /* 0x001ee80000300800 */
[----:B------:R0:W-:Y:S04]  /*122e0*/  STL [R1+0x568], R2 ;  /* 0x0005680201007387 */ /* 0x0001e80000100800 */
[----:B------:R-:W4:Y:S04]  /*122f0*/  LDL.LU R117, [R1+0x578] ;  /* 0x0005780001757983 */ /* 0x000f280000300800 */
[----:B------:R0:W-:Y:S04]  /*12300*/  STL [R1+0x56c], R0 ;  /* 0x00056c0001007387 */ /* 0x0001e80000100800 */
        /* <DEDUP_REMOVED lines=12> */
[----:B0-----:R-:W4:Y:S04]  /*123d0*/  LDL.LU R2, [R1+0x5ac] ;  /* 0x0005ac0001027983 */ /* 0x001f280000300800 */
[----:B------:R-:W4:Y:S01]  /*123e0*/  LDL.LU R0, [R1+0x5b0] ;  /* 0x0005b00001007983 */ /* 0x000f220000300800 */
[----:B--2---:R-:W-:-:S01]  /*123f0*/  FADD R119, R125, R119 ;  /* 0x000000777d777221 */ /* 0x004fc20000000000 */
[----:B---3--:R-:W-:-:S04]  /*12400*/  FADD R118, R126, R118 ;  /* 0x000000767e767221 */ /* 0x008fc80000000000 */
[----:B------:R0:W-:Y:S01]  /*12410*/  STL [R1+0x570], R119 ;  /* 0x0005707701007387 */ /* 0x0001e20000100800 */
[----:B----4-:R-:W-:-:S03]  /*12420*/  FADD R117, R127, R117 ;  /* 0x000000757f757221 */ /* 0x010fc60000000000 */
        /* <DEDUP_REMOVED lines=26> */
[----:B0-----:R-:W4:Y:S01]  /*125d0*/  LDL.LU R119, [R1+0x5b4] ;  /* 0x0005b40001777983 */ /* 0x001f220000300800 */
[----:B------:R-:W-:-:S03]  /*125e0*/  FADD R0, R141, R0 ;  /* 0x000000008d007221 */ /* 0x000fc60000000000 */
[----:B------:R0:W-:Y:S04]  /*125f0*/  STL [R1+0x5a8], R3 ;  /* 0x0005a80301007387 */ /* 0x0001e80000100800 */
[----:B-1----:R-:W4:Y:S04]  /*12600*/  LDL.LU R118, [R1+0x5b8] ;  /* 0x0005b80001767983 */ /* 0x002f280000300800 */
[----:B------:R1:W-:Y:S04]  /*12610*/  STL [R1+0x5ac], R2 ;  /* 0x0005ac0201007387 */ /* 0x0003e80000100800 */
[----:B--2---:R-:W2:Y:S04]  /*12620*/  LDL.LU R117, [R1+0x5bc] ;  /* 0x0005bc0001757983 */ /* 0x004ea80000300800 */
[----:B------:R1:W-:Y:S04]  /*12630*/  STL [R1+0x5b0], R0 ;  /* 0x0005b00001007387 */ /* 0x0003e80000100800 */
[----:B---3--:R-:W3:Y:S04]  /*12640*/  LDL.LU R116, [R1+0x5c0] ;  /* 0x0005c00001747983 */ /* 0x008ee80000300800 */
[----:B----4-:R-:W4:Y:S04]  /*12650*/  LDL.LU R115, [R1+0x5c4] ;  /* 0x0005c40001737983 */ /* 0x010f280000300800 */
        /* <DEDUP_REMOVED lines=10> */
[----:B-1----:R-:W4:Y:S04]  /*12700*/  LDL.LU R2, [R1+0x5f0] ;  /* 0x0005f00001027983 */ /* 0x002f280000300800 */
[----:B------:R-:W4:Y:S01]  /*12710*/  LDL.LU R0, [R1+0x5f4] ;  /* 0x0005f40001007983 */ /* 0x000f220000300800 */
[----:B------:R-:W-:-:S01]  /*12720*/  FADD R119, R142, R119 ;  /* 0x000000778e777221 */ /* 0x000fc20000000000 */
[----:B------:R-:W-:-:S04]  /*12730*/  FADD R118, R143, R118 ;  /* 0x000000768f767221 */ /* 0x000fc80000000000 */
[----:B------:R0:W-:Y:S01]  /*12740*/  STL [R1+0x5b4], R119 ;  /* 0x0005b47701007387 */ /* 0x0001e20000100800 */
[----:B--2---:R-:W-:-:S03]  /*12750*/  FADD R117, R144, R117 ;  /* 0x0000007590757221 */ /* 0x004fc60000000000 */
[----:B------:R1:W-:Y:S01]  /*12760*/  STL [R1+0x5b8], R118 ;  /* 0x0005b87601007387 */ /* 0x0003e20000100800 */
[----:B---3--:R-:W-:-:S03]  /*12770*/  FADD R116, R145, R116 ;  /* 0x0000007491747221 */ /* 0x008fc60000000000 */
        /* <DEDUP_REMOVED lines=428> */
[----:B------:R0:W-:Y:S04]  /*14240*/  STL [R1+0x804], R107 ;  /* 0x0008046b01007387 */ /* 0x0001e80000100800 */
[----:B------:R-:W-:Y:S04]  /*14250*/  STL [R1+0x808], R4 ;  /* 0x0008080401007387 */ /* 0x000fe80000100800 */
[----:B0-----:R-:W2:Y:S01]  /*14260*/  LDL.LU R107, [R1+0x818] ;  /* 0x00081800016b7983 */ /* 0x001ea20000300800 */
[----:B------:R-:W-:-:S01]  /*14270*/  FADD R3, R100, R3 ;  /* 0x0000000364037221 */ /* 0x000fc20000000000 */
[----:B------:R-:W-:Y:S01]  /*14280*/  FADD R2, R101, R2 ;  /* 0x0000000265027221 */ /* 0x000fe20000000000 */
[----:B------:R-:W-:-:S03]  /*14290*/  FADD R0, R102, R0 ;  /* 0x0000000066007221 */ /* 0x000fc60000000000 */
[----:B------:R0:W-:Y:S04]  /*142a0*/  STL [R1+0x80c], R3 ;  /* 0x00080c0301007387 */ /* 0x0001e80000100800 */
[----:B------:R-:W3:Y:S04]  /*142b0*/  LDL.LU R108, [R1+0x81c] ;  /* 0x00081c00016c7983 */ /* 0x000ee80000300800 */
[----:B------:R1:W-:Y:S04]  /*142c0*/  STL [R1+0x810], R2 ;  /* 0x0008100201007387 */ /* 0x0003e80000100800 */
[----:B------:R-:W4:Y:S04]  /*142d0*/  LDL.LU R109, [R1+0x820] ;  /* 0x00082000016d7983 */ /* 0x000f280000300800 */
        /* <DEDUP_REMOVED lines=13> */
[----:B------:R-:W4:Y:S04]  /*143b0*/  LDL.LU R0, [R1+0x854] ;  /* 0x0008540001007983 */ /* 0x000f280000300800 */
[----:B------:R-:W4:Y:S01]  /*143c0*/  LDL.LU R4, [R1+0x858] ;  /* 0x0008580001047983 */ /* 0x000f220000300800 */
[----:B--2---:R-:W-:-:S05]  /*143d0*/  FADD R107, R103, R107 ;  /* 0x0000006b676b7221 */ /* 0x004fca0000000000 */
[----:B------:R0:W-:Y:S04]  /*143e0*/  STL [R1+0x818], R107 ;  /* 0x0008186b01007387 */ /* 0x0001e80000100800 */
[----:B0-----:R-:W2:Y:S01]  /*143f0*/  LDL.LU R107, [R1+0x8b8] ;  /* 0x0008b800016b7983 */ /* 0x001ea20000300800 */
[----:B---3--:R-:W-:-:S01]  /*14400*/  FADD R108, R104, R108 ;  /* 0x0000006c686c7221 */ /* 0x008fc20000000000 */
[----:B----4-:R-:W-:-:S04]  /*14410*/  FADD R109, R105, R109 ;  /* 0x0000006d696d7221 */ /* 0x010fc80000000000 */
[----:B------:R0:W-:Y:S01]  /*14420*/  STL [R1+0x81c], R108 ;  /* 0x00081c6c01007387 */ /* 0x0001e20000100800 */
[----:B------:R-:W-:-:S03]  /*14430*/  FADD R110, R106, R110 ;  /* 0x0000006e6a6e7221 */ /* 0x000fc60000000000 */
[----:B0-----:R-:W3:Y:S04]  /*14440*/  LDL.LU R108, [R1+0x8b4] ;  /* 0x0008b400016c7983 */ /* 0x001ee80000300800 */
[----:B------:R0:W-:Y:S04]  /*14450*/  STL [R1+0x820], R109 ;  /* 0x0008206d01007387 */ /* 0x0001e80000100800 */
[----:B0-----:R-:W4:Y:S04]  /*14460*/  LDL.LU R109, [R1+0x8b0] ;  /* 0x0008b000016d7983 */ /* 0x001f280000300800 */
[----:B------:R0:W-:Y:S04]  /*14470*/  STL [R1+0x824], R110 ;  /* 0x0008246e01007387 */ /* 0x0001e80000100800 */
[----:B0-----:R-:W4:Y:S01]  /*14480*/  LDL.LU R110, [R1+0x8ac] ;  /* 0x0008ac00016e7983 */ /* 0x001f220000300800 */
[----:B--2---:R-:W-:-:S05]  /*14490*/  FADD R111, R107, R111 ;  /* 0x0000006f6b6f7221 */ /* 0x004fca0000000000 */
[----:B------:R0:W-:Y:S04]  /*144a0*/  STL [R1+0x828], R111 ;  /* 0x0008286f01007387 */ /* 0x0001e80000100800 */
[----:B0-----:R-:W2:Y:S01]  /*144b0*/  LDL.LU R111, [R1+0x8a8] ;  /* 0x0008a800016f7983 */ /* 0x001ea20000300800 */
[----:B---3--:R-:W-:-:S05]  /*144c0*/  FADD R112, R108, R112 ;  /* 0x000000706c707221 */ /* 0x008fca0000000000 */
[----:B------:R0:W-:Y:S01]  /*144d0*/  STL [R1+0x82c], R112 ;  /* 0x00082c7001007387 */ /* 0x0001e20000100800 */
[----:B----4-:R-:W-:-:S03]  /*144e0*/  FADD R113, R109, R113 ;  /* 0x000000716d717221 */ /* 0x010fc60000000000 */
[----:B0-----:R-:W3:Y:S04]  /*144f0*/  LDL.LU R112, [R1+0x8a4] ;  /* 0x0008a40001707983 */ /* 0x001ee80000300800 */
[----:B------:R0:W-:Y:S01]  /*14500*/  STL [R1+0x830], R113 ;  /* 0x0008307101007387 */ /* 0x0001e20000100800 */
[----:B------:R-:W-:-:S03]  /*14510*/  FADD R114, R110, R114 ;  /* 0x000000726e727221 */ /* 0x000fc60000000000 */
        /* <DEDUP_REMOVED lines=21> */
[----:B0-----:R0:W5:Y:S04]  /*14670*/  LDL.LU R3, [R1+0x884] ;  /* 0x0008840001037983 */ /* 0x0011680000300800 */
[----:B------:R1:W-:Y:S01]  /*14680*/  STL [R1+0x850], R2 ;  /* 0x0008500201007387 */ /* 0x0003e20000100800 */
[----:B------:R-:W-:-:S03]  /*14690*/  FADD R0, R118, R0 ;  /* 0x0000000076007221 */ /* 0x000fc60000000000 */
[----:B-1----:R0:W5:Y:S04]  /*146a0*/  LDL.LU R2, [R1+0x880] ;  /* 0x0008800001027983 */ /* 0x0021680000300800 */
[----:B------:R1:W-:Y:S04]  /*146b0*/  STL [R1+0x854], R0 ;  /* 0x0008540001007387 */ /* 0x0003e80000100800 */
[----:B-1----:R0:W5:Y:S01]  /*146c0*/  LDL.LU R0, [R1+0x87c] ;  /* 0x00087c0001007983 */ /* 0x0021620000300800 */
[----:B------:R-:W-:Y:S01]  /*146d0*/  UMOV UR6, URZ ;  /* 0x0000003f00067c82 */ /* 0x000fe20008000000 */
[----:B--2---:R-:W-:-:S05]  /*146e0*/  FADD R4, R4, R119 ;  /* 0x0000007704047221 */ /* 0x004fca0000000000 */
[----:B------:R0:W-:Y:S02]  /*146f0*/  STL [R1+0x858], R4 ;  /* 0x0008580401007387 */ /* 0x0001e40000100800 */
.L_x_28:
[----:B------:R-:W-:Y:S05]  /*14700*/  @!P1 BRA `(.L_x_29) ;  /* 0x0000000000049947 */ /* 0x000fea0003800000 */
[----:B------:R-:W-:Y:S01]  /*14710*/  BPT.TRAP 0x1 ;  /* 0x000000040000795c */ /* 0x000fe20000300000 */
.L_x_29:
[----:B0-----:R-:W2:Y:S04]  /*14720*/  LDL R4, [R1+0x85c] ;  /* 0x00085c0001047983 */ /* 0x001ea80000100800 */
[----:B-----5:R0:W-:Y:S04]  /*14730*/  STL [R1+0x87c], R0 ;  /* 0x00087c0001007387 */ /* 0x0201e80000100800 */
[----:B0-----:R-:W3:Y:S01]  /*14740*/  LDL R0, [R1+0x864] ;  /* 0x0008640001007983 */ /* 0x001ee20000100800 */
[----:B--2---:R-:W-:Y:S01]  /*14750*/  ISETP.NE.AND P0, PT, R4, RZ, PT ;  /* 0x000000ff0400720c */ /* 0x004fe20003f05270 */
[----:B------:R-:W-:-:S12]  /*14760*/  IMAD.U32 R4, RZ, RZ, UR28 ;  /* 0x0000001cff047e24 */ /* 0x000fd8000f8e00ff */
[----:B------:R-:W-:-:S05]  /*14770*/  @P0 LEA R4, R4, UR15, 0x3 ;  /* 0x0000000f04040c11 */ /* 0x000fca000f8e18ff */
[----:B------:R-:W-:-:S05]  /*14780*/  @P0 VIADD R4, R4, 0x28 ;  /* 0x0000002804040836 */ /* 0x000fca0000000000 */
[----:B---3--:R-:W-:Y:S02]  /*14790*/  @P0 PRMT R4, R0, 0x654, R4 ;  /* 0x0000065400040816 */ /* 0x008fe40000000004 */
[----:B------:R0:W5:Y:S01]  /*147a0*/  LDL.LU R0, [R1+0x87c] ;  /* 0x00087c0001007983 */ /* 0x0001620000300800 */
[----:B------:R-:W-:Y:S01]  /*147b0*/  UISETP.GT.U32.AND UP0, UPT, UR7, 0x1, UPT ;  /* 0x000000010700788c */ /* 0x000fe2000bf04070 */
[----:B------:R0:W-:Y:S05]  /*147c0*/  @P0 SYNCS.ARRIVE.TRANS64.RED.A1T0 RZ, [R4+URZ], RZ ;  /* 0x000000ff04ff09a7 */ /* 0x0001ea000810043f */
[----:B------:R-:W-:-:S13]  /*147d0*/  PLOP3.LUT P0, PT, PT, PT, UP0, 0x80, 0x0 ;  /* 0x000000000000781c */ /* 0x000fda0003f0f008 */
[----:B0-----:R-:W-:Y:S05]  /*147e0*/  @P0 BRA `(.L_x_30) ;  /* 0x0000000000040947 */ /* 0x001fea0003800000 */
[----:B------:R-:W-:Y:S01]  /*147f0*/  BPT.TRAP 0x1 ;  /* 0x000000040000795c */ /* 0x000fe20000300000 */
.L_x_30:
[----:B------:R-:W-:Y:S01]  /*14800*/  UIADD3 UR25, UR25, 0x1, URZ ;  /* 0x0000000119197890 */ /* 0x000fe2000fffe03f */
[C---:B------:R-:W-:Y:S01]  /*14810*/  ISETP.GT.AND P0, PT, R3.reuse, 0x1, PT ;  /* 0x000000010300780c */ /* 0x040fe20003f04270 */
[----:B------:R-:W-:Y:S01]  /*14820*/  UIADD3 UR28, UR28, 0x1, URZ ;  /* 0x000000011c1c7890 */ /* 0x000fe2000fffe03f */
[----:B------:R-:W-:Y:S01]  /*14830*/  VIADD R3, R3, 0xffffffff ;  /* 0xffffffff03037836 */ /* 0x000fe20000000000 */
[----:B------:R-:W-:Y:S02]  /*14840*/  UISETP.NE.AND UP0, UPT, UR25, 0x5, UPT ;  /* 0x000000051900788c */ /* 0x000fe4000bf05270 */
[----:B------:R-:W-:Y:S02]  /*14850*/  UISETP.NE.AND UP1, UPT, UR28, 0x5, UPT ;  /* 0x000000051c00788c */ /* 0x000fe4000bf25270 */
[----:B------:R-:W-:Y:S02]  /*14860*/  USEL UR21, URZ, 0x1, UP0 ;  /* 0x000000013f157887 */ /* 0x000fe40008000000 */
[----:B------:R-:W-:-:S02]  /*14870*/  USEL UR25, UR25, URZ, UP0 ;  /* 0x0000003f19197287 */ /* 0x000fc40008000000 */
[----:B------:R-:W-:Y:S02]  /*14880*/  USEL UR28, UR28, URZ, UP1 ;  /* 0x0000003f1c1c7287 */ /* 0x000fe40008800000 */
[----:B------:R-:W-:Y:S01]  /*14890*/  LOP3.LUT R2, R2, UR21, RZ, 0x3c, !PT ;  /* 0x0000001502027c12 */ /* 0x000fe2000f8e3cff */
[----:B------:R-:W-:Y:S01]  /*148a0*/  UMOV UR21, 0x1 ;  /* 0x0000000100157882 */ /* 0x000fe20000000000 */
[----:B------:R-:W-:Y:S08]  /*148b0*/  @P0 BRA `(.L_x_31) ;  /* 0xffffff6c00f80947 */ /* 0x000ff0000383ffff */
.L_x_23:
[----:B------:R-:W-:-:S04]  /*148c0*/  UISETP.NE.AND UP0, UPT, UR6, URZ, UPT ;  /* 0x0000003f0600728c */ /* 0x000fc8000bf05270 */
[----:B------:R-:W-:-:S06]  /*148d0*/  USEL UR6, URZ, 0x1, !UP0 ;  /* 0x000000013f067887 */ /* 0x000fcc000c000000 */
[----:B------:R-:W-:-:S13]  /*148e0*/  ISETP.NE.AND P0, PT, RZ, UR6, PT ;  /* 0x00000006ff007c0c */ /* 0x000fda000bf05270 */
[----:B------:R-:W-:Y:S05]  /*148f0*/  @!P0 BRA `(.L_x_32) ;  /* 0x0000005400908947 */ /* 0x000fea0003800000 */
[----:B------:R-:W2:Y:S04]  /*14900*/  LDL.LU R2, [R1+0x314] ;  /* 0x0003140001027983 */ /* 0x000ea80000300800 */
[----:B------:R-:W3:Y:S04]  /*14910*/  LDL.LU R3, [R1+0x23c] ;  /* 0x00023c0001037983 */ /* 0x000ee80000300800 */
[----:B------:R-:W3:Y:S04]  /*14920*/  LDL.LU R4, [R1+0x318] ;  /* 0x0003180001047983 */ /* 0x000ee80000300800 */
[----:B------:R0:W-:Y:S04]  /*14930*/  STL [R1+0x964], R62 ;  /* 0x0009643e01007387 */ /* 0x0001e80000100800 */
[----:B0-----:R-:W2:Y:S04]  /*14940*/  LDL.LU R62, [R1+0x238] ;  /* 0x00023800013e7983 */ /* 0x001ea80000300800 */
[----:B------:R0:W-:Y:S04]  /*14950*/  STL [R1+0x960], R63 ;  /* 0x0009603f01007387 */ /* 0x0001e80000100800 */
[----:B0-----:R-:W4:Y:S04]  /*14960*/  LDL.LU R63, [R1+0x310] ;  /* 0x00031000013f7983 */ /* 0x001f280000300800 */
[----:B------:R0:W-:Y:S04]  /*14970*/  STL [R1+0x95c], R64 ;  /* 0x00095c4001007387 */ /* 0x0001e80000100800 */
[----:B0-----:R-:W4:Y:S04]  /*14980*/  LDL.LU R64, [R1+0x234] ;  /* 0x0002340001407983 */ /* 0x001f280000300800 */
[----:B------:R0:W-:Y:S04]  /*14990*/  STL [R1+0x958], R65 ;  /* 0x0009584101007387 */ /* 0x0001e80000100800 */
[----:B0-----:R-:W3:Y:S04]  /*149a0*/  LDL.LU R65, [R1+0x30c] ;  /* 0x00030c0001417983 */ /* 0x001ee80000300800 */
[----:B------:R0:W-:Y:S04]  /*149b0*/  STL [R1+0x954], R66 ;  /* 0x0009544201007387 */ /* 0x0001e80000100800 */
[----:B0-----:R-:W3:Y:S04]  /*149c0*/  LDL.LU R66, [R1+0x230] ;  /* 0x0002300001427983 */ /* 0x001ee80000300800 */
[----:B------:R0:W-:Y:S04]  /*149d0*/  STL [R1+0x950], R67 ;  /* 0x0009504301007387 */ /* 0x0001e80000100800 */
[----:B0-----:R-:W2:Y:S04]  /*149e0*/  LDL.LU R67, [R1+0x308] ;  /* 0x0003080001437983 */ /* 0x001ea80000300800 */
        /* <DEDUP_REMOVED lines=91> */
[----:B0-----:R-:W2:Y:S01]  /*14fa0*/  LDL.LU R113, [R1+0x180] ;  /* 0x0001800001717983 */ /* 0x001ea20000300800 */
[----:B---3--:R-:W-:Y:S01]  /*14fb0*/  FADD R71, R72, R71 ;  /* 0x0000004748477221 */ /* 0x008fe20000000000 */
[----:B----4-:R-:W-:Y:S01]  /*14fc0*/  FADD R69, R70, R69 ;  /* 0x0000004546457221 */ /* 0x010fe20000000000 */
[----:B--2---:R-:W-:Y:S01]  /*14fd0*/  FADD R67, R68, R67 ;  /* 0x0000004344437221 */ /* 0x004fe20000000000 */
[----:B------:R-:W-:Y:S01]  /*14fe0*/  STL [R1+0x894], R114 ;  /* 0x0008947201007387 */ /* 0x000fe20000100800 */
[----:B------:R-:W-:Y:S01]  /*14ff0*/  FADD R65, R66, R65 ;  /* 0x0000004142417221 */ /* 0x000fe20000000000 */
[----:B------:R-:W-:Y:S01]  /*15000*/  FADD R63, R64, R63 ;  /* 0x0000003f403f7221 */ /* 0x000fe20000000000 */
[----:B------:R-:W-:Y:S01]  /*15010*/  FADD R2, R62, R2 ;  /* 0x000000023e027221 */ /* 0x000fe20000000000 */
        /* <DEDUP_REMOVED lines=20> */
[----:B-----5:R0:W-:Y:S01]  /*15160*/  STL [R1+0x87c], R0 ;  /* 0x00087c0001007387 */ /* 0x0201e20000100800 */
[----:B------:R-:W-:Y:S01]  /*15170*/  FADD R231, R79, R231 ;  /* 0x000000e74fe77221 */ /* 0x000fe20000000000 */
[----:B------:R-:W-:Y:S01]  /*15180*/  FADD R232, R78, R232 ;  /* 0x000000e84ee87221 */ /* 0x000fe20000000000 */
[----:B------:R-:W-:Y:S01]  /*15190*/  FADD R233, R77, R233 ;  /* 0x000000e94de97221 */ /* 0x000fe20000000000 */
[----:B------:R2:W-:Y:S01]  /*151a0*/  STL [R1+0x300], R71 ;  /* 0x0003004701007387 */ /* 0x0005e20000100800 */
[----:B------:R-:W-:Y:S01]  /*151b0*/  FADD R234, R76, R234 ;  /* 0x000000ea4cea7221 */ /* 0x000fe20000000000 */
[----:B------:R-:W-:Y:S01]  /*151c0*/  FADD R216, R94, R216 ;  /* 0x000000d85ed87221 */ /* 0x000fe20000000000 */
[----:B------:R-:W-:Y:S01]  /*151d0*/  FADD R235, R75, R235 ;  /* 0x000000eb4beb7221 */ /* 0x000fe20000000000 */
[----:B------:R3:W-:Y:S01]  /*151e0*/  STL [R1+0x304], R69 ;  /* 0x0003044501007387 */ /* 0x0007e20000100800 */
[----:B------:R-:W-:Y:S01]  /*151f0*/  FADD R236, R74, R236 ;  /* 0x000000ec4aec7221 */ /* 0x000fe20000000000 */
[----:B------:R-:W-:-:S02]  /*15200*/  FADD R237, R73, R237 ;  /* 0x000000ed49ed7221 */ /* 0x000fc40000000000 */
[----:B------:R4:W-:Y:S04]  /*15210*/  STL [R1+0x308], R67 ;  /* 0x0003084301007387 */ /* 0x0009e80000100800 */
[----:B------:R1:W-:Y:S04]  /*15220*/  STL [R1+0x30c], R65 ;  /* 0x00030c4101007387 */ /* 0x0003e80000100800 */
[----:B0-----:R-:W4:Y:S01]  /*15230*/  LDL.LU R0, [R1+0x240] ;  /* 0x0002400001007983 */ /* 0x001f220000300800 */
[----:B------:R-:W-:-:S03]  /*15240*/  FADD R23, R95, R23 ;  /* 0x000000175f177221 */ /* 0x000fc60000000000 */
[----:B------:R0:W-:Y:S04]  /*15250*/  STL [R1+0x310], R63 ;  /* 0x0003103f01007387 */ /* 0x0001e80000100800 */
[----:B------:R-:W4:Y:S04]  /*15260*/  LDL.LU R119, [R1+0x31c] ;  /* 0x00031c0001777983 */ /* 0x000f280000300800 */
[----:B------:R0:W-:Y:S01]  /*15270*/  STL [R1+0x314], R2 ;  /* 0x0003140201007387 */ /* 0x0001e20000100800 */
[----:B------:R-:W-:-:S03]  /*15280*/  FADD R22, R96, R22 ;  /* 0x0000001660167221 */ /* 0x000fc60000000000 */
[----:B------:R-:W4:Y:S04]  /*15290*/  LDL.LU R118, [R1+0x244] ;  /* 0x0002440001767983 */ /* 0x000f280000300800 */
[----:B------:R0:W-:Y:S04]  /*152a0*/  STL [R1+0x318], R4 ;  /* 0x0003180401007387 */ /* 0x0001e80000100800 */
[----:B------:R-:W4:Y:S04]  /*152b0*/  LDL.LU R117, [R1+0x320] ;  /* 0x0003200001757983 */ /* 0x000f280000300800 */
[----:B------:R-:W4:Y:S01]  /*152c0*/  LDL.LU R116, [R1+0x248] ;  /* 0x0002480001747983 */ /* 0x000f220000300800 */
[----:B------:R-:W-:-:S03]  /*152d0*/  FADD R21, R97, R21 ;  /* 0x0000001561157221 */ /* 0x000fc60000000000 */
[----:B------:R-:W4:Y:S04]  /*152e0*/  LDL.LU R115, [R1+0x324] ;  /* 0x0003240001737983 */ /* 0x000f280000300800 */
[----:B------:R-:W4:Y:S01]  /*152f0*/  LDL.LU R114, [R1+0x24c] ;  /* 0x00024c0001727983 */ /* 0x000f220000300800 */
[----:B------:R-:W-:Y:S01]  /*15300*/  FADD R20, R98, R20 ;  /* 0x0000001462147221 */ /* 0x000fe20000000000 */
        /* <DEDUP_REMOVED lines=14> */
[----:B------:R-:W-:-:S02]  /*153f0*/  FADD R5, R113, R5 ;  /* 0x0000000571057221 */ /* 0x000fc40000000000 */
        /* <DEDUP_REMOVED lines=42> */
[----:B--2---:R-:W2:Y:S04]  /*156a0*/  LDL.LU R71, [R1+0x37c] ;  /* 0x00037c0001477983 */ /* 0x004ea80000300800 */
[----:B------:R-:W2:Y:S04]  /*156b0*/  LDL.LU R70, [R1+0x2a4] ;  /* 0x0002a40001467983 */ /* 0x000ea80000300800 */
[----:B---3--:R-:W3:Y:S04]  /*156c0*/  LDL.LU R69, [R1+0x380] ;  /* 0x0003800001457983 */ /* 0x008ee80000300800 */
[----:B------:R-:W3:Y:S04]  /*156d0*/  LDL.LU R68, [R1+0x2a8] ;  /* 0x0002a80001447983 */ /* 0x000ee80000300800 */
[----:B----4-:R-:W4:Y:S04]  /*156e0*/  LDL.LU R67, [R1+0x384] ;  /* 0x0003840001437983 */ /* 0x010f280000300800 */
[----:B------:R-:W4:Y:S04]  /*156f0*/  LDL.LU R66, [R1+0x2ac] ;  /* 0x0002ac0001427983 */ /* 0x000f280000300800 */
[----:B-1----:R-:W4:Y:S04]  /*15700*/  LDL.LU R65, [R1+0x388] ;  /* 0x0003880001417983 */ /* 0x002f280000300800 */
[----:B------:R-:W4:Y:S04]  /*15710*/  LDL.LU R64, [R1+0x2b0] ;  /* 0x0002b00001407983 */ /* 0x000f280000300800 */
[----:B0-----:R-:W4:Y:S04]  /*15720*/  LDL.LU R63, [R1+0x38c] ;  /* 0x00038c00013f7983 */ /* 0x001f280000300800 */
[----:B------:R-:W4:Y:S04]  /*15730*/  LDL.LU R62, [R1+0x2b4] ;  /* 0x0002b400013e7983 */ /* 0x000f280000300800 */
[----:B------:R-:W4:Y:S04]  /*15740*/  LDL.LU R2, [R1+0x390] ;  /* 0x0003900001027983 */ /* 0x000f280000300800 */
[----:B------:R-:W4:Y:S04]  /*15750*/  LDL.LU R3, [R1+0x2b8] ;  /* 0x0002b80001037983 */ /* 0x000f280000300800 */
[----:B------:R-:W4:Y:S01]  /*15760*/  LDL.LU R4, [R1+0x394] ;  /* 0x0003940001047983 */ /* 0x000f220000300800 */
[----:B------:R-:W-:Y:S01]  /*15770*/  FADD R119, R0, R119 ;  /* 0x0000007700777221 */ /* 0x000fe20000000000 */
[----:B------:R-:W-:Y:S01]  /*15780*/  FADD R117, R118, R117 ;  /* 0x0000007576757221 */ /* 0x000fe20000000000 */
[----:B------:R-:W-:-:S03]  /*15790*/  FADD R115, R116, R115 ;  /* 0x0000007374737221 */ /* 0x000fc60000000000 */
[----:B------:R0:W-:Y:S04]  /*157a0*/  STL [R1+0x31c], R119 ;  /* 0x00031c7701007387 */ /* 0x0001e80000100800 */
[----:B------:R1:W-:Y:S04]  /*157b0*/  STL [R1+0x320], R117 ;  /* 0x0003207501007387 */ /* 0x0003e80000100800 */
[----:B------:R1:W-:Y:S01]  /*157c0*/  STL [R1+0x324], R115 ;  /* 0x0003247301007387 */ /* 0x0003e20000100800 */
[----:B------:R-:W-:Y:S01]  /*157d0*/  FADD R113, R114, R113 ;  /* 0x0000007172717221 */ /* 0x000fe20000000000 */
[----:B------:R-:W-:-:S04]  /*157e0*/  FADD R111, R112, R111 ;  /* 0x0000006f706f7221 */ /* 0x000fc80000000000 */
        /* <DEDUP_REMOVED lines=46> */
[----:B------:R4:W-:Y:S04]  /*15ad0*/  STL [R1+0x384], R67 ;  /* 0x0003844301007387 */ /* 0x0009e80000100800 */
[----:B------:R4:W-:Y:S01]  /*15ae0*/  STL [R1+0x388], R65 ;  /* 0x0003884101007387 */ /* 0x0009e20000100800 */
[----:B------:R-:W-:-:S03]  /*15af0*/  FADD R63, R64, R63 ;  /* 0x0000003f403f7221 */ /* 0x000fc60000000000 */
[----:B------:R-:W4:Y:S04]  /*15b00*/  LDL.LU R0, [R1+0x2bc] ;  /* 0x0002bc0001007983 */ /* 0x000f280000300800 */
[----:B------:R4:W-:Y:S01]  /*15b10*/  STL [R1+0x38c], R63 ;  /* 0x00038c3f01007387 */ /* 0x0009e20000100800 */
[----:B------:R-:W-:-:S03]  /*15b20*/  FADD R2, R62, R2 ;  /* 0x000000023e027221 */ /* 0x000fc60000000000 */
[----:B0-----:R-:W4:Y:S04]  /*15b30*/  LDL.LU R119, [R1+0x398] ;  /* 0x0003980001777983 */ /* 0x001f280000300800 */
[----:B------:R0:W-:Y:S01]  /*15b40*/  STL [R1+0x390], R2 ;  /* 0x0003900201007387 */ /* 0x0001e20000100800 */
[----:B------:R-:W-:-:S03]  /*15b50*/  FADD R4, R3, R4 ;  /* 0x0000000403047221 */ /* 0x000fc60000000000 */
        /* <DEDUP_REMOVED lines=33> */
[----:B------:R-:W4:Y:S04]  /*15d70*/  LDL.LU R86, [R1] ;  /* 0x0000000001567983 */ /* 0x000f280000300800 */
        /* <DEDUP_REMOVED lines=25> */
[----:B------:R-:W4:Y:S04]  /*15f10*/  LDL.LU R3, [R1+0x34] ;  /* 0x0000340001037983 */ /* 0x000f280000300800 */
[----:B------:R-:W4:Y:S01]  /*15f20*/  LDL.LU R4, [R1+0x410] ;  /* 0x0004100001047983 */ /* 0x000f220000300800 */
[----:B------:R-:W-:-:S05]  /*15f30*/  FADD R119, R0, R119 ;  /* 0x0000007700777221 */ /* 0x000fca0000000000 */
        /* <DEDUP_REMOVED lines=124> */
[----:B------:R-:W-:Y:S01]  /*16700*/  STL [R1+0x414], R119 ;  /* 0x0004147701007387 */ /* 0x000fe20000100800 */
[----:B------:R-:W-:Y:S01]  /*16710*/  FADD R117, R118, R117 ;  /* 0x0000007576757221 */ /* 0x000fe20000000000 */
        /* <DEDUP_REMOVED lines=51> */
[----:B------:R-:W-:Y:S04]  /*16a50*/  STL [R1+0x47c], R67 ;  /* 0x00047c4301007387 */ /* 0x000fe80000100800 */
[----:B------:R-:W-:Y:S01]  /*16a60*/  STL [R1+0x480], R65 ;  /* 0x0004804101007387 */ /* 0x000fe20000100800 */
[----:B------:R-:W-:Y:S01]  /*16a70*/  FADD R63, R64, R63 ;  /* 0x0000003f403f7221 */ /* 0x000fe20000000000 */
[----:B------:R-:W-:Y:S02]  /*16a80*/  FADD R2, R62, R2 ;  /* 0x000000023e027221 */ /* 0x000fe40000000000 */
[----:B------:R-:W2:Y:S04]  /*16a90*/  LDL.LU R62, [R1+0xb4] ;  /* 0x0000b400013e7983 */ /* 0x000ea80000300800 */
[----:B------:R0:W-:Y:S01]  /*16aa0*/  STL [R1+0x484], R63 ;  /* 0x0004843f01007387 */ /* 0x0001e20000100800 */
[----:B------:R-:W-:-:S03]  /*16ab0*/  FADD R4, R3, R4 ;  /* 0x0000000403047221 */ /* 0x000fc60000000000 */
[----:B0-----:R-:W2:Y:S04]  /*16ac0*/  LDL.LU R63, [R1+0x490] ;  /* 0x00049000013f7983 */ /* 0x001ea80000300800 */
[----:B------:R0:W-:Y:S04]  /*16ad0*/  STL [R1+0x488], R2 ;  /* 0x0004880201007387 */ /* 0x0001e80000100800 */
[----:B------:R-:W3:Y:S04]  /*16ae0*/  LDL.LU R64, [R1+0xb8] ;  /* 0x0000b80001407983 */ /* 0x000ee80000300800 */
[----:B------:R1:W-:Y:S04]  /*16af0*/  STL [R1+0x48c], R4 ;  /* 0x00048c0401007387 */ /* 0x0003e80000100800 */
[----:B------:R-:W3:Y:S04]  /*16b00*/  LDL.LU R65, [R1+0x494] ;  /* 0x0004940001417983 */ /* 0x000ee80000300800 */
        /* <DEDUP_REMOVED lines=57> */
[----:B-1----:R-:W4:Y:S01]  /*16ea0*/  LDL.LU R4, [R1+0x508] ;  /* 0x0005080001047983 */ /* 0x002f220000300800 */
[----:B--2---:R-:W-:-:S03]  /*16eb0*/  FADD R63, R62, R63 ;  /* 0x0000003f3e3f7221 */ /* 0x004fc60000000000 */
[----:B------:R-:W2:Y:S04]  /*16ec0*/  LDL.LU R62, [R1+0x964] ;  /* 0x00096400013e7983 */ /* 0x000ea80000300800 */
[----:B------:R0:W-:Y:S01]  /*16ed0*/  STL [R1+0x490], R63 ;  /* 0x0004903f01007387 */ /* 0x0001e20000100800 */
[----:B---3--:R-:W-:-:S03]  /*16ee0*/  FADD R65, R64, R65 ;  /* 0x0000004140417221 */ /* 0x008fc60000000000 */
[----:B0-----:R-:W3:Y:S04]  /*16ef0*/  LDL.LU R63, [R1+0x960] ;  /* 0x00096000013f7983 */ /* 0x001ee80000300800 */
[----:B------:R-:W3:Y:S01]  /*16f00*/  LDL.LU R64, [R1+0x95c] ;  /* 0x00095c0001407983 */ /* 0x000ee20000300800 */
[----:B----4-:R-:W-:-:S03]  /*16f10*/  FADD R67, R66, R67 ;  /* 0x0000004342437221 */ /* 0x010fc60000000000 */
[----:B------:R0:W-:Y:S01]  /*16f20*/  STL [R1+0x494], R65 ;  /* 0x0004944101007387 */ /* 0x0001e20000100800 */
[----:B------:R-:W-:-:S03]  /*16f30*/  FADD R69, R68, R69 ;  /* 0x0000004544457221 */ /* 0x000fc60000000000 */
[----:B0-----:R-:W4:Y:S04]  /*16f40*/  LDL.LU R65, [R1+0x958] ;  /* 0x0009580001417983 */ /* 0x001f280000300800 */
[----:B------:R-:W4:Y:S01]  /*16f50*/  LDL.LU R66, [R1+0x954] ;  /* 0x0009540001427983 */ /* 0x000f220000300800 */
[----:B------:R-:W-:-:S03]  /*16f60*/  FADD R71, R70, R71 ;  /* 0x0000004746477221 */ /* 0x000fc60000000000 */
[----:B------:R0:W-:Y:S01]  /*16f70*/  STL [R1+0x498], R67 ;  /* 0x0004984301007387 */ /* 0x0001e20000100800 */
[----:B------:R-:W-:-:S03]  /*16f80*/  FADD R73, R72, R73 ;  /* 0x0000004948497221 */ /* 0x000fc60000000000 */
[----:B0-----:R-:W4:Y:S04]  /*16f90*/  LDL.LU R67, [R1+0x950] ;  /* 0x0009500001437983 */ /* 0x001f280000300800 */
[----:B------:R-:W4:Y:S04]  /*16fa0*/  LDL.LU R68, [R1+0x94c] ;  /* 0x00094c0001447983 */ /* 0x000f280000300800 */
[----:B------:R0:W-:Y:S01]  /*16fb0*/  STL [R1+0x49c], R69 ;  /* 0x00049c4501007387 */ /* 0x0001e20000100800 */
[----:B------:R-:W-:Y:S01]  /*16fc0*/  FADD R75, R74, R75 ;  /* 0x0000004b4a4b7221 */ /* 0x000fe20000000000 */
        /* <DEDUP_REMOVED lines=23> */
[----:B------:R-:W-:Y:S01]  /*17140*/  FADD R111, R112, R111 ;  /* 0x0000006f706f7221 */ /* 0x000fe20000000000 */
[----:B------:R-:W-:Y:S01]  /*17150*/  FADD R109, R110, R109 ;  /* 0x0000006d6e6d7221 */ /* 0x000fe20000000000 */
        /* <DEDUP_REMOVED lines=13> */
[----:B------:R-:W-:Y:S04]  /*17230*/  STL [R1+0x4bc], R119 ;  /* 0x0004bc7701007387 */ /* 0x000fe80000100800 */
[----:B------:R-:W-:Y:S04]  /*17240*/  STL [R1+0x4c0], R117 ;  /* 0x0004c07501007387 */ /* 0x000fe80000100800 */
        /* <DEDUP_REMOVED lines=21> */
[----:B------:R-:W-:Y:S04]  /*173a0*/  STL [R1+0x4f8], R89 ;  /* 0x0004f85901007387 */ /* 0x000fe80000100800 */
[----:B------:R-:W-:Y:S04]  /*173b0*/  STL [R1+0x4fc], R87 ;  /* 0x0004fc5701007387 */ /* 0x000fe80000100800 */
[----:B------:R-:W2:Y:S04]  /*173c0*/  LDL.LU R84, [R1+0x130] ;  /* 0x0001300001547983 */ /* 0x000ea80000300800 */
[----:B------:R0:W-:Y:S04]  /*173d0*/  STL [R1+0x500], R85 ;  /* 0x0005005501007387 */ /* 0x0001e80000100800 */
[----:B------:R-:W2:Y:S04]  /*173e0*/  LDL.LU R116, [R1+0x50c] ;  /* 0x00050c0001747983 */ /* 0x000ea80000300800 */
[----:B------:R1:W-:Y:S04]  /*173f0*/  STL [R1+0x504], R2 ;  /* 0x0005040201007387 */ /* 0x0003e80000100800 */
[----:B0-----:R-:W3:Y:S04]  /*17400*/  LDL.LU R85, [R1+0x134] ;  /* 0x0001340001557983 */ /* 0x001ee80000300800 */
[----:B------:R0:W-:Y:S04]  /*17410*/  STL [R1+0x508], R4 ;  /* 0x0005080401007387 */ /* 0x0001e80000100800 */
[----:B------:R-:W3:Y:S04]  /*17420*/  LDL.LU R117, [R1+0x510] ;  /* 0x0005100001757983 */ /* 0x000ee80000300800 */
[----:B------:R-:W4:Y:S04]  /*17430*/  LDL.LU R86, [R1+0x138] ;  /* 0x0001380001567983 */ /* 0x000f280000300800 */
[----:B------:R-:W4:Y:S04]  /*17440*/  LDL.LU R118, [R1+0x514] ;  /* 0x0005140001767983 */ /* 0x000f280000300800 */
[----:B------:R-:W4:Y:S04]  /*17450*/  LDL.LU R87, [R1+0x13c] ;  /* 0x00013c0001577983 */ /* 0x000f280000300800 */
[----:B-1----:R-:W4:Y:S04]  /*17460*/  LDL.LU R2, [R1+0x518] ;  /* 0x0005180001027983 */ /* 0x002f280000300800 */
[----:B------:R-:W4:Y:S04]  /*17470*/  LDL.LU R88, [R1+0x140] ;  /* 0x0001400001587983 */ /* 0x000f280000300800 */
[----:B------:R-:W4:Y:S04]  /*17480*/  LDL.LU R3, [R1+0x51c] ;  /* 0x00051c0001037983 */ /* 0x000f280000300800 */
[----:B------:R-:W4:Y:S04]  /*17490*/  LDL.LU R89, [R1+0x144] ;  /* 0x0001440001597983 */ /* 0x000f280000300800 */
        /* <DEDUP_REMOVED lines=29> */
[----:B--2---:R-:W-:-:S03]  /*17670*/  FADD R116, R84, R116 ;  /* 0x0000007454747221 */ /* 0x004fc60000000000 */
[----:B------:R-:W2:Y:S04]  /*17680*/  LDL.LU R84, [R1+0x90c] ;  /* 0x00090c0001547983 */ /* 0x000ea80000300800 */
[----:B------:R0:W-:Y:S01]  /*17690*/  STL [R1+0x50c], R116 ;  /* 0x00050c7401007387 */ /* 0x0001e20000100800 */
[----:B---3--:R-:W-:-:S03]  /*176a0*/  FADD R117, R85, R117 ;  /* 0x0000007555757221 */ /* 0x008fc60000000000 */
[----:B0-----:R-:W3:Y:S04]  /*176b0*/  LDL.LU R116, [R1+0x55c] ;  /* 0x00055c0001747983 */ /* 0x001ee80000300800 */
[----:B------:R-:W2:Y:S01]  /*176c0*/  LDL.LU R85, [R1+0x908] ;  /* 0x0009080001557983 */ /* 0x000ea20000300800 */
[----:B----4-:R-:W-:-:S03]  /*176d0*/  FADD R118, R86, R118 ;  /* 0x0000007656767221 */ /* 0x010fc60000000000 */
[----:B------:R0:W-:Y:S04]  /*176e0*/  STL [R1+0x510], R117 ;  /* 0x0005107501007387 */ /* 0x0001e80000100800 */
[----:B0-----:R-:W4:Y:S04]  /*176f0*/  LDL.LU R117, [R1+0x560] ;  /* 0x0005600001757983 */ /* 0x001f280000300800 */
[----:B------:R-:W2:Y:S04]  /*17700*/  LDL.LU R86, [R1+0x904] ;  /* 0x0009040001567983 */ /* 0x000ea80000300800 */
[----:B------:R0:W-:Y:S04]  /*17710*/  STL [R1+0x514], R118 ;  /* 0x0005147601007387 */ /* 0x0001e80000100800 */
[----:B0-----:R-:W2:Y:S01]  /*17720*/  LDL.LU R118, [R1+0x564] ;  /* 0x0005640001767983 */ /* 0x001ea20000300800 */
[----:B------:R-:W-:Y:S01]  /*17730*/  FADD R2, R87, R2 ;  /* 0x0000000257027221 */ /* 0x000fe20000000000 */
[----:B------:R-:W-:-:S02]  /*17740*/  FADD R3, R88, R3 ;  /* 0x0000000358037221 */ /* 0x000fc40000000000 */
[----:B------:R-:W2:Y:S01]  /*17750*/  LDL.LU R87, [R1+0x900] ;  /* 0x0009000001577983 */ /* 0x000ea20000300800 */
[----:B------:R-:W-:-:S03]  /*17760*/  FADD R4, R89, R4 ;  /* 0x0000000459047221 */ /* 0x000fc60000000000 */
[----:B------:R0:W-:Y:S01]  /*17770*/  STL [R1+0x518], R2 ;  /* 0x0005180201007387 */ /* 0x0001e20000100800 */
[----:B------:R-:W-:Y:S01]  /*17780*/  FADD R91, R90, R91 ;  /* 0x0000005b5a5b7221 */ /* 0x000fe20000000000 */
[----:B------:R-:W-:Y:S02]  /*17790*/  FADD R93, R92, R93 ;  /* 0x0000005d5c5d7221 */ /* 0x000fe40000000000 */
[----:B0-----:R-:W2:Y:S04]  /*177a0*/  LDL.LU R2, [R1+0x568] ;  /* 0x0005680001027983 */ /* 0x001ea80000300800 */
[----:B------:R-:W2:Y:S04]  /*177b0*/  LDL.LU R88, [R1+0x8fc] ;  /* 0x0008fc0001587983 */ /* 0x000ea80000300800 */
[----:B------:R0:W-:Y:S01]  /*177c0*/  STL [R1+0x51c], R3 ;  /* 0x00051c0301007387 */ /* 0x0001e20000100800 */
[----:B------:R-:W-:-:S03]  /*177d0*/  FADD R95, R94, R95 ;  /* 0x0000005f5e5f7221 */ /* 0x000fc60000000000 */
        /* <DEDUP_REMOVED lines=46> */
[----:B------:R0:W-:Y:S04]  /*17ac0*/  STL [R1+0x54c], R112 ;  /* 0x00054c7001007387 */ /* 0x0001e80000100800 */
[----:B0-----:R-:W2:Y:S04]  /*17ad0*/  LDL.LU R112, [R1+0x57c] ;  /* 0x00057c0001707983 */ /* 0x001ea80000300800 */
[----:B------:R-:W2:Y:S04]  /*17ae0*/  LDL.LU R109, [R1+0x8a8] ;  /* 0x0008a800016d7983 */ /* 0x000ea80000300800 */
[----:B------:R0:W-:Y:S01]  /*17af0*/  STL [R1+0x550], R113 ;  /* 0x0005507101007387 */ /* 0x0001e20000100800 */
[----:B---3--:R-:W-:-:S03]  /*17b00*/  FADD R116, R120, R116 ;  /* 0x0000007478747221 */ /* 0x008fc60000000000 */
[----:B0-----:R-:W3:Y:S04]  /*17b10*/  LDL.LU R113, [R1+0x580] ;  /* 0x0005800001717983 */ /* 0x001ee80000300800 */
[----:B------:R0:W-:Y:S04]  /*17b20*/  STL [R1+0x554], R114 ;  /* 0x0005547201007387 */ /* 0x0001e80000100800 */
[----:B0-----:R-:W3:Y:S01]  /*17b30*/  LDL.LU R114, [R1+0x584] ;  /* 0x0005840001727983 */ /* 0x001ee20000300800 */
[----:B----4-:R-:W-:-:S03]  /*17b40*/  FADD R117, R121, R117 ;  /* 0x0000007579757221 */ /* 0x010fc60000000000 */
[----:B------:R0:W-:Y:S04]  /*17b50*/  STL [R1+0x558], R115 ;  /* 0x0005587301007387 */ /* 0x0001e80000100800 */
[----:B0-----:R-:W4:Y:S01]  /*17b60*/  LDL.LU R115, [R1+0x588] ;  /* 0x0005880001737983 */ /* 0x001f220000300800 */
[----:B--2---:R-:W-:-:S03]  /*17b70*/  FADD R118, R122, R118 ;  /* 0x000000767a767221 */ /* 0x004fc60000000000 */
[----:B------:R0:W-:Y:S04]  /*17b80*/  STL [R1+0x55c], R116 ;  /* 0x00055c7401007387 */ /* 0x0001e80000100800 */
[----:B0-----:R-:W2:Y:S04]  /*17b90*/  LDL.LU R116, [R1+0x58c] ;  /* 0x00058c0001747983 */ /* 0x001ea80000300800 */
[----:B------:R0:W-:Y:S04]  /*17ba0*/  STL [R1+0x560], R117 ;  /* 0x0005607501007387 */ /* 0x0001e80000100800 */
[----:B0-----:R-:W2:Y:S04]  /*17bb0*/  LDL.LU R117, [R1+0x590] ;  /* 0x0005900001757983 */ /* 0x001ea80000300800 */
[----:B------:R0:W-:Y:S04]  /*17bc0*/  STL [R1+0x564], R118 ;  /* 0x0005647601007387 */ /* 0x0001e80000100800 */
[----:B0-----:R-:W2:Y:S04]  /*17bd0*/  LDL.LU R118, [R1+0x594] ;  /* 0x0005940001767983 */ /* 0x001ea80000300800 */
[----:B------:R-:W2:Y:S04]  /*17be0*/  LDL.LU R119, [R1+0x598] ;  /* 0x0005980001777983 */ /* 0x000ea80000300800 */
[----:B------:R-:W2:Y:S01]  /*17bf0*/  LDL.LU R0, [R1+0x59c] ;  /* 0x00059c0001007983 */ /* 0x000ea20000300800 */
[----:B------:R-:W-:Y:S01]  /*17c00*/  FADD R2, R123, R2 ;  /* 0x000000027b027221 */ /* 0x000fe20000000000 */
[----:B------:R-:W-:-:S04]  /*17c10*/  FADD R3, R124, R3 ;  /* 0x000000037c037221 */ /* 0x000fc80000000000 */
[----:B------:R0:W-:Y:S01]  /*17c20*/  STL [R1+0x568], R2 ;  /* 0x0005680201007387 */ /* 0x0001e20000100800 */
[----:B------:R-:W-:-:S03]  /*17c30*/  FADD R4, R125, R4 ;  /* 0x000000047d047221 */ /* 0x000fc60000000000 */
[----:B------:R-:W2:Y:S04]  /*17c40*/  LDL.LU R125, [R1+0x5cc] ;  /* 0x0005cc00017d7983 */ /* 0x000ea80000300800 */
[----:B------:R1:W-:Y:S04]  /*17c50*/  STL [R1+0x56c], R3 ;  /* 0x00056c0301007387 */ /* 0x0003e80000100800 */
[----:B------:R-:W2:Y:S04]  /*17c60*/  LDL.LU R124, [R1+0x5d0] ;  /* 0x0005d000017c7983 */ /* 0x000ea80000300800 */
[----:B------:R-:W2:Y:S04]  /*17c70*/  LDL.LU R123, [R1+0x5d4] ;  /* 0x0005d400017b7983 */ /* 0x000ea80000300800 */
[----:B------:R1:W-:Y:S04]  /*17c80*/  STL [R1+0x570], R4 ;  /* 0x0005700401007387 */ /* 0x0003e80000100800 */
[----:B------:R-:W2:Y:S04]  /*17c90*/  LDL.LU R122, [R1+0x5d8] ;  /* 0x0005d800017a7983 */ /* 0x000ea80000300800 */
[----:B------:R-:W2:Y:S04]  /*17ca0*/  LDL.LU R121, [R1+0x5dc] ;  /* 0x0005dc0001797983 */ /* 0x000ea80000300800 */
[----:B------:R-:W2:Y:S04]  /*17cb0*/  LDL.LU R120, [R1+0x5e0] ;  /* 0x0005e00001787983 */ /* 0x000ea80000300800 */
[----:B0-----:R-:W2:Y:S04]  /*17cc0*/  LDL.LU R2, [R1+0x5e4] ;  /* 0x0005e40001027983 */ /* 0x001ea80000300800 */
[----:B-1----:R-:W2:Y:S04]  /*17cd0*/  LDL.LU R3, [R1+0x5e8] ;  /* 0x0005e80001037983 */ /* 0x002ea80000300800 */
[----:B------:R-:W2:Y:S01]  /*17ce0*/  LDL.LU R4, [R1+0x5ec] ;  /* 0x0005ec0001047983 */ /* 0x000ea20000300800 */
[----:B------:R-:W-:-:S05]  /*17cf0*/  FADD R110, R126, R110 ;  /* 0x0000006e7e6e7221 */ /* 0x000fca0000000000 */
[----:B------:R0:W-:Y:S04]  /*17d00*/  STL [R1+0x574], R110 ;  /* 0x0005746e01007387 */ /* 0x0001e80000100800 */
[----:B0-----:R-:W2:Y:S01]  /*17d10*/  LDL.LU R110, [R1+0x8a4] ;  /* 0x0008a400016e7983 */ /* 0x001ea20000300800 */
[----:B------:R-:W-:-:S03]  /*17d20*/  FADD R111, R127, R111 ;  /* 0x0000006f7f6f7221 */ /* 0x000fc60000000000 */
[----:B------:R-:W2:Y:S04]  /*17d30*/  LDL.LU R126, [R1+0x5c8] ;  /* 0x0005c800017e7983 */ /* 0x000ea80000300800 */
[----:B------:R0:W-:Y:S04]  /*17d40*/  STL [R1+0x578], R111 ;  /* 0x0005786f01007387 */ /* 0x0001e80000100800 */
[----:B0-----:R-:W2:Y:S01]  /*17d50*/  LDL.LU R111, [R1+0x8a0] ;  /* 0x0008a000016f7983 */ /* 0x001ea20000300800 */
[----:B------:R-:W-:-:S03]  /*17d60*/  FADD R112, R128, R112 ;  /* 0x0000007080707221 */ /* 0x000fc60000000000 */
[----:B------:R-:W2:Y:S04]  /*17d70*/  LDL.LU R127, [R1+0x5c4] ;  /* 0x0005c400017f7983 */ /* 0x000ea80000300800 */
[----:B------:R0:W-:Y:S04]  /*17d80*/  STL [R1+0x57c], R112 ;  /* 0x00057c7001007387 */ /* 0x0001e80000100800 */
[----:B0-----:R-:W2:Y:S01]  /*17d90*/  LDL.LU R112, [R1+0x89c] ;  /* 0x00089c0001707983 */ /* 0x001ea20000300800 */
[----:B---3--:R-:W-:-:S03]  /*17da0*/  FADD R113, R129, R113 ;  /* 0x0000007181717221 */ /* 0x008fc60000000000 */
[----:B------:R-:W3:Y:S04]  /*17db0*/  LDL.LU R128, [R1+0x5c0] ;  /* 0x0005c00001807983 */ /* 0x000ee80000300800 */
[----:B------:R0:W-:Y:S01]  /*17dc0*/  STL [R1+0x580], R113 ;  /* 0x0005807101007387 */ /* 0x0001e20000100800 */
[----:B------:R-:W-:-:S03]  /*17dd0*/  FADD R114, R130, R114 ;  /* 0x0000007282727221 */ /* 0x000fc60000000000 */
[----:B0-----:R-:W3:Y:S04]  /*17de0*/  LDL.LU R113, [R1+0x898] ;  /* 0x0008980001717983 */ /* 0x001ee80000300800 */
[----:B------:R-:W3:Y:S04]  /*17df0*/  LDL.LU R129, [R1+0x5bc] ;  /* 0x0005bc0001817983 */ /* 0x000ee80000300800 */
[----:B------:R0:W-:Y:S01]  /*17e00*/  STL [R1+0x584], R114 ;  /* 0x0005847201007387 */ /* 0x0001e20000100800 */
[----:B----4-:R-:W-:-:S03]  /*17e10*/  FADD R115, R131, R115 ;  /* 0x0000007383737221 */ /* 0x010fc60000000000 */
[----:B0-----:R-:W4:Y:S04]  /*17e20*/  LDL.LU R114, [R1+0x894] ;  /* 0x0008940001727983 */ /* 0x001f280000300800 */
[----:B------:R-:W4:Y:S01]  /*17e30*/  LDL.LU R130, [R1+0x5b8] ;  /* 0x0005b80001827983 */ /* 0x000f220000300800 */
[----:B--2---:R-:W-:-:S03]  /*17e40*/  FADD R116, R132, R116 ;  /* 0x0000007484747221 */ /* 0x004fc60000000000 */
[----:B------:R0:W-:Y:S04]  /*17e50*/  STL [R1+0x588], R115 ;  /* 0x0005887301007387 */ /* 0x0001e80000100800 */
[----:B0-----:R-:W2:Y:S01]  /*17e60*/  LDL.LU R115, [R1+0x890] ;  /* 0x0008900001737983 */ /* 0x001ea20000300800 */
[----:B------:R-:W-:-:S03]  /*17e70*/  FADD R117, R133, R117 ;  /* 0x0000007585757221 */ /* 0x000fc60000000000 */
[----:B------:R-:W2:Y:S04]  /*17e80*/  LDL.LU R131, [R1+0x5b4] ;  /* 0x0005b40001837983 */ /* 0x000ea80000300800 */
[----:B------:R0:W-:Y:S01]  /*17e90*/  STL [R1+0x58c], R116 ;  /* 0x00058c7401007387 */ /* 0x0001e20000100800 */
[----:B------:R-:W-:-:S03]  /*17ea0*/  FADD R118, R134, R118 ;  /* 0x0000007686767221 */ /* 0x000fc60000000000 */
[----:B0-----:R-:W2:Y:S04]  /*17eb0*/  LDL.LU R116, [R1+0x88c] ;  /* 0x00088c0001747983 */ /* 0x001ea80000300800 */
[----:B------:R-:W2:Y:S01]  /*17ec0*/  LDL.LU R132, [R1+0x5b0] ;  /* 0x0005b00001847983 */ /* 0x000ea20000300800 */
[----:B------:R-:W-:-:S03]  /*17ed0*/  FADD R119, R135, R119 ;  /* 0x0000007787777221 */ /* 0x000fc60000000000 */
[----:B------:R0:W-:Y:S01]  /*17ee0*/  STL [R1+0x590], R117 ;  /* 0x0005907501007387 */ /* 0x0001e20000100800 */
[----:B------:R-:W-:-:S03]  /*17ef0*/  FADD R0, R136, R0 ;  /* 0x0000000088007221 */ /* 0x000fc60000000000 */
[----:B0-----:R-:W2:Y:S04]  /*17f00*/  LDL.LU R117, [R1+0x888] ;  /* 0x0008880001757983 */ /* 0x001ea80000300800 */
[----:B------:R-:W2:Y:S04]  /*17f10*/  LDL.LU R133, [R1+0x5ac] ;  /* 0x0005ac0001857983 */ /* 0x000ea80000300800 */
[----:B------:R0:W-:Y:S04]  /*17f20*/  STL [R1+0x594], R118 ;  /* 0x0005947601007387 */ /* 0x0001e80000100800 */
[----:B0-----:R-:W2:Y:S04]  /*17f30*/  LDL.LU R118, [R1+0x884] ;  /* 0x0008840001767983 */ /* 0x001ea80000300800 */
[----:B------:R-:W2:Y:S04]  /*17f40*/  LDL.LU R134, [R1+0x5a8] ;  /* 0x0005a80001867983 */ /* 0x000ea80000300800 */
[----:B------:R0:W-:Y:S04]  /*17f50*/  STL [R1+0x598], R119 ;  /* 0x0005987701007387 */ /* 0x0001e80000100800 */
[----:B0-----:R-:W2:Y:S04]  /*17f60*/  LDL.LU R119, [R1+0x880] ;  /* 0x0008800001777983 */ /* 0x001ea80000300800 */
[----:B------:R-:W2:Y:S04]  /*17f70*/  LDL.LU R135, [R1+0x5a4] ;  /* 0x0005a40001877983 */ /* 0x000ea80000300800 */
[----:B------:R0:W-:Y:S04]  /*17f80*/  STL [R1+0x59c], R0 ;  /* 0x00059c0001007387 */ /* 0x0001e80000100800 */
[----:B0-----:R0:W5:Y:S04]  /*17f90*/  LDL.LU R0, [R1+0x87c] ;  /* 0x00087c0001007983 */ /* 0x0011680000300800 */
[----:B------:R-:W2:Y:S01]  /*17fa0*/  LDL.LU R136, [R1+0x5a0] ;  /* 0x0005a00001887983 */ /* 0x000ea20000300800 */
        /* <DEDUP_REMOVED lines=11> */
[----:B---3--:R-:W-:Y:S01]  /*18060*/  FADD R128, R145, R128 ;  /* 0x0000008091807221 */ /* 0x008fe20000000000 */
[----:B------:R-:W-:Y:S01]  /*18070*/  FADD R129, R144, R129 ;  /* 0x0000008190817221 */ /* 0x000fe20000000000 */
[----:B----4-:R-:W-:Y:S01]  /*18080*/  FADD R130, R143, R130 ;  /* 0x000000828f827221 */ /* 0x010fe20000000000 */
[----:B--2---:R-:W-:Y:S01]  /*18090*/  FADD R131, R142, R131 ;  /* 0x000000838e837221 */ /* 0x004fe20000000000 */
[----:B------:R-:W-:Y:S01]  /*180a0*/  FADD R132, R141, R132 ;  /* 0x000000848d847221 */ /* 0x000fe20000000000 */
[----:B------:R-:W-:Y:S01]  /*180b0*/  FADD R133, R140, R133 ;  /* 0x000000858c857221 */ /* 0x000fe20000000000 */
[----:B------:R-:W-:Y:S01]  /*180c0*/  FADD R134, R139, R134 ;  /* 0x000000868b867221 */ /* 0x000fe20000000000 */
[----:B------:R-:W-:Y:S01]  /*180d0*/  FADD R135, R138, R135 ;  /* 0x000000878a877221 */ /* 0x000fe20000000000 */
[----:B------:R-:W-:-:S05]  /*180e0*/  FADD R136, R137, R136 ;  /* 0x0000008889887221 */ /* 0x000fca0000000000 */
[----:B------:R1:W-:Y:S04]  /*180f0*/  STL [R1+0x5a0], R136 ;  /* 0x0005a08801007387 */ /* 0x0003e80000100800 */
        /* <DEDUP_REMOVED lines=16> */
[----:B------:R-:W4:Y:S04]  /*18200*/  LDL.LU R147, [R1+0x5f0] ;  /* 0x0005f00001937983 */ /* 0x000f280000300800 */
[----:B------:R0:W-:Y:S04]  /*18210*/  STL [R1+0x5e4], R2 ;  /* 0x0005e40201007387 */ /* 0x0001e80000100800 */
[----:B------:R-:W4:Y:S04]  /*18220*/  LDL.LU R146, [R1+0x5f4] ;  /* 0x0005f40001927983 */ /* 0x000f280000300800 */
        /* <DEDUP_REMOVED lines=12> */
[----:B--2---:R-:W2:Y:S04]  /*182f0*/  LDL.LU R135, [R1+0x620] ;  /* 0x0006200001877983 */ /* 0x004ea80000300800 */
[----:B---3--:R-:W3:Y:S04]  /*18300*/  LDL.LU R134, [R1+0x624] ;  /* 0x0006240001867983 */ /* 0x008ee80000300800 */
[----:B----4-:R-:W4:Y:S04]  /*18310*/  LDL.LU R133, [R1+0x628] ;  /* 0x0006280001857983 */ /* 0x010f280000300800 */
        /* <DEDUP_REMOVED lines=445> */
[----:B------:R-:W-:Y:S01]  /*19ef0*/  FADD R3, R118, R3 ;  /* 0x0000000376037221 */ /* 0x000fe20000000000 */
[----:B------:R-:W-:-:S05]  /*19f00*/  FADD R4, R4, R119 ;  /* 0x0000007704047221 */ /* 0x000fca0000000000 */
[----:B------:R0:W-:Y:S04]  /*19f10*/  STL [R1+0x858], R4 ;  /* 0x0008580401007387 */ /* 0x0001e80000100800 */
[----:B------:R0:W-:Y:S04]  /*19f20*/  STL [R1+0x850], R2 ;  /* 0x0008500201007387 */ /* 0x0001e80000100800 */
[----:B------:R0:W-:Y:S02]  /*19f30*/  STL [R1+0x854], R3 ;  /* 0x0008540301007387 */ /* 0x0001e40000100800 */
.L_x_32:
[----:B0-----:R-:W0:Y:S02]  /*19f40*/  LDC R2, c[0x0][0x28c] ;  /* 0x0000a300ff027b82 */ /* 0x001e240000000800 */
[----:B0-----:R-:W-:-:S13]  /*19f50*/  ISETP.GE.AND P0, PT, R2, 0x1, PT ;  /* 0x000000010200780c */ /* 0x001fda0003f06270 */
[----:B------:R-:W-:Y:S05]  /*19f60*/  @!P0 BRA `(.L_x_33) ;  /* 0x0000000000648947 */ /* 0x000fea0003800000 */
[----:B------:R-:W-:-:S06]  /*19f70*/  UISETP.NE.AND UP0, UPT, UR14, 0x3, UPT ;  /* 0x000000030e00788c */ /* 0x000fcc000bf05270 */
[----:B------:R-:W-:-:S13]  /*19f80*/  PLOP3.LUT P0, PT, PT, PT, UP0, 0x80, 0x0 ;  /* 0x000000000000781c */ /* 0x000fda0003f0f008 */
[----:B------:R-:W-:Y:S05]  /*19f90*/  @!P0 BRA `(.L_x_34) ;  /* 0x0000000000048947 */ /* 0x000fea0003800000 */
[----:B------:R-:W-:Y:S01]  /*19fa0*/  BPT.TRAP 0x1 ;  /* 0x000000040000795c */ /* 0x000fe20000300000 */
.L_x_34:
[----:B------:R-:W2:Y:S01]  /*19fb0*/  LDL R2, [R1+0x85c] ;  /* 0x00085c0001027983 */ /* 0x000ea20000100800 */
[----:B------:R-:W-:Y:S01]  /*19fc0*/  BSSY B0, `(.L_x_35) ;  /* 0x000000f000007945 */ /* 0x000fe20003800000 */
[----:B--2---:R-:W-:-:S13]  /*19fd0*/  ISETP.NE.AND P0, PT, R2, RZ, PT ;  /* 0x000000ff0200720c */ /* 0x004fda0003f05270 */
[----:B------:R-:W-:Y:S05]  /*19fe0*/  @!P0 BRA `(.L_x_36) ;  /* 0x0000000000308947 */ /* 0x000fea0003800000 */
[----:B------:R-:W2:Y:S01]  /*19ff0*/  LDL R3, [R1+0x864] ;  /* 0x0008640001037983 */ /* 0x000ea20000100800 */
[----:B------:R-:W-:-:S04]  /*1a000*/  UISETP.LT.AND UP0, UPT, UR17, 0x1, UPT ;  /* 0x000000011100788c */ /* 0x000fc8000bf01270 */
[----:B------:R-:W-:-:S04]  /*1a010*/  USEL UR6, UR17, 0x1, UP0 ;  /* 0x0000000111067887 */ /* 0x000fc80008000000 */
[----:B------:R-:W-:-:S04]  /*1a020*/  UIADD3 UR6, UR5, UR17, -UR6 ;  /* 0x0000001105067290 */ /* 0x000fc8000fffe806 */
[----:B------:R-:W-:-:S04]  /*1a030*/  UIMAD.WIDE.U32 UR20, UR6, -0x33333333, URZ ;  /* 0xcccccccd061478a5 */ /* 0x000fc8000f8e003f */
[----:B------:R-:W-:-:S04]  /*1a040*/  USHF.R.U32.HI UR20, URZ, 0x2, UR21 ;  /* 0x000000023f147899 */ /* 0x000fc80008011615 */
[----:B------:R-:W-:-:S04]  /*1a050*/  UIMAD UR6, UR20, -0x5, UR6 ;  /* 0xfffffffb140678a4 */ /* 0x000fc8000f8e0206 */
[----:B------:R-:W-:-:S04]  /*1a060*/  ULEA UR6, UR6, UR15, 0x3 ;  /* 0x0000000f06067291 */ /* 0x000fc8000f8e183f */
[----:B------:R-:W-:-:S06]  /*1a070*/  UIADD3 UR6, UR6, 0x28, URZ ;  /* 0x0000002806067890 */ /* 0x000fcc000fffe03f */
[----:B------:R-:W-:-:S05]  /*1a080*/  IMAD.U32 R2, RZ, RZ, UR6 ;  /* 0x00000006ff027e24 */ /* 0x000fca000f8e00ff */
[----:B--2---:R-:W-:-:S04]  /*1a090*/  PRMT R2, R3, 0x654, R2 ;  /* 0x0000065403027816 */ /* 0x004fc80000000002 */
[----:B------:R0:W-:Y:S03]  /*1a0a0*/  SYNCS.ARRIVE.TRANS64.RED.A1T0 RZ, [R2+URZ], RZ ;  /* 0x000000ff02ff79a7 */ /* 0x0001e6000810043f */
.L_x_36:
[----:B------:R-:W-:Y:S05]  /*1a0b0*/  BSYNC B0 ;  /* 0x0000000000007941 */ /* 0x000fea0003800000 */
.L_x_35:
[----:B------:R-:W-:-:S06]  /*1a0c0*/  UISETP.GT.U32.AND UP0, UPT, UR7, 0x1, UPT ;  /* 0x000000010700788c */ /* 0x000fcc000bf04070 */
[----:B------:R-:W-:-:S13]  /*1a0d0*/  PLOP3.LUT P0, PT, PT, PT, UP0, 0x80, 0x0 ;  /* 0x000000000000781c */ /* 0x000fda0003f0f008 */
[----:B------:R-:W-:Y:S05]  /*1a0e0*/  @P0 BRA `(.L_x_33) ;  /* 0x0000000000040947 */ /* 0x000fea0003800000 */
[----:B------:R-:W-:Y:S01]  /*1a0f0*/  BPT.TRAP 0x1 ;  /* 0x000000040000795c */ /* 0x000fe20000300000 */
.L_x_33:
[----:B------:R-:W2:Y:S01]  /*1a100*/  LDL.LU R26, [R1+0x868] ;  /* 0x00086800011a7983 */ /* 0x000ea20000300800 */
[----:B------:R-:W3:Y:S01]  /*1a110*/  LDC R24, c[0x0][0x288] ;  /* 0x0000a200ff187b82 */ /* 0x000ee20000000800 */
[----:B------:R-:W4:Y:S01]  /*1a120*/  S2R R27, SR_TID.X ;  /* 0x00000000001b7919 */ /* 0x000f220000002100 */
[----:B------:R-:W-:Y:S02]  /*1a130*/  UIADD3 UR5, UR17, UR5, URZ ;  /* 0x0000000511057290 */ /* 0x000fe4000fffe03f */
[----:B------:R-:W-:Y:S01]  /*1a140*/  UISETP.GE.U32.AND UP1, UPT, UR17, 0x5, UPT ;  /* 0x000000051100788c */ /* 0x000fe2000bf26070 */
[----:B------:R-:W2:Y:S01]  /*1a150*/  LDL.LU R25, [R1+0x860] ;  /* 0x0008600001197983 */ /* 0x000ea20000300800 */
[----:B------:R-:W-:Y:S01]  /*1a160*/  UISETP.GT.U32.AND UP0, UPT, UR5, 0x4, UPT ;  /* 0x000000040500788c */ /* 0x000fe2000bf04070 */
[----:B------:R-:W-:Y:S01]  /*1a170*/  IMAD.MOV.U32 R213, RZ, RZ, -0x1 ;  /* 0xffffffffffd57424 */ /* 0x000fe200078e00ff */
[----:B------:R-:W-:Y:S01]  /*1a180*/  ULDC UR6, c[0x0][0x284] ;  /* 0x0000a10000067ab9 */ /* 0x000fe20000000800 */
[----:B------:R-:W-:Y:S01]  /*1a190*/  USHF.R.S32.HI UR15, URZ, 0x1f, UR24 ;  /* 0x0000001f3f0f7899 */ /* 0x000fe20008011418 */
[----:B------:R-:W-:Y:S01]  /*1a1a0*/  ULDC.64 UR22, c[0x0][0x5d0] ;  /* 0x0001740000167ab9 */ /* 0x000fe20000000a00 */
[----:B------:R-:W-:-:S04]  /*1a1b0*/  UISETP.LT.U32.AND UP0, UPT, UR17, 0x5, UP0 ;  /* 0x000000051100788c */ /* 0x000fc80008701070 */
[----:B------:R-:W-:Y:S02]  /*1a1c0*/  @UP1 UIMAD.WIDE.U32 UR20, UR5, -0x33333333, URZ ;  /* 0xcccccccd051418a5 */ /* 0x000fe4000f8e003f */
[----:B------:R-:W-:Y:S02]  /*1a1d0*/  USEL UR16, URZ, 0x1, !UP0 ;  /* 0x000000013f107887 */ /* 0x000fe4000c000000 */
[----:B------:R-:W-:Y:S02]  /*1a1e0*/  @UP1 USHF.R.U32.HI UR20, URZ, 0x2, UR21 ;  /* 0x000000023f141899 */ /* 0x000fe40008011615 */
[----:B------:R-:W-:-:S04]  /*1a1f0*/  ULOP3.LUT UR4, UR4, UR16, URZ, 0x3c, !UPT ;  /* 0x0000001004047292 */ /* 0x000fc8000f8e3c3f */
[----:B------:R-:W-:Y:S01]  /*1a200*/  @UP1 ULOP3.LUT UR4, UR4, 0x1, UR20, 0x78, !UPT ;  /* 0x0000000104041892 */ /* 0x000fe2000f8e7814 */
[--C-:B----4-:R-:W-:Y:S02]  /*1a210*/  SHF.R.U32.HI R4, RZ, 0x2, R27.reuse ;  /* 0x00000002ff047819 */ /* 0x110fe4000001161b */
[----:B------:R-:W-:Y:S02]  /*1a220*/  LOP3.LUT R36, R27, 0x60, RZ, 0xc0, !PT ;  /* 0x000000601b247812 */ /* 0x000fe400078ec0ff */
[----:B------:R-:W-:Y:S02]  /*1a230*/  SHF.R.U32.HI R28, RZ, 0x7, R27 ;  /* 0x00000007ff1c7819 */ /* 0x000fe4000001161b */
[----:B------:R-:W-:Y:S02]  /*1a240*/  LOP3.LUT R4, R4, 0x7, RZ, 0xc0, !PT ;  /* 0x0000000704047812 */ /* 0x000fe400078ec0ff */
[----:B------:R-:W-:Y:S02]  /*1a250*/  SHF.R.U32.HI R36, RZ, 0x1, R36 ;  /* 0x00000001ff247819 */ /* 0x000fe40000011624 */
[----:B------:R-:W-:-:S02]  /*1a260*/  LOP3.LUT R28, R28, 0x1, RZ, 0xc0, !PT ;  /* 0x000000011c1c7812 */ /* 0x000fc400078ec0ff */
[----:B0-----:R-:W-:Y:S02]  /*1a270*/  IADD3 R2, RZ, -R36, -R4 ;  /* 0x80000024ff027210 */ /* 0x001fe40007ffe804 */
[----:B------:R-:W-:Y:S01]  /*1a280*/  LOP3.LUT R29, R27, 0x3, RZ, 0xc0, !PT ;  /* 0x000000031b1d7812 */ /* 0x000fe200078ec0ff */
[C---:B------:R-:W-:Y:S02]  /*1a290*/  IMAD.SHL.U32 R3, R28.reuse, 0x40, RZ ;  /* 0x000000401c037824 */ /* 0x040fe400078e00ff */
[----:B------:R-:W-:Y:S02]  /*1a2a0*/  IMAD R28, R28, -0x40, R2 ;  /* 0xffffffc01c1c7824 */ /* 0x000fe400078e0202 */
[----:B---3--:R-:W-:Y:S01]  /*1a2b0*/  IMAD R29, R29, -0x2, R24 ;  /* 0xfffffffe1d1d7824 */ /* 0x008fe200078e0218 */
[----:B------:R-:W-:Y:S01]  /*1a2c0*/  LOP3.LUT R3, R3, 0x40, R4, 0xe2, !PT ;  /* 0x0000004003037812 */ /* 0x000fe200078ee204 */
[----:B------:R-:W-:Y:S02]  /*1a2d0*/  IMAD.SHL.U32 R27, R27, 0x2, RZ ;  /* 0x000000021b1b7824 */ /* 0x000fe400078e00ff */
[----:B--2---:R-:W-:-:S04]  /*1a2e0*/  IMAD R26, R26, 0xc0, RZ ;  /* 0x000000c01a1a7824 */ /* 0x004fc800078e02ff */
[----:B------:R-:W-:Y:S01]  /*1a2f0*/  IMAD.IADD R29, R29, 0x1, -R26 ;  /* 0x000000011d1d7824 */ /* 0x000fe200078e0a1a */
[C---:B------:R-:W-:Y:S01]  /*1a300*/  ISETP.GE.AND P0, PT, R26.reuse, R24, PT ;  /* 0x000000181a00720c */ /* 0x040fe20003f06270 */
[----:B------:R-:W-:Y:S01]  /*1a310*/  IMAD.U32 R24, RZ, RZ, UR22 ;  /* 0x00000016ff187e24 */ /* 0x000fe2000f8e00ff */
[----:B------:R-:W-:Y:S01]  /*1a320*/  LOP3.LUT R26, R26, 0x6, R27, 0xf8, !PT ;  /* 0x000000061a1a7812 */ /* 0x000fe200078ef81b */
[C---:B------:R-:W-:Y:S02]  /*1a330*/  IMAD.SHL.U32 R2, R25.reuse, 0x200, RZ ;  /* 0x0000020019027824 */ /* 0x040fe400078e00ff */
[----:B------:R-:W-:Y:S01]  /*1a340*/  IMAD.WIDE R38, R25, 0x200, RZ ;  /* 0x0000020019267825 */ /* 0x000fe200078e02ff */
[----:B------:R-:W-:Y:S02]  /*1a350*/  SHF.R.S32.HI R27, RZ, 0x1f, R26 ;  /* 0x0000001fff1b7819 */ /* 0x000fe4000001141a */
[C---:B------:R-:W-:Y:S02]  /*1a360*/  ISETP.GE.OR P0, PT, R2.reuse, UR6, P0 ;  /* 0x0000000602007c0c */ /* 0x040fe40008706670 */
[----:B------:R-:W-:Y:S01]  /*1a370*/  IADD3 R28, -R2, UR6, R28 ;  /* 0x00000006021c7c10 */ /* 0x000fe2000fffe11c */
[----:B------:R-:W-:Y:S01]  /*1a380*/  UIMAD UR6, UR15, UR22, URZ ;  /* 0x000000160f0672a4 */ /* 0x000fe2000f8e023f */
[----:B------:R-:W-:Y:S01]  /*1a390*/  IMAD.WIDE.U32 R24, R24, UR24, R26 ;  /* 0x0000001818187c25 */ /* 0x000fe2000f8e001a */
[----:B------:R-:W-:-:S02]  /*1a3a0*/  LOP3.LUT R36, R38, R3, R36, 0xfe, !PT ;  /* 0x0000000326247212 */ /* 0x000fc400078efe24 */
[----:B------:R-:W-:-:S06]  /*1a3b0*/  UIMAD UR6, UR24, UR23, UR6 ;  /* 0x00000017180672a4 */ /* 0x000fcc000f8e0206 */
[----:B------:R-:W-:Y:S01]  /*1a3c0*/  VIADD R25, R25, UR6 ;  /* 0x0000000619197c36 */ /* 0x000fe20008000000 */
[----:B------:R-:W-:Y:S06]  /*1a3d0*/  @P0 BRA `(.L_x_37) ;  /* 0x000002a800b00947 */ /* 0x000fec0003800000 */
[----:B------:R-:W0:Y:S01]  /*1a3e0*/  LDC.64 R2, c[0x0][0x5c8] ;  /* 0x00017200ff027b82 */ /* 0x000e220000000a00 */
[----:B------:R-:W-:Y:S01]  /*1a3f0*/  FSETP.NEU.AND P0, PT, RZ, UR18, PT ;  /* 0x00000012ff007c0b */ /* 0x000fe2000bf0d000 */
[----:B------:R-:W-:Y:S01]  /*1a400*/  BSSY B0, `(.L_x_37) ;  /* 0x0002aa9000007945 */ /* 0x000fe20003800000 */
[-C--:B0-----:R-:W-:Y:S02]  /*1a410*/  IMAD R30, R39, R2.reuse, RZ ;  /* 0x00000002271e7224 */ /* 0x081fe400078e02ff */
[----:B------:R-:W-:-:S04]  /*1a420*/  IMAD.WIDE.U32 R24, R36, R2, R24 ;  /* 0x0000000224187225 */ /* 0x000fc800078e0018 */
[----:B------:R-:W-:-:S04]  /*1a430*/  IMAD R30, R36, R3, R30 ;  /* 0x00000003241e7224 */ /* 0x000fc800078e021e */
[----:B------:R-:W-:Y:S01]  /*1a440*/  IMAD.IADD R30, R25, 0x1, R30 ;  /* 0x00000001191e7824 */ /* 0x000fe200078e021e */
[----:B------:R-:W-:Y:S06]  /*1a450*/  @!P0 BRA `(.L_x_38) ;  /* 0x0000018000048947 */ /* 0x000fec0003800000 */
[----:B------:R-:W-:Y:S01]  /*1a460*/  ULDC.64 UR20, c[0x0][0x5b8] ;  /* 0x00016e0000147ab9 */ /* 0x000fe20000000a00 */
[----:B------:R-:W-:Y:S01]  /*1a470*/  ISETP.GE.AND P1, PT, R28, 0x1, PT ;  /* 0x000000011c00780c */ /* 0x000fe20003f26270 */
[----:B------:R-:W-:Y:S02]  /*1a480*/  UIMAD UR6, UR15, UR20, URZ ;  /* 0x000000140f0672a4 */ /* 0x000fe4000f8e023f */
[----:B------:R-:W-:Y:S01]  /*1a490*/  IMAD.U32 R4, RZ, RZ, UR20 ;  /* 0x00000014ff047e24 */ /* 0x000fe2000f8e00ff */
[----:B------:R-:W-:Y:S01]  /*1a4a0*/  ULDC.64 UR22, c[0x0][0x5a8] ;  /* 0x00016a0000167ab9 */ /* 0x000fe20000000a00 */
[----:B------:R-:W2:Y:S01]  /*1a4b0*/  LDL.LU R40, [R1+0x300] ;  /* 0x0003000001287983 */ /* 0x000ea20000300800 */
[----:B------:R-:W-:Y:S02]  /*1a4c0*/  UIMAD UR6, UR24, UR21, UR6 ;  /* 0x00000015180672a4 */ /* 0x000fe4000f8e0206 */
[----:B------:R-:W-:Y:S01]  /*1a4d0*/  IMAD.WIDE.U32 R26, R4, UR24, R26 ;  /* 0x00000018041a7c25 */ /* 0x000fe2000f8e001a */
[----:B------:R-:W-:Y:S01]  /*1a4e0*/  ULDC.64 UR20, c[0x0][0x5b0] ;  /* 0x00016c0000147ab9 */ /* 0x000fe20000000a00 */
[----:B------:R-:W-:-:S02]  /*1a4f0*/  ISETP.LT.OR P2, PT, R29, 0x1, !P1 ;  /* 0x000000011d00780c */ /* 0x000fc40004f41670 */
[----:B------:R-:W-:Y:S01]  /*1a500*/  IMAD.MOV.U32 R32, RZ, RZ, R26 ;  /* 0x000000ffff207224 */ /* 0x000fe200078e001a */
[----:B------:R-:W-:Y:S01]  /*1a510*/  ISETP.LT.OR P3, PT, R29, 0x2, !P1 ;  /* 0x000000021d00780c */ /* 0x000fe20004f61670 */
[----:B------:R-:W-:Y:S01]  /*1a520*/  VIADD R33, R27, UR6 ;  /* 0x000000061b217c36 */ /* 0x000fe20008000000 */
[----:B------:R-:W3:Y:S01]  /*1a530*/  LDL.LU R41, [R1+0x304] ;  /* 0x0003040001297983 */ /* 0x000ee20000300800 */
[----:B------:R-:W-:Y:S02]  /*1a540*/  IMAD R4, R39, UR20, RZ ;  /* 0x0000001427047c24 */ /* 0x000fe4000f8e02ff */
[C---:B------:R-:W-:Y:S01]  /*1a550*/  IMAD.WIDE.U32 R26, R36.reuse, UR20, R32 ;  /* 0x00000014241a7c25 */ /* 0x040fe2000f8e0020 */
[----:B------:R-:W4:Y:S03]  /*1a560*/  LDL.LU R37, [R1+0x308] ;  /* 0x0003080001257983 */ /* 0x000f260000300800 */
[----:B------:R-:W-:Y:S01]  /*1a570*/  IMAD R4, R36, UR21, R4 ;  /* 0x0000001524047c24 */ /* 0x000fe2000f8e0204 */
[----:B------:R-:W-:Y:S01]  /*1a580*/  IADD3 R26, P0, R26, UR22, RZ ;  /* 0x000000161a1a7c10 */ /* 0x000fe2000ff1e0ff */
[----:B------:R-:W0:Y:S03]  /*1a590*/  @!P2 LDC.64 R34, c[0x0][0x5c0] ;  /* 0x00017000ff22ab82 */ /* 0x000e260000000a00 */
[----:B------:R-:W-:-:S02]  /*1a5a0*/  IADD3.X R27, R27, UR23, R4, P0, !PT ;  /* 0x000000171b1b7c10 */ /* 0x000fc400087fe404 */
[----:B------:R-:W-:-:S06]  /*1a5b0*/  PRMT R4, RZ, 0x7610, R4 ;  /* 0x00007610ff047816 */ /* 0x000fcc0000000004 */
[----:B------:R-:W2:Y:S02]  /*1a5c0*/  @!P2 LDG.E.U8 R4, desc[UR26][R26.64] ;  /* 0x0000001a1a04a981 */ /* 0x000ea4000c1e1100 */
[----:B--2---:R-:W-:-:S04]  /*1a5d0*/  LOP3.LUT R4, R4, 0xff, RZ, 0xc0, !PT ;  /* 0x000000ff04047812 */ /* 0x004fc800078ec0ff */
[----:B------:R-:W-:-:S05]  /*1a5e0*/  F2FP.F16.E4M3.UNPACK_B R4, R4 ;  /* 0x00000004ff04723e */ /* 0x000fca00020006ff */
[----:B------:R-:W-:-:S05]  /*1a5f0*/  HADD2.F32 R4, -RZ, R4.H0_H0 ;  /* 0x20000004ff047230 */ /* 0x000fca0000004100 */
[----:B------:R-:W-:-:S04]  /*1a600*/  FMUL R4, R4, UR18 ;  /* 0x0000001204047c20 */ /* 0x000fc80008400000 */
[----:B------:R-:W-:Y:S01]  /*1a610*/  FFMA R31, R5, UR19, R4 ;  /* 0x00000013051f7c23 */ /* 0x000fe20008000004 */
[----:B0-----:R-:W-:-:S04]  /*1a620*/  @!P2 IADD3 R4, P0, R24, R34, RZ ;  /* 0x000000221804a210 */ /* 0x001fc80007f1e0ff */
[----:B------:R-:W-:Y:S01]  /*1a630*/  F2FP.SATFINITE.E4M3.F32.PACK_AB_MERGE_C R31, RZ, R31, RZ ;  /* 0x0000001fff1f723e */ /* 0x000fe200048070ff */
[----:B------:R-:W-:-:S05]  /*1a640*/  @!P2 IMAD.X R5, R30, 0x1, R35, P0 ;  /* 0x000000011e05a824 */ /* 0x000fca00000e0623 */
[----:B------:R0:W-:Y:S02]  /*1a650*/  @!P2 STG.E.U8 desc[UR26][R4.64], R31 ;  /* 0x0000001f0400a986 */ /* 0x0001e4000c10111a */
[----:B0-----:R-:W-:Y:S01]  /*1a660*/  PRMT R31, RZ, 0x7610, R31 ;  /* 0x00007610ff1f7816 */ /* 0x001fe2000000001f */
[----:B------:R-:W0:Y:S05]  /*1a670*/  @!P3 LDC.64 R4, c[0x0][0x5c0] ;  /* 0x00017000ff04bb82 */ /* 0x000e2a0000000a00 */
[----:B------:R-:W2:Y:S01]  /*1a680*/  @!P3 LDG.E.U8 R31, desc[UR26][R26.64+0x1] ;  /* 0x0000011a1a1fb981 */ /* 0x000ea2000c1e1100 */
[----:B0-----:R-:W-:-:S05]  /*1a690*/  @!P3 IADD3 R4, P0, R24, R4, RZ ;  /* 0x000000041804b210 */ /* 0x001fca0007f1e0ff */
[----:B------:R-:W-:Y:S01]  /*1a6a0*/  @!P3 IMAD.X R5, R30, 0x1, R5, P0 ;  /* 0x000000011e05b824 */ /* 0x000fe200000e0605 */
[----:B--2---:R-:W-:-:S04]  /*1a6b0*/  LOP3.LUT R31, R31, 0xff, RZ, 0xc0, !PT ;  /* 0x000000ff1f1f7812 */ /* 0x004fc800078ec0ff */
[----:B------:R-:W-:-:S05]  /*1a6c0*/  F2FP.F16.E4M3.UNPACK_B R31, R31 ;  /* 0x0000001fff1f723e */ /* 0x000fca00020006ff */
[----:B------:R-:W-:-:S05]  /*1a6d0*/  HADD2.F32 R31, -RZ, R31.H0_H0 ;  /* 0x2000001fff1f7230 */ /* 0x000fca0000004100 */
[----:B------:R-:W-:-:S04]  /*1a6e0*/  FMUL R31, R31, UR18 ;  /* 0x000000121f1f7c20 */ /* 0x000fc80008400000 */
[----:B------:R-:W-:-:S05]  /*1a6f0*/  FFMA R31, R6, UR19, R31 ;  /* 0x00000013061f7c23 */ /* 0x000fca000800001f */
[----:B------:R-:W-:-:S05]  /*1a700*/  F2FP.SATFINITE.E4M3.F32.PACK_AB_MERGE_C R31, RZ, R31, RZ ;  /* 0x0000001fff1f723e */ /* 0x000fca00048070ff */
[----:B------:R0:W-:Y:S02]  /*1a710*/  @!P3 STG.E.U8 desc[UR26][R4.64+0x1], R31 ;  /* 0x0000011f0400b986 */ /* 0x0001e4000c10111a */
[----:B0-----:R-:W-:-:S05]  /*1a720*/  IADD3 R4, P0, R36, 0x8, RZ ;  /* 0x0000000824047810 */ /* 0x001fca0007f1e0ff */
[----:B------:R-:W-:Y:S01]  /*1a730*/  IMAD.X R6, RZ, RZ, R39, P0 ;  /* 0x000000ffff067224 */ /* 0x000fe200000e0627 */
[----:B------:R-:W-:-:S03]  /*1a740*/  ISETP.GE.AND P0, PT, R28, 0x9, PT ;  /* 0x000000091c00780c */ /* 0x000fc60003f06270 */
[----:B------:R-:W-:Y:S01]  /*1a750*/  IMAD R6, R6, UR20, RZ ;  /* 0x0000001406067c24 */ /* 0x000fe2000f8e02ff */
[----:B------:R-:W-:-:S03]  /*1a760*/  ISETP.LT.OR P2, PT, R29, 0x1, !P0 ;  /* 0x000000011d00780c */ /* 0x000fc60004741670 */
[C---:B------:R-:W-:Y:S02]  /*1a770*/  IMAD R6, R4.reuse, UR21, R6 ;  /* 0x0000001504067c24 */ /* 0x040fe4000f8e0206 */
[----:B------:R-:W-:-:S03]  /*1a780*/  IMAD.WIDE.U32 R4, R4, UR20, R32 ;  /* 0x0000001404047c25 */ /* 0x000fc6000f8e0020 */
[----:B------:R-:W-:-:S05]  /*1a790*/  IADD3 R4, P3, R4, UR22, RZ ;  /* 0x0000001604047c10 */ /* 0x000fca000ff7e0ff */
[----:B------:R-:W0:Y:S01]  /*1a7a0*/  @!P2 LDC.64 R34, c[0x0][0x5c0] ;  /* 0x00017000ff22ab82 */ /* 0x000e220000000a00 */
[--C-:B------:R-:W-:Y:S02]  /*1a7b0*/  IADD3.X R5, R5, UR23, R6.reuse, P3, !PT ;  /* 0x0000001705057c10 */ /* 0x100fe40009ffe406 */
[----:B------:R-:W-:-:S06]  /*1a7c0*/  PRMT R6, RZ, 0x7610, R6 ;  /* 0x00007610ff067816 */ /* 0x000fcc0000000006 */
[----:B------:R-:W2:Y:S01]  /*1a7d0*/  @!P2 LDG.E.U8 R6, desc[UR26][R4.64] ;  /* 0x0000001a0406a981 */ /* 0x000ea2000c1e1100 */
[----:B------:R-:W-:Y:S02]  /*1a7e0*/  ISETP.LT.OR P3, PT, R29, 0x2, !P0 ;  /* 0x000000021d00780c */ /* 0x000fe40004761670 */
[----:B--2---:R-:W-:-:S04]  /*1a7f0*/  LOP3.LUT R6, R6, 0xff, RZ, 0xc0, !PT ;  /* 0x000000ff06067812 */ /* 0x004fc800078ec0ff */
[----:B------:R-:W-:-:S05]  /*1a800*/  F2FP.F16.E4M3.UNPACK_B R6, R6 ;  /* 0x00000006ff06723e */ /* 0x000fca00020006ff */
[----:B------:R-:W-:-:S05]  /*1a810*/  HADD2.F32 R6, -RZ, R6.H0_H0 ;  /* 0x20000006ff067230 */ /* 0x000fca0000004100 */
[----:B------:R-:W-:-:S04]  /*1a820*/  FMUL R6, R6, UR18 ;  /* 0x0000001206067c20 */ /* 0x000fc80008400000 */
[----:B------:R-:W-:Y:S01]  /*1a830*/  FFMA R31, R7, UR19, R6 ;  /* 0x00000013071f7c23 */ /* 0x000fe20008000006 */
[----:B0-----:R-:W-:-:S04]  /*1a840*/  @!P2 IADD3 R6, P4, P5, R24, UR11, R34 ;  /* 0x0000000b1806ac10 */ /* 0x001fc8000fd9e022 */
[----:B------:R-:W-:Y:S02]  /*1a850*/  @!P2 IADD3.X R7, R30, UR10, R35, P4, P5 ;  /* 0x0000000a1e07ac10 */ /* 0x000fe4000a7ea423 */
[----:B------:R-:W-:-:S05]  /*1a860*/  F2FP.SATFINITE.E4M3.F32.PACK_AB_MERGE_C R31, RZ, R31, RZ ;  /* 0x0000001fff1f723e */ /* 0x000fca00048070ff */
[----:B------:R0:W-:Y:S02]  /*1a870*/  @!P2 STG.E.U8 desc[UR26][R6.64], R31 ;  /* 0x0000001f0600a986 */ /* 0x0001e4000c10111a */
[----:B0-----:R-:W-:Y:S01]  /*1a880*/  PRMT R31, RZ, 0x7610, R31 ;  /* 0x00007610ff1f7816 */ /* 0x001fe2000000001f */
[----:B------:R-:W0:Y:S05]  /*1a890*/  @!P3 LDC.64 R6, c[0x0][0x5c0] ;  /* 0x00017000ff06bb82 */ /* 0x000e2a0000000a00 */
[----:B------:R-:W2:Y:S01]  /*1a8a0*/  @!P3 LDG.E.U8 R31, desc[UR26][R4.64+0x1] ;  /* 0x0000011a041fb981 */ /* 0x000ea2000c1e1100 */
[----:B------:R-:W-:Y:S02]  /*1a8b0*/  ISETP.LT.OR P2, PT, R29, 0x9, !P1 ;  /* 0x000000091d00780c */ /* 0x000fe40004f41670 */
[----:B0-----:R-:W-:-:S04]  /*1a8c0*/  @!P3 IADD3 R6, P4, P5, R24, UR11, R6 ;  /* 0x0000000b1806bc10 */ /* 0x001fc8000fd9e006 */
[----:B------:R-:W-:Y:S02]  /*1a8d0*/  @!P3 IADD3.X R7, R30, UR10, R7, P4, P5 ;  /* 0x0000000a1e07bc10 */ /* 0x000fe4000a7ea407 */
[----:B--2---:R-:W-:-:S04]  /*1a8e0*/  LOP3.LUT R31, R31, 0xff, RZ, 0xc0, !PT ;  /* 0x000000ff1f1f7812 */ /* 0x004fc800078ec0ff */
[----:B------:R-:W-:-:S05]  /*1a8f0*/  F2FP.F16.E4M3.UNPACK_B R31, R31 ;  /* 0x0000001fff1f723e */ /* 0x000fca00020006ff */
[----:B------:R-:W-:-:S05]  /*1a900*/  HADD2.F32 R31, -RZ, R31.H0_H0 ;  /* 0x2000001fff1f7230 */ /* 0x000fca0000004100 */
[----:B------:R-:W-:-:S04]  /*1a910*/  FMUL R31, R31, UR18 ;  /* 0x000000121f1f7c20 */ /* 0x000fc80008400000 */
[----:B------:R-:W-:Y:S01]  /*1a920*/  FFMA R31, R8, UR19, R31 ;  /* 0x00000013081f7c23 */ /* 0x000fe2000800001f */
[----:B------:R-:W-:-:S04]  /*1a930*/  PRMT R8, RZ, 0x7610, R8 ;  /* 0x00007610ff087816 */ /* 0x000fc80000000008 */
[----:B------:R-:W-:-:S05]  /*1a940*/  F2FP.SATFINITE.E4M3.F32.PACK_AB_MERGE_C R31, RZ, R31, RZ ;  /* 0x0000001fff1f723e */ /* 0x000fca00048070ff */
[----:B------:R0:W-:Y:S04]  /*1a950*/  @!P3 STG.E.U8 desc[UR26][R6.64+0x1], R31 ;  /* 0x0000011f0600b986 */ /* 0x0001e8000c10111a */
[----:B------:R-:W2:Y:S01]  /*1a960*/  @!P2 LDG.E.U8 R8, desc[UR26][R26.64+0x8] ;  /* 0x0000081a1a08a981 */ /* 0x000ea2000c1e1100 */
[----:B------:R-:W-:Y:S01]  /*1a970*/  ISETP.LT.OR P3, PT, R29, 0xa, !P1 ;  /* 0x0000000a1d00780c */ /* 0x000fe20004f61670 */
[----:B0-----:R-:W0:Y:S02]  /*1a980*/  @!P2 LDC.64 R6, c[0x0][0x5c0] ;  /* 0x00017000ff06ab82 */ /* 0x001e240000000a00 */
        /* <DEDUP_REMOVED lines=9> */
[----:B0-----:R-:W-:Y:S01]  /*1aa20*/  PRMT R8, RZ, 0x7610, R8 ;  /* 0x00007610ff087816 */ /* 0x001fe20000000008 */
[----:B------:R-:W0:Y:S05]  /*1aa30*/  @!P3 LDC.64 R6, c[0x0][0x5c0] ;  /* 0x00017000ff06bb82 */ /* 0x000e2a0000000a00 */
[----:B------:R-:W2:Y:S01]  /*1aa40*/  @!P3 LDG.E.U8 R8, desc[UR26][R26.64+0x9] ;  /* 0x0000091a1a08b981 */ /* 0x000ea2000c1e1100 */
[----:B------:R-:W-:Y:S02]  /*1aa50*/  ISETP.LT.OR P2, PT, R29, 0x9, !P0 ;  /* 0x000000091d00780c */ /* 0x000fe40004741670 */
        /* <DEDUP_REMOVED lines=202> */
[----:B------:R-:W-:Y:S02]  /*1b700*/  F2FP.SATFINITE.E4M3.F32.PACK_AB_MERGE_C R9, RZ, R8, RZ ;  /* 0x00000008ff09723e */ /* 0x000fe400048070ff */
[----:B------:R-:W-:-:S03]  /*1b710*/  PRMT R8, RZ, 0x7610, R8 ;  /* 0x00007610ff087816 */ /* 0x000fc60000000008 */
        /* <DEDUP_REMOVED lines=17> */
[----:B0-----:R-:W-:-:S04]  /*1b830*/  @!P2 IADD3 R6, P4, P5, R24, UR11, R6 ;  /* 0x0000000b1806ac10 */ /* 0x001fc8000fd9e006 */
[----:B------:R-:W-:Y:S02]  /*1b840*/  @!P2 IADD3.X R7, R30, UR10, R7, P4, P5 ;  /* 0x0000000a1e07ac10 */ /* 0x000fe4000a7ea407 */
[----:B--2---:R-:W-:-:S04]  /*1b850*/  LOP3.LUT R8, R8, 0xff, RZ, 0xc0, !PT ;  /* 0x000000ff08087812 */ /* 0x004fc800078ec0ff */
[----:B------:R-:W-:-:S05]  /*1b860*/  F2FP.F16.E4M3.UNPACK_B R8, R8 ;  /* 0x00000008ff08723e */ /* 0x000fca00020006ff */
[----:B------:R-:W-:-:S05]  /*1b870*/  HADD2.F32 R8, -RZ, R8.H0_H0 ;  /* 0x20000008ff087230 */ /* 0x000fca0000004100 */
[----:B------:R-:W-:-:S04]  /*1b880*/  FMUL R8, R8, UR18 ;  /* 0x0000001208087c20 */ /* 0x000fc80008400000 */
[--C-:B------:R-:W-:Y:S01]  /*1b890*/  FFMA R219, R219, UR19, R8.reuse ;  /* 0x00000013dbdb7c23 */ /* 0x100fe20008000008 */
[----:B------:R-:W-:-:S04]  /*1b8a0*/  PRMT R8, RZ, 0x7610, R8 ;  /* 0x00007610ff087816 */ /* 0x000fc80000000008 */
[----:B------:R-:W-:-:S05]  /*1b8b0*/  F2FP.SATFINITE.E4M3.F32.PACK_AB_MERGE_C R219, RZ, R219, RZ ;  /* 0x000000dbffdb723e */ /* 0x000fca00048070ff */
        /* <DEDUP_REMOVED lines=244> */
[----:B------:R-:W-:Y:S02]  /*1c800*/  FFMA R8, R40, UR19, R8 ;  /* 0x0000001328087c23 */ /* 0x000fe40008000008 */
[----:B------:R-:W2:Y:S03]  /*1c810*/  LDL.LU R40, [R1+0x30c] ;  /* 0x00030c0001287983 */ /* 0x000ea60000300800 */
[----:B------:R-:W-:Y:S02]  /*1c820*/  F2FP.SATFINITE.E4M3.F32.PACK_AB_MERGE_C R9, RZ, R8, RZ ;  /* 0x00000008ff09723e */ /* 0x000fe400048070ff */
[----:B------:R-:W-:-:S03]  /*1c830*/  PRMT R8, RZ, 0x7610, R8 ;  /* 0x00007610ff087816 */ /* 0x000fc60000000008 */
[----:B------:R0:W-:Y:S04]  /*1c840*/  @!P3 STG.E.U8 desc[UR26][R6.64+0x51], R9 ;  /* 0x000051090600b986 */ /* 0x0001e8000c10111a */
[----:B------:R-:W3:Y:S01]  /*1c850*/  @!P2 LDG.E.U8 R8, desc[UR26][R4.64+0x50] ;  /* 0x0000501a0408a981 */ /* 0x000ee2000c1e1100 */
[----:B------:R-:W-:Y:S01]  /*1c860*/  ISETP.LT.OR P3, PT, R29, 0x52, !P0 ;  /* 0x000000521d00780c */ /* 0x000fe20004761670 */
[----:B0-----:R-:W0:Y:S02]  /*1c870*/  @!P2 LDC.64 R6, c[0x0][0x5c0] ;  /* 0x00017000ff06ab82 */ /* 0x001e240000000a00 */
[----:B0-----:R-:W-:-:S04]  /*1c880*/  @!P2 IADD3 R6, P4, P5, R24, UR11, R6 ;  /* 0x0000000b1806ac10 */ /* 0x001fc8000fd9e006 */
[----:B------:R-:W-:Y:S02]  /*1c890*/  @!P2 IADD3.X R7, R30, UR10, R7, P4, P5 ;  /* 0x0000000a1e07ac10 */ /* 0x000fe4000a7ea407 */
[----:B---3--:R-:W-:-:S04]  /*1c8a0*/  LOP3.LUT R8, R8, 0xff, RZ, 0xc0, !PT ;  /* 0x000000ff08087812 */ /* 0x008fc800078ec0ff */
[----:B------:R-:W-:-:S05]  /*1c8b0*/  F2FP.F16.E4M3.UNPACK_B R8, R8 ;  /* 0x00000008ff08723e */ /* 0x000fca00020006ff */
[----:B------:R-:W-:-:S05]  /*1c8c0*/  HADD2.F32 R8, -RZ, R8.H0_H0 ;  /* 0x20000008ff087230 */ /* 0x000fca0000004100 */
[----:B------:R-:W-:-:S04]  /*1c8d0*/  FMUL R8, R8, UR18 ;  /* 0x0000001208087c20 */ /* 0x000fc80008400000 */
[----:B------:R-:W-:Y:S02]  /*1c8e0*/  FFMA R8, R41, UR19, R8 ;  /* 0x0000001329087c23 */ /* 0x000fe40008000008 */
[----:B------:R-:W3:Y:S03]  /*1c8f0*/  LDL.LU R41, [R1+0x310] ;  /* 0x0003100001297983 */ /* 0x000ee60000300800 */
[----:B------:R-:W-:Y:S02]  /*1c900*/  F2FP.SATFINITE.E4M3.F32.PACK_AB_MERGE_C R9, RZ, R8, RZ ;  /* 0x00000008ff09723e */ /* 0x000fe400048070ff */
[----:B------:R-:W-:-:S03]  /*1c910*/  PRMT R8, RZ, 0x7610, R8 ;  /* 0x00007610ff087816 */ /* 0x000fc60000000008 */
[----:B------:R0:W-:Y:S04]  /*1c920*/  @!P2 STG.E.U8 desc[UR26][R6.64+0x50], R9 ;  /* 0x000050090600a986 */ /* 0x0001e8000c10111a */
[----:B------:R-:W4:Y:S01]  /*1c930*/  @!P3 LDG.E.U8 R8, desc[UR26][R4.64+0x51] ;  /* 0x0000511a0408b981 */ /* 0x000f22000c1e1100 */
[----:B------:R-:W-:Y:S01]  /*1c940*/  ISETP.LT.OR P2, PT, R29, 0x59, !P1 ;  /* 0x000000591d00780c */ /* 0x000fe20004f41670 */
[----:B0-----:R-:W0:Y:S02]  /*1c950*/  @!P3 LDC.64 R6, c[0x0][0x5c0] ;  /* 0x00017000ff06bb82 */ /* 0x001e240000000a00 */
[----:B0-----:R-:W-:-:S04]  /*1c960*/  @!P3 IADD3 R6, P4, P5, R24, UR11, R6 ;  /* 0x0000000b1806bc10 */ /* 0x001fc8000fd9e006 */
[----:B------:R-:W-:Y:S02]  /*1c970*/  @!P3 IADD3.X R7, R30, UR10, R7, P4, P5 ;  /* 0x0000000a1e07bc10 */ /* 0x000fe4000a7ea407 */
[----:B----4-:R-:W-:-:S04]  /*1c980*/  LOP3.LUT R8, R8, 0xff, RZ, 0xc0, !PT ;  /* 0x000000ff08087812 */ /* 0x010fc800078ec0ff */
[----:B------:R-:W-:-:S05]  /*1c990*/  F2FP.F16.E4M3.UNPACK_B R8, R8 ;  /* 0x00000008ff08723e */ /* 0x000fca00020006ff */
[----:B------:R-:W-:-:S05]  /*1c9a0*/  HADD2.F32 R8, -RZ, R8.H0_H0 ;  /* 0x20000008ff087230 */ /* 0x000fca0000004100 */
[----:B------:R-:W-:-:S04]  /*1c9b0*/  FMUL R8, R8, UR18 ;  /* 0x0000001208087c20 */ /* 0x000fc80008400000 */
[----:B------:R-:W-:Y:S02]  /*1c9c0*/  FFMA R8, R37, UR19, R8 ;  /* 0x0000001325087c23 */ /* 0x000fe40008000008 */
[----:B------:R-:W4:Y:S03]  /*1c9d0*/  LDL.LU R37, [R1+0x314] ;  /* 0x0003140001257983 */ /* 0x000f260000300800 */
        /* <DEDUP_REMOVED lines=20> */
[----:B0-----:R-:W-:-:S05]  /*1cb20*/  @!P3 IADD3 R6, P4, R24, R6, RZ ;  /* 0x000000061806b210 */ /* 0x001fca0007f9e0ff */
[----:B------:R-:W-:Y:S01]  /*1cb30*/  @!P3 IMAD.X R7, R30, 0x1, R7, P4 ;  /* 0x000000011e07b824 */ /* 0x000fe200020e0607 */
        /* <DEDUP_REMOVED lines=54> */
[----:B0-----:R-:W-:-:S05]  /*1cea0*/  @!P3 IADD3 R6, P4, R24, R6, RZ ;  /* 0x000000061806b210 */ /* 0x001fca0007f9e0ff */
[----:B------:R-:W-:Y:S01]  /*1ceb0*/  @!P3 IMAD.X R7, R30, 0x1, R7, P4 ;  /* 0x000000011e07b824 */ /* 0x000fe200020e0607 */
        /* <DEDUP_REMOVED lines=592> */
[----:B------:R-:W-:Y:S01]  /*1f3c0*/  FFMA R8, R37, UR19, R8 ;  /* 0x0000001325087c23 */ /* 0x000fe20008000008 */
[----:B------:R-:W-:Y:S01]  /*1f3d0*/  ISETP.LT.OR P1, PT, R29, 0xba, !P1 ;  /* 0x000000ba1d00780c */ /* 0x000fe20004f21670 */
[----:B------:R-:W4:Y:S03]  /*1f3e0*/  LDL.LU R37, [R1+0x3d4] ;  /* 0x0003d40001257983 */ /* 0x000f260000300800 */
[----:B------:R-:W-:Y:S02]  /*1f3f0*/  F2FP.SATFINITE.E4M3.F32.PACK_AB_MERGE_C R9, RZ, R8, RZ ;  /* 0x00000008ff09723e */ /* 0x000fe400048070ff */
[----:B------:R-:W-:-:S03]  /*1f400*/  PRMT R8, RZ, 0x7610, R8 ;  /* 0x00007610ff087816 */ /* 0x000fc60000000008 */
[----:B------:R0:W-:Y:S04]  /*1f410*/  @!P3 STG.E.U8 desc[UR26][R6.64+0xb1], R9 ;  /* 0x0000b1090600b986 */ /* 0x0001e8000c10111a */
[----:B------:R-:W2:Y:S01]  /*1f420*/  @!P2 LDG.E.U8 R8, desc[UR26][R26.64+0xb8] ;  /* 0x0000b81a1a08a981 */ /* 0x000ea2000c1e1100 */
        /* <DEDUP_REMOVED lines=21> */
[----:B------:R-:W-:-:S05]  /*1f580*/  FFMA R8, R41, UR19, R8 ;  /* 0x0000001329087c23 */ /* 0x000fca0008000008 */
        /* <DEDUP_REMOVED lines=12> */
[----:B----4-:R-:W-:Y:S02]  /*1f650*/  FFMA R8, R37, UR19, R8 ;  /* 0x0000001325087c23 */ /* 0x010fe40008000008 */
[----:B------:R-:W3:Y:S03]  /*1f660*/  LDL.LU R37, [R1+0x3dc] ;  /* 0x0003dc0001257983 */ /* 0x000ee60000300800 */
[----:B------:R-:W-:Y:S02]  /*1f670*/  F2FP.SATFINITE.E4M3.F32.PACK_AB_MERGE_C R9, RZ, R8, RZ ;  /* 0x00000008ff09723e */ /* 0x000fe400048070ff */
[----:B------:R-:W-:-:S03]  /*1f680*/  PRMT R8, RZ, 0x7610, R8 ;  /* 0x00007610ff087816 */ /* 0x000fc60000000008 */
[----:B------:R0:W-:Y:S04]  /*1f690*/  @!P2 STG.E.U8 desc[UR26][R6.64+0xb8], R9 ;  /* 0x0000b8090600a986 */ /* 0x0001e8000c10111a */
[----:B------:R-:W4:Y:S01]  /*1f6a0*/  @!P1 LDG.E.U8 R8, desc[UR26][R4.64+0xb9] ;  /* 0x0000b91a04089981 */ /* 0x000f22000c1e1100 */
[----:B0-----:R-:W0:Y:S02]  /*1f6b0*/  @!P1 LDC.64 R6, c[0x0][0x5c0] ;  /* 0x00017000ff069b82 */ /* 0x001e240000000a00 */
[----:B0-----:R-:W-:-:S04]  /*1f6c0*/  @!P1 IADD3 R6, P4, P5, R24, UR11, R6 ;  /* 0x0000000b18069c10 */ /* 0x001fc8000fd9e006 */
[----:B------:R-:W-:Y:S02]  /*1f6d0*/  @!P1 IADD3.X R7, R30, UR10, R7, P4, P5 ;  /* 0x0000000a1e079c10 */ /* 0x000fe4000a7ea407 */
[----:B----4-:R-:W-:Y:S02]  /*1f6e0*/  LOP3.LUT R4, R8, 0xff, RZ, 0xc0, !PT ;  /* 0x000000ff08047812 */ /* 0x010fe400078ec0ff */
[----:B------:R-:W-:Y:S02]  /*1f6f0*/  IADD3 R8, P0, R36, 0x80, RZ ;  /* 0x0000008024087810 */ /* 0x000fe40007f1e0ff */
[----:B------:R-:W-:-:S03]  /*1f700*/  F2FP.F16.E4M3.UNPACK_B R4, R4 ;  /* 0x00000004ff04723e */ /* 0x000fc600020006ff */
[----:B------:R-:W-:Y:S01]  /*1f710*/  IMAD.X R10, RZ, RZ, R39, P0 ;  /* 0x000000ffff0a7224 */ /* 0x000fe200000e0627 */
[----:B------:R-:W-:Y:S01]  /*1f720*/  ISETP.GE.AND P0, PT, R28, 0x81, PT ;  /* 0x000000811c00780c */ /* 0x000fe20003f06270 */
[----:B------:R-:W-:Y:S02]  /*1f730*/  HADD2.F32 R4, -RZ, R4.H0_H0 ;  /* 0x20000004ff047230 */ /* 0x000fe40000004100 */
[----:B------:R-:W-:-:S03]  /*1f740*/  IMAD R10, R10, UR20, RZ ;  /* 0x000000140a0a7c24 */ /* 0x000fc6000f8e02ff */
[----:B------:R-:W-:Y:S01]  /*1f750*/  FMUL R9, R4, UR18 ;  /* 0x0000001204097c20 */ /* 0x000fe20008400000 */
[----:B------:R-:W-:Y:S01]  /*1f760*/  IMAD.WIDE.U32 R4, R8, UR20, R32 ;  /* 0x0000001408047c25 */ /* 0x000fe2000f8e0020 */
[----:B------:R-:W-:-:S03]  /*1f770*/  ISETP.LT.OR P3, PT, R29, 0x1, !P0 ;  /* 0x000000011d00780c */ /* 0x000fc60004761670 */
[----:B--2---:R-:W-:Y:S01]  /*1f780*/  FFMA R9, R40, UR19, R9 ;  /* 0x0000001328097c23 */ /* 0x004fe20008000009 */
[----:B------:R-:W-:Y:S01]  /*1f790*/  IMAD R8, R8, UR21, R10 ;  /* 0x0000001508087c24 */ /* 0x000fe2000f8e020a */
[----:B------:R-:W-:Y:S01]  /*1f7a0*/  IADD3 R4, P2, R4, UR22, RZ ;  /* 0x0000001604047c10 */ /* 0x000fe2000ff5e0ff */
[----:B------:R-:W2:Y:S02]  /*1f7b0*/  LDL.LU R40, [R1+0x3e0] ;  /* 0x0003e00001287983 */ /* 0x000ea40000300800 */
[----:B------:R-:W-:Y:S02]  /*1f7c0*/  F2FP.SATFINITE.E4M3.F32.PACK_AB_MERGE_C R9, RZ, R9, RZ ;  /* 0x00000009ff09723e */ /* 0x000fe400048070ff */
[--C-:B------:R-:W-:Y:S02]  /*1f7d0*/  IADD3.X R5, R5, UR23, R8.reuse, P2, !PT ;  /* 0x0000001705057c10 */ /* 0x100fe400097fe408 */
[----:B------:R-:W-:Y:S01]  /*1f7e0*/  PRMT R8, RZ, 0x7610, R8 ;  /* 0x00007610ff087816 */ /* 0x000fe20000000008 */
[----:B------:R0:W-:Y:S05]  /*1f7f0*/  @!P1 STG.E.U8 desc[UR26][R6.64+0xb9], R9 ;  /* 0x0000b90906009986 */ /* 0x0001ea000c10111a */
        /* <DEDUP_REMOVED lines=9> */
[----:B---3--:R-:W-:Y:S01]  /*1f890*/  FFMA R8, R37, UR19, R8 ;  /* 0x0000001325087c23 */ /* 0x008fe20008000008 */
[----:B------:R-:W-:Y:S01]  /*1f8a0*/  IADD3 R11, P1, R36, 0x88, RZ ;  /* 0x00000088240b7810 */ /* 0x000fe20007f3e0ff */
[----:B------:R-:W3:Y:S03]  /*1f8b0*/  LDL.LU R37, [R1+0x3e4] ;  /* 0x0003e40001257983 */ /* 0x000ee60000300800 */
[----:B------:R-:W-:Y:S01]  /*1f8c0*/  F2FP.SATFINITE.E4M3.F32.PACK_AB_MERGE_C R9, RZ, R8, RZ ;  /* 0x00000008ff09723e */ /* 0x000fe200048070ff */
[----:B------:R-:W-:Y:S01]  /*1f8d0*/  IMAD.X R13, RZ, RZ, R39, P1 ;  /* 0x000000ffff0d7224 */ /* 0x000fe200008e0627 */
[----:B------:R-:W-:Y:S01]  /*1f8e0*/  PRMT R8, RZ, 0x7610, R8 ;  /* 0x00007610ff087816 */ /* 0x000fe20000000008 */
[----:B------:R-:W4:Y:S04]  /*1f8f0*/  LDL.LU R41, [R1+0x3e8] ;  /* 0x0003e80001297983 */ /* 0x000f280000300800 */
[----:B------:R0:W-:Y:S04]  /*1f900*/  @!P3 STG.E.U8 desc[UR26][R6.64], R9 ;  /* 0x000000090600b986 */ /* 0x0001e8000c10111a */
[----:B------:R-:W2:Y:S01]  /*1f910*/  @!P2 LDG.E.U8 R8, desc[UR26][R4.64+0x1] ;  /* 0x0000011a0408a981 */ /* 0x000ea2000c1e1100 */
[----:B------:R-:W-:Y:S01]  /*1f920*/  ISETP.GE.AND P1, PT, R28, 0x89, PT ;  /* 0x000000891c00780c */ /* 0x000fe20003f26270 */
[----:B------:R-:W-:-:S03]  /*1f930*/  IMAD R13, R13, UR20, RZ ;  /* 0x000000140d0d7c24 */ /* 0x000fc6000f8e02ff */
[----:B------:R-:W-:Y:S01]  /*1f940*/  ISETP.LT.OR P3, PT, R29, 0x1, !P1 ;  /* 0x000000011d00780c */ /* 0x000fe20004f61670 */
[----:B------:R-:W-:Y:S01]  /*1f950*/  IMAD R13, R11, UR21, R13 ;  /* 0x000000150b0d7c24 */ /* 0x000fe2000f8e020d */
[----:B0-----:R-:W0:Y:S02]  /*1f960*/  @!P2 LDC.64 R6, c[0x0][0x5c0] ;  /* 0x00017000ff06ab82 */ /* 0x001e240000000a00 */
[----:B0-----:R-:W-:Y:S02]  /*1f970*/  @!P2 IADD3 R10, P4, P5, R24, UR9, R6 ;  /* 0x00000009180aac10 */ /* 0x001fe4000fd9e006 */
[----:B--2---:R-:W-:-:S04]  /*1f980*/  LOP3.LUT R8, R8, 0xff, RZ, 0xc0, !PT ;  /* 0x000000ff08087812 */ /* 0x004fc800078ec0ff */
[----:B------:R-:W-:-:S05]  /*1f990*/  F2FP.F16.E4M3.UNPACK_B R8, R8 ;  /* 0x00000008ff08723e */ /* 0x000fca00020006ff */
[----:B------:R-:W-:-:S05]  /*1f9a0*/  HADD2.F32 R8, -RZ, R8.H0_H0 ;  /* 0x20000008ff087230 */ /* 0x000fca0000004100 */
[----:B------:R-:W-:Y:S01]  /*1f9b0*/  FMUL R12, R8, UR18 ;  /* 0x00000012080c7c20 */ /* 0x000fe20008400000 */
[----:B------:R-:W-:Y:S01]  /*1f9c0*/  IMAD.WIDE.U32 R8, R11, UR20, R32 ;  /* 0x000000140b087c25 */ /* 0x000fe2000f8e0020 */
[----:B------:R-:W-:-:S03]  /*1f9d0*/  @!P2 IADD3.X R11, R30, UR8, R7, P4, P5 ;  /* 0x000000081e0bac10 */ /* 0x000fc6000a7ea407 */
[----:B------:R-:W-:Y:S01]  /*1f9e0*/  FFMA R12, R40, UR19, R12 ;  /* 0x00000013280c7c23 */ /* 0x000fe2000800000c */
[----:B------:R-:W-:-:S04]  /*1f9f0*/  IADD3 R6, P4, R8, UR22, RZ ;  /* 0x0000001608067c10 */ /* 0x000fc8000ff9e0ff */
[----:B------:R-:W-:Y:S02]  /*1fa00*/  F2FP.SATFINITE.E4M3.F32.PACK_AB_MERGE_C R8, RZ, R12, RZ ;  /* 0x0000000cff08723e */ /* 0x000fe400048070ff */
[----:B------:R-:W-:Y:S02]  /*1fa10*/  PRMT R12, RZ, 0x7610, R12 ;  /* 0x00007610ff0c7816 */ /* 0x000fe4000000000c */
[----:B------:R-:W-:Y:S01]  /*1fa20*/  IADD3.X R7, R9, UR23, R13, P4, !PT ;  /* 0x0000001709077c10 */ /* 0x000fe2000a7fe40d */
[----:B------:R0:W-:Y:S04]  /*1fa30*/  @!P2 STG.E.U8 desc[UR26][R10.64+0x1], R8 ;  /* 0x000001080a00a986 */ /* 0x0001e8000c10111a */
[----:B------:R-:W2:Y:S01]  /*1fa40*/  @!P3 LDG.E.U8 R12, desc[UR26][R6.64] ;  /* 0x0000001a060cb981 */ /* 0x000ea2000c1e1100 */
[----:B0-----:R-:W0:Y:S01]  /*1fa50*/  @!P3 LDC.64 R8, c[0x0][0x5c0] ;  /* 0x00017000ff08bb82 */ /* 0x001e220000000a00 */
[----:B------:R-:W-:Y:S01]  /*1fa60*/  IMAD.U32 R13, RZ, RZ, UR10 ;  /* 0x0000000aff0d7e24 */ /* 0x000fe2000f8e00ff */
[----:B------:R-:W-:-:S02]  /*1fa70*/  ISETP.LT.OR P2, PT, R29, 0x2, !P1 ;  /* 0x000000021d00780c */ /* 0x000fc40004f41670 */
[----:B--2---:R-:W-:Y:S01]  /*1fa80*/  LOP3.LUT R10, R12, 0xff, RZ, 0xc0, !PT ;  /* 0x000000ff0c0a7812 */ /* 0x004fe200078ec0ff */
[----:B------:R-:W-:-:S03]  /*1fa90*/  IMAD.U32 R12, RZ, RZ, UR11 ;  /* 0x0000000bff0c7e24 */ /* 0x000fc6000f8e00ff */
[----:B------:R-:W-:-:S05]  /*1faa0*/  F2FP.F16.E4M3.UNPACK_B R10, R10 ;  /* 0x0000000aff0a723e */ /* 0x000fca00020006ff */
[----:B------:R-:W-:Y:S01]  /*1fab0*/  HADD2.F32 R11, -RZ, R10.H0_H0 ;  /* 0x2000000aff0b7230 */ /* 0x000fe20000004100 */
[----:B------:R-:W-:-:S04]  /*1fac0*/  @!P3 IADD3 R10, P4, P5, R12, UR9, R24 ;  /* 0x000000090c0abc10 */ /* 0x000fc8000fd9e018 */
[----:B------:R-:W-:Y:S01]  /*1fad0*/  FMUL R11, R11, UR18 ;  /* 0x000000120b0b7c20 */ /* 0x000fe20008400000 */
[----:B------:R-:W-:Y:S02]  /*1fae0*/  @!P3 IADD3.X R12, R13, UR8, R30, P4, P5 ;  /* 0x000000080d0cbc10 */ /* 0x000fe4000a7ea41e */
[----:B0-----:R-:W-:Y:S01]  /*1faf0*/  @!P3 IADD3 R8, P4, R10, R8, RZ ;  /* 0x000000080a08b210 */ /* 0x001fe20007f9e0ff */
[----:B---3--:R-:W-:Y:S02]  /*1fb00*/  FFMA R10, R37, UR19, R11 ;  /* 0x00000013250a7c23 */ /* 0x008fe4000800000b */
[----:B------:R-:W2:Y:S02]  /*1fb10*/  LDL.LU R37, [R1+0x3ec] ;  /* 0x0003ec0001257983 */ /* 0x000ea40000300800 */
[----:B------:R-:W-:Y:S01]  /*1fb20*/  @!P3 IMAD.X R9, R12, 0x1, R9, P4 ;  /* 0x000000010c09b824 */ /* 0x000fe200020e0609 */
[----:B------:R-:W-:Y:S01]  /*1fb30*/  F2FP.SATFINITE.E4M3.F32.PACK_AB_MERGE_C R11, RZ, R10, RZ ;  /* 0x0000000aff0b723e */ /* 0x000fe200048070ff */
[----:B------:R-:W3:Y:S01]  /*1fb40*/  LDL.LU R40, [R1+0x3f0] ;  /* 0x0003f00001287983 */ /* 0x000ee20000300800 */
[----:B------:R-:W-:-:S03]  /*1fb50*/  PRMT R10, RZ, 0x7610, R10 ;  /* 0x00007610ff0a7816 */ /* 0x000fc6000000000a */
[----:B------:R0:W-:Y:S04]  /*1fb60*/  @!P3 STG.E.U8 desc[UR26][R8.64], R11 ;  /* 0x0000000b0800b986 */ /* 0x0001e8000c10111a */
[----:B------:R-:W4:Y:S01]  /*1fb70*/  @!P2 LDG.E.U8 R10, desc[UR26][R6.64+0x1] ;  /* 0x0000011a060aa981 */ /* 0x000f22000c1e1100 */
[----:B0-----:R-:W0:Y:S01]  /*1fb80*/  @!P2 LDC.64 R8, c[0x0][0x5c0] ;  /* 0x00017000ff08ab82 */ /* 0x001e220000000a00 */
[----:B------:R-:W-:Y:S01]  /*1fb90*/  IMAD.U32 R12, RZ, RZ, UR11 ;  /* 0x0000000bff0c7e24 */ /* 0x000fe2000f8e00ff */
[----:B------:R-:W-:Y:S02]  /*1fba0*/  ISETP.LT.OR P3, PT, R29, 0x9, !P0 ;  /* 0x000000091d00780c */ /* 0x000fe40004761670 */
[----:B----4-:R-:W-:-:S04]  /*1fbb0*/  LOP3.LUT R10, R10, 0xff, RZ, 0xc0, !PT ;  /* 0x000000ff0a0a7812 */ /* 0x010fc800078ec0ff */
[----:B------:R-:W-:-:S05]  /*1fbc0*/  F2FP.F16.E4M3.UNPACK_B R10, R10 ;  /* 0x0000000aff0a723e */ /* 0x000fca00020006ff */
[----:B------:R-:W-:Y:S01]  /*1fbd0*/  HADD2.F32 R11, -RZ, R10.H0_H0 ;  /* 0x2000000aff0b7230 */ /* 0x000fe20000004100 */
[----:B------:R-:W-:-:S04]  /*1fbe0*/  @!P2 IADD3 R10, P4, P5, R12, UR9, R24 ;  /* 0x000000090c0aac10 */ /* 0x000fc8000fd9e018 */
[----:B------:R-:W-:Y:S01]  /*1fbf0*/  FMUL R11, R11, UR18 ;  /* 0x000000120b0b7c20 */ /* 0x000fe20008400000 */
[----:B------:R-:W-:Y:S02]  /*1fc00*/  @!P2 IADD3.X R12, R13, UR8, R30, P4, P5 ;  /* 0x000000080d0cac10 */ /* 0x000fe4000a7ea41e */
[----:B0-----:R-:W-:Y:S01]  /*1fc10*/  @!P2 IADD3 R8, P4, R10, R8, RZ ;  /* 0x000000080a08a210 */ /* 0x001fe20007f9e0ff */
[----:B------:R-:W-:-:S04]  /*1fc20*/  FFMA R10, R41, UR19, R11 ;  /* 0x00000013290a7c23 */ /* 0x000fc8000800000b */
[----:B------:R-:W-:Y:S01]  /*1fc30*/  @!P2 IMAD.X R9, R12, 0x1, R9, P4 ;  /* 0x000000010c09a824 */ /* 0x000fe200020e0609 */
[----:B------:R-:W-:Y:S02]  /*1fc40*/  F2FP.SATFINITE.E4M3.F32.PACK_AB_MERGE_C R11, RZ, R10, RZ ;  /* 0x0000000aff0b723e */ /* 0x000fe400048070ff */
[----:B------:R-:W-:-:S03]  /*1fc50*/  PRMT R10, RZ, 0x7610, R10 ;  /* 0x00007610ff0a7816 */ /* 0x000fc6000000000a */
[----:B------:R0:W-:Y:S04]  /*1fc60*/  @!P2 STG.E.U8 desc[UR26][R8.64+0x1], R11 ;  /* 0x0000010b0800a986 */ /* 0x0001e8000c10111a */
[----:B------:R-:W4:Y:S01]  /*1fc70*/  @!P3 LDG.E.U8 R10, desc[UR26][R4.64+0x8] ;  /* 0x0000081a040ab981 */ /* 0x000f22000c1e1100 */
[----:B0-----:R-:W0:Y:S01]  /*1fc80*/  @!P3 LDC.64 R8, c[0x0][0x5c0] ;  /* 0x00017000ff08bb82 */ /* 0x001e220000000a00 */
[----:B------:R-:W-:Y:S02]  /*1fc90*/  ISETP.LT.OR P2, PT, R29, 0xa, !P0 ;  /* 0x0000000a1d00780c */ /* 0x000fe40004741670 */
[----:B0-----:R-:W-:-:S04]  /*1fca0*/  @!P3 IADD3 R8, P4, P5, R24, UR9, R8 ;  /* 0x000000091808bc10 */ /* 0x001fc8000fd9e008 */
[----:B------:R-:W-:Y:S02]  /*1fcb0*/  @!P3 IADD3.X R9, R30, UR8, R9, P4, P5 ;  /* 0x000000081e09bc10 */ /* 0x000fe4000a7ea409 */
[----:B----4-:R-:W-:-:S04]  /*1fcc0*/  LOP3.LUT R10, R10, 0xff, RZ, 0xc0, !PT ;  /* 0x000000ff0a0a7812 */ /* 0x010fc800078ec0ff */
[----:B------:R-:W-:-:S05]  /*1fcd0*/  F2FP.F16.E4M3.UNPACK_B R10, R10 ;  /* 0x0000000aff0a723e */ /* 0x000fca00020006ff */
[----:B------:R-:W-:-:S05]  /*1fce0*/  HADD2.F32 R10, -RZ, R10.H0_H0 ;  /* 0x2000000aff0a7230 */ /* 0x000fca0000004100 */
[----:B------:R-:W-:-:S04]  /*1fcf0*/  FMUL R10, R10, UR18 ;  /* 0x000000120a0a7c20 */ /* 0x000fc80008400000 */
[----:B--2---:R-:W-:Y:S02]  /*1fd00*/  FFMA R10, R37, UR19, R10 ;  /* 0x00000013250a7c23 */ /* 0x004fe4000800000a */
[----:B------:R-:W2:Y:S03]  /*1fd10*/  LDL.LU R37, [R1+0x3f4] ;  /* 0x0003f40001257983 */ /* 0x000ea60000300800 */
[----:B------:R-:W-:Y:S01]  /*1fd20*/  F2FP.SATFINITE.E4M3.F32.PACK_AB_MERGE_C R11, RZ, R10, RZ ;  /* 0x0000000aff0b723e */ /* 0x000fe200048070ff */
[----:B------:R-:W-:Y:S01]  /*1fd30*/  IMAD.U32 R12, RZ, RZ, UR11 ;  /* 0x0000000bff0c7e24 */ /* 0x000fe2000f8e00ff */
[----:B------:R-:W-:Y:S01]  /*1fd40*/  PRMT R10, RZ, 0x7610, R10 ;  /* 0x00007610ff0a7816 */ /* 0x000fe2000000000a */
[----:B------:R-:W4:Y:S04]  /*1fd50*/  LDL.LU R41, [R1+0x3f8] ;  /* 0x0003f80001297983 */ /* 0x000f280000300800 */
[----:B------:R0:W-:Y:S04]  /*1fd60*/  @!P3 STG.E.U8 desc[UR26][R8.64+0x8], R11 ;  /* 0x0000080b0800b986 */ /* 0x0001e8000c10111a */
[----:B------:R-:W3:Y:S01]  /*1fd70*/  @!P2 LDG.E.U8 R10, desc[UR26][R4.64+0x9] ;  /* 0x0000091a040aa981 */ /* 0x000ee2000c1e1100 */
[----:B0-----:R-:W0:Y:S01]  /*1fd80*/  @!P2 LDC.64 R8, c[0x0][0x5c0] ;  /* 0x00017000ff08ab82 */ /* 0x001e220000000a00 */
[----:B------:R-:W-:-:S02]  /*1fd90*/  ISETP.LT.OR P3, PT, R29, 0x9, !P1 ;  /* 0x000000091d00780c */ /* 0x000fc40004f61670 */
[----:B0-----:R-:W-:-:S04]  /*1fda0*/  @!P2 IADD3 R8, P4, P5, R24, UR9, R8 ;  /* 0x000000091808ac10 */ /* 0x001fc8000fd9e008 */
[----:B------:R-:W-:Y:S02]  /*1fdb0*/  @!P2 IADD3.X R9, R30, UR8, R9, P4, P5 ;  /* 0x000000081e09ac10 */ /* 0x000fe4000a7ea409 */
        /* <DEDUP_REMOVED lines=9> */
[----:B0-----:R-:W0:Y:S01]  /*1fe50*/  @!P3 LDC.64 R8, c[0x0][0x5c0] ;  /* 0x00017000ff08bb82 */ /* 0x001e220000000a00 */
[----:B------:R-:W-:Y:S02]  /*1fe60*/  ISETP.LT.OR P2, PT, R29, 0xa, !P1 ;  /* 0x0000000a1d00780c */ /* 0x000fe40004f41670 */
[----:B---3--:R-:W-:-:S04]  /*1fe70*/  LOP3.LUT R10, R10, 0xff, RZ, 0xc0, !PT ;  /* 0x000000ff0a0a7812 */ /* 0x008fc800078ec0ff */
[----:B------:R-:W-:-:S05]  /*1fe80*/  F2FP.F16.E4M3.UNPACK_B R10, R10 ;  /* 0x0000000aff0a723e */ /* 0x000fca00020006ff */
[----:B------:R-:W-:Y:S01]  /*1fe90*/  HADD2.F32 R11, -RZ, R10.H0_H0 ;  /* 0x2000000aff0b7230 */ /* 0x000fe20000004100 */
[----:B------:R-:W-:-:S04]  /*1fea0*/  @!P3 IADD3 R10, P4, P5, R12, UR9, R24 ;  /* 0x000000090c0abc10 */ /* 0x000fc8000fd9e018 */
[----:B------:R-:W-:Y:S01]  /*1feb0*/  FMUL R11, R11, UR18 ;  /* 0x000000120b0b7c20 */ /* 0x000fe20008400000 */
[----:B------:R-:W-:Y:S02]  /*1fec0*/  @!P3 IADD3.X R12, R13, UR8, R30, P4, P5 ;  /* 0x000000080d0cbc10 */ /* 0x000fe4000a7ea41e */
[----:B0-----:R-:W-:Y:S01]  /*1fed0*/  @!P3 IADD3 R8, P4, R10, R8, RZ ;  /* 0x000000080a08b210 */ /* 0x001fe20007f9e0ff */
[----:B--2---:R-:W-:Y:S02]  /*1fee0*/  FFMA R10, R37, UR19, R11 ;  /* 0x00000013250a7c23 */ /* 0x004fe4000800000b */
        /* <DEDUP_REMOVED lines=983> */
[----:B------:R-:W-:Y:S02]  /*23c60*/  @!P3 IADD3 R12, P4, P5, R12, UR9, R24 ;  /* 0x000000090c0cbc10 */ /* 0x000fe4000fd9e018 */
[----:B------:R-:W-:Y:S02]  /*23c70*/  ISETP.LT.OR P2, PT, R29, 0x8a, !P1 ;  /* 0x0000008a1d00780c */ /* 0x000fe40004f41670 */
[----:B---3--:R-:W-:-:S04]  /*23c80*/  LOP3.LUT R11, R10, 0xff, RZ, 0xc0, !PT ;  /* 0x000000ff0a0b7812 */ /* 0x008fc800078ec0ff */
[----:B------:R-:W-:Y:S01]  /*23c90*/  F2FP.F16.E4M3.UNPACK_B R11, R11 ;  /* 0x0000000bff0b723e */ /* 0x000fe200020006ff */
[----:B------:R-:W-:-:S04]  /*23ca0*/  IMAD.U32 R10, RZ, RZ, UR10 ;  /* 0x0000000aff0a7e24 */ /* 0x000fc8000f8e00ff */
[----:B------:R-:W-:Y:S01]  /*23cb0*/  HADD2.F32 R11, -RZ, R11.H0_H0 ;  /* 0x2000000bff0b7230 */ /* 0x000fe20000004100 */
[----:B------:R-:W-:-:S04]  /*23cc0*/  @!P3 IADD3.X R10, R10, UR8, R30, P4, P5 ;  /* 0x000000080a0abc10 */ /* 0x000fc8000a7ea41e */
[----:B------:R-:W-:Y:S01]  /*23cd0*/  FMUL R11, R11, UR18 ;  /* 0x000000120b0b7c20 */ /* 0x000fe20008400000 */
[----:B0-----:R-:W-:-:S03]  /*23ce0*/  @!P3 IADD3 R8, P4, R12, R8, RZ ;  /* 0x000000080c08b210 */ /* 0x001fc60007f9e0ff */
[----:B--2---:R-:W-:Y:S02]  /*23cf0*/  FFMA R11, R37, UR19, R11 ;  /* 0x00000013250b7c23 */ /* 0x004fe4000800000b */
[----:B------:R-:W-:Y:S01]  /*23d00*/  @!P3 IMAD.X R9, R10, 0x1, R9, P4 ;  /* 0x000000010a09b824 */ /* 0x000fe200020e0609 */
[----:B------:R-:W-:Y:S01]  /*23d10*/  PRMT R10, RZ, 0x7610, R10 ;  /* 0x00007610ff0a7816 */ /* 0x000fe2000000000a */
[----:B------:R-:W-:Y:S01]  /*23d20*/  IMAD.U32 R12, RZ, RZ, UR11 ;  /* 0x0000000bff0c7e24 */ /* 0x000fe2000f8e00ff */
[----:B------:R-:W-:Y:S01]  /*23d30*/  F2FP.SATFINITE.E4M3.F32.PACK_AB_MERGE_C R11, RZ, R11, RZ ;  /* 0x0000000bff0b723e */ /* 0x000fe200048070ff */
[----:B------:R-:W2:Y:S04]  /*23d40*/  LDL.LU R37, [R1+0x4fc] ;  /* 0x0004fc0001257983 */ /* 0x000ea80000300800 */
[----:B------:R0:W-:Y:S04]  /*23d50*/  @!P3 STG.E.U8 desc[UR26][R8.64+0x88], R11 ;  /* 0x0000880b0800b986 */ /* 0x0001e8000c10111a */
[----:B------:R-:W3:Y:S01]  /*23d60*/  @!P2 LDG.E.U8 R10, desc[UR26][R6.64+0x89] ;  /* 0x0000891a060aa981 */ /* 0x000ee2000c1e1100 */
[----:B------:R-:W-:-:S03]  /*23d70*/  @!P2 IADD3 R12, P4, P5, R12, UR9, R24 ;  /* 0x000000090c0cac10 */ /* 0x000fc6000fd9e018 */
[----:B------:R-:W2:Y:S01]  /*23d80*/  LDL.LU R40, [R1+0x500] ;  /* 0x0005000001287983 */ /* 0x000ea20000300800 */
[----:B0-----:R-:W0:Y:S01]  /*23d90*/  @!P2 LDC.64 R8, c[0x0][0x5c0] ;  /* 0x00017000ff08ab82 */ /* 0x001e220000000a00 */
[----:B------:R-:W-:Y:S01]  /*23da0*/  IMAD.U32 R11, RZ, RZ, UR10 ;  /* 0x0000000aff0b7e24 */ /* 0x000fe2000f8e00ff */
[----:B------:R-:W-:-:S04]  /*23db0*/  ISETP.LT.OR P3, PT, R29, 0x91, !P0 ;  /* 0x000000911d00780c */ /* 0x000fc80004761670 */
[----:B------:R-:W-:Y:S02]  /*23dc0*/  @!P2 IADD3.X R11, R11, UR8, R30, P4, P5 ;  /* 0x000000080b0bac10 */ /* 0x000fe4000a7ea41e */
[----:B0-----:R-:W-:-:S05]  /*23dd0*/  @!P2 IADD3 R8, P4, R12, R8, RZ ;  /* 0x000000080c08a210 */ /* 0x001fca0007f9e0ff */
[----:B------:R-:W-:Y:S01]  /*23de0*/  @!P2 IMAD.X R9, R11, 0x1, R9, P4 ;  /* 0x000000010b09a824 */ /* 0x000fe200020e0609 */
[----:B---3--:R-:W-:-:S04]  /*23df0*/  LOP3.LUT R10, R10, 0xff, RZ, 0xc0, !PT ;  /* 0x000000ff0a0a7812 */ /* 0x008fc800078ec0ff */
[----:B------:R-:W-:-:S05]  /*23e00*/  F2FP.F16.E4M3.UNPACK_B R10, R10 ;  /* 0x0000000aff0a723e */ /* 0x000fca00020006ff */
[----:B------:R-:W-:-:S05]  /*23e10*/  HADD2.F32 R10, -RZ, R10.H0_H0 ;  /* 0x2000000aff0a7230 */ /* 0x000fca0000004100 */
[----:B------:R-:W-:-:S04]  /*23e20*/  FMUL R10, R10, UR18 ;  /* 0x000000120a0a7c20 */ /* 0x000fc80008400000 */
[----:B----4-:R-:W-:-:S05]  /*23e30*/  FFMA R10, R41, UR19, R10 ;  /* 0x00000013290a7c23 */ /* 0x010fca000800000a */
[----:B------:R-:W-:Y:S02]  /*23e40*/  F2FP.SATFINITE.E4M3.F32.PACK_AB_MERGE_C R11, RZ, R10, RZ ;  /* 0x0000000aff0b723e */ /* 0x000fe400048070ff */
[----:B------:R-:W-:-:S03]  /*23e50*/  PRMT R10, RZ, 0x7610, R10 ;  /* 0x00007610ff0a7816 */ /* 0x000fc6000000000a */
[----:B------:R0:W-:Y:S04]  /*23e60*/  @!P2 STG.E.U8 desc[UR26][R8.64+0x89], R11 ;  /* 0x0000890b0800a986 */ /* 0x0001e8000c10111a */
[----:B------:R-:W3:Y:S01]  /*23e70*/  @!P3 LDG.E.U8 R10, desc[UR26][R4.64+0x90] ;  /* 0x0000901a040ab981 */ /* 0x000ee2000c1e1100 */
[----:B0-----:R-:W0:Y:S01]  /*23e80*/  @!P3 LDC.64 R8, c[0x0][0x5c0] ;  /* 0x00017000ff08bb82 */ /* 0x001e220000000a00 */
[----:B------:R-:W-:Y:S02]  /*23e90*/  ISETP.LT.OR P2, PT, R29, 0x92, !P0 ;  /* 0x000000921d00780c */ /* 0x000fe40004741670 */
[----:B0-----:R-:W-:-:S04]  /*23ea0*/  @!P3 IADD3 R8, P4, P5, R24, UR9, R8 ;  /* 0x000000091808bc10 */ /* 0x001fc8000fd9e008 */
[----:B------:R-:W-:Y:S02]  /*23eb0*/  @!P3 IADD3.X R9, R30, UR8, R9, P4, P5 ;  /* 0x000000081e09bc10 */ /* 0x000fe4000a7ea409 */
[----:B---3--:R-:W-:-:S04]  /*23ec0*/  LOP3.LUT R10, R10, 0xff, RZ, 0xc0, !PT ;  /* 0x000000ff0a0a7812 */ /* 0x008fc800078ec0ff */
        /* <DEDUP_REMOVED lines=8> */
[----:B------:R-:W3:Y:S04]  /*23f50*/  LDL.LU R41, [R1+0x508] ;  /* 0x0005080001297983 */ /* 0x000ee80000300800 */
[----:B------:R0:W-:Y:S04]  /*23f60*/  @!P3 STG.E.U8 desc[UR26][R8.64+0x90], R11 ;  /* 0x0000900b0800b986 */ /* 0x0001e8000c10111a */
[----:B------:R-:W4:Y:S01]  /*23f70*/  @!P2 LDG.E.U8 R10, desc[UR26][R4.64+0x91] ;  /* 0x0000911a040aa981 */ /* 0x000f22000c1e1100 */
[----:B0-----:R-:W0:Y:S01]  /*23f80*/  @!P2 LDC.64 R8, c[0x0][0x5c0] ;  /* 0x00017000ff08ab82 */ /* 0x001e220000000a00 */
[----:B------:R-:W-:-:S02]  /*23f90*/  ISETP.LT.OR P3, PT, R29, 0x91, !P1 ;  /* 0x000000911d00780c */ /* 0x000fc40004f61670 */
[----:B0-----:R-:W-:-:S04]  /*23fa0*/  @!P2 IADD3 R8, P4, P5, R24, UR9, R8 ;  /* 0x000000091808ac10 */ /* 0x001fc8000fd9e008 */
[----:B------:R-:W-:Y:S02]  /*23fb0*/  @!P2 IADD3.X R9, R30, UR8, R9, P4, P5 ;  /* 0x000000081e09ac10 */ /* 0x000fe4000a7ea409 */
[----:B----4-:R-:W-:-:S04]  /*23fc0*/  LOP3.LUT R10, R10, 0xff, RZ, 0xc0, !PT ;  /* 0x000000ff0a0a7812 */ /* 0x010fc800078ec0ff */
[----:B------:R-:W-:-:S05]  /*23fd0*/  F2FP.F16.E4M3.UNPACK_B R10, R10 ;  /* 0x0000000aff0a723e */ /* 0x000fca00020006ff */
[----:B------:R-:W-:-:S05]  /*23fe0*/  HADD2.F32 R10, -RZ, R10.H0_H0 ;  /* 0x2000000aff0a7230 */ /* 0x000fca0000004100 */
[----:B------:R-:W-:-:S04]  /*23ff0*/  FMUL R10, R10, UR18 ;  /* 0x000000120a0a7c20 */ /* 0x000fc80008400000 */
[----:B------:R-:W-:-:S05]  /*24000*/  FFMA R10, R40, UR19, R10 ;  /* 0x00000013280a7c23 */ /* 0x000fca000800000a */
[----:B------:R-:W-:Y:S02]  /*24010*/  F2FP.SATFINITE.E4M3.F32.PACK_AB_MERGE_C R11, RZ, R10, RZ ;  /* 0x0000000aff0b723e */ /* 0x000fe400048070ff */
[----:B------:R-:W-:-:S03]  /*24020*/  PRMT R10, RZ, 0x7610, R10 ;  /* 0x00007610ff0a7816 */ /* 0x000fc6000000000a */
[----:B------:R0:W-:Y:S04]  /*24030*/  @!P2 STG.E.U8 desc[UR26][R8.64+0x91], R11 ;  /* 0x0000910b0800a986 */ /* 0x0001e8000c10111a */
[----:B------:R-:W4:Y:S01]  /*24040*/  @!P3 LDG.E.U8 R10, desc[UR26][R6.64+0x90] ;  /* 0x0000901a060ab981 */ /* 0x000f22000c1e1100 */
[----:B0-----:R-:W0:Y:S01]  /*24050*/  @!P3 LDC.64 R8, c[0x0][0x5c0] ;  /* 0x00017000ff08bb82 */ /* 0x001e220000000a00 */
[----:B------:R-:W-:Y:S01]  /*24060*/  IMAD.U32 R11, RZ, RZ, UR10 ;  /* 0x0000000aff0b7e24 */ /* 0x000fe2000f8e00ff */
[----:B------:R-:W-:Y:S02]  /*24070*/  @!P3 IADD3 R12, P4, P5, R12, UR9, R24 ;  /* 0x000000090c0cbc10 */ /* 0x000fe4000fd9e018 */
[----:B------:R-:W-:Y:S02]  /*24080*/  ISETP.LT.OR P2, PT, R29, 0x92, !P1 ;  /* 0x000000921d00780c */ /* 0x000fe40004f41670 */
[----:B------:R-:W-:-:S02]  /*24090*/  @!P3 IADD3.X R11, R11, UR8, R30, P4, P5 ;  /* 0x000000080b0bbc10 */ /* 0x000fc4000a7ea41e */
[----:B0-----:R-:W-:-:S05]  /*240a0*/  @!P3 IADD3 R8, P4, R12, R8, RZ ;  /* 0x000000080c08b210 */ /* 0x001fca0007f9e0ff */
[----:B------:R-:W-:Y:S01]  /*240b0*/  @!P3 IMAD.X R9, R11, 0x1, R9, P4 ;  /* 0x000000010b09b824 */ /* 0x000fe200020e0609 */
[----:B----4-:R-:W-:-:S04]  /*240c0*/  LOP3.LUT R10, R10, 0xff, RZ, 0xc0, !PT ;  /* 0x000000ff0a0a7812 */ /* 0x010fc800078ec0ff */
[----:B------:R-:W-:-:S05]  /*240d0*/  F2FP.F16.E4M3.UNPACK_B R10, R10 ;  /* 0x0000000aff0a723e */ /* 0x000fca00020006ff */
[----:B------:R-:W-:-:S05]  /*240e0*/  HADD2.F32 R10, -RZ, R10.H0_H0 ;  /* 0x2000000aff0a7230 */ /* 0x000fca0000004100 */
[----:B------:R-:W-:-:S04]  /*240f0*/  FMUL R10, R10, UR18 ;  /* 0x000000120a0a7c20 */ /* 0x000fc80008400000 */
[----:B--2---:R-:W-:Y:S01]  /*24100*/  FFMA R10, R37, UR19, R10 ;  /* 0x00000013250a7c23 */ /* 0x004fe2000800000a */
[----:B------:R-:W-:Y:S01]  /*24110*/  IMAD.U32 R12, RZ, RZ, UR11 ;  /* 0x0000000bff0c7e24 */ /* 0x000fe2000f8e00ff */
[----:B------:R-:W2:Y:S03]  /*24120*/  LDL.LU R37, [R1+0x50c] ;  /* 0x00050c0001257983 */ /* 0x000ea60000300800 */
[----:B------:R-:W-:Y:S01]  /*24130*/  F2FP.SATFINITE.E4M3.F32.PACK_AB_MERGE_C R11, RZ, R10, RZ ;  /* 0x0000000aff0b723e */ /* 0x000fe200048070ff */
[----:B------:R-:W4:Y:S01]  /*24140*/  LDL.LU R40, [R1+0x510] ;  /* 0x0005100001287983 */ /* 0x000f220000300800 */
[----:B------:R-:W-:-:S03]  /*24150*/  PRMT R10, RZ, 0x7610, R10 ;  /* 0x00007610ff0a7816 */ /* 0x000fc6000000000a */
[----:B------:R0:W-:Y:S04]  /*24160*/  @!P3 STG.E.U8 desc[UR26][R8.64+0x90], R11 ;  /* 0x0000900b0800b986 */ /* 0x0001e8000c10111a */
[----:B------:R-:W3:Y:S01]  /*24170*/  @!P2 LDG.E.U8 R10, desc[UR26][R6.64+0x91] ;  /* 0x0000911a060aa981 */ /* 0x000ee2000c1e1100 */
[----:B0-----:R-:W0:Y:S01]  /*24180*/  @!P2 LDC.64 R8, c[0x0][0x5c0] ;  /* 0x00017000ff08ab82 */ /* 0x001e220000000a00 */
[----:B------:R-:W-:Y:S01]  /*24190*/  IMAD.U32 R11, RZ, RZ, UR10 ;  /* 0x0000000aff0b7e24 */ /* 0x000fe2000f8e00ff */
[----:B------:R-:W-:Y:S02]  /*241a0*/  @!P2 IADD3 R12, P4, P5, R12, UR9, R24 ;  /* 0x000000090c0cac10 */ /* 0x000fe4000fd9e018 */
[----:B------:R-:W-:Y:S02]  /*241b0*/  ISETP.LT.OR P3, PT, R29, 0x99, !P0 ;  /* 0x000000991d00780c */ /* 0x000fe40004761670 */
[----:B------:R-:W-:-:S02]  /*241c0*/  @!P2 IADD3.X R11, R11, UR8, R30, P4, P5 ;  /* 0x000000080b0bac10 */ /* 0x000fc4000a7ea41e */
        /* <DEDUP_REMOVED lines=61> */
[----:B------:R-:W-:-:S02]  /*245a0*/  @!P2 IADD3 R12, P4, P5, R12, UR9, R24 ;  /* 0x000000090c0cac10 */ /* 0x000fc4000fd9e018 */
[----:B------:R-:W-:Y:S02]  /*245b0*/  ISETP.LT.OR P3, PT, R29, 0xa1, !P0 ;  /* 0x000000a11d00780c */ /* 0x000fe40004761670 */
[----:B------:R-:W-:Y:S02]  /*245c0*/  @!P2 IADD3.X R11, R11, UR8, R30, P4, P5 ;  /* 0x000000080b0bac10 */ /* 0x000fe4000a7ea41e */
        /* <DEDUP_REMOVED lines=24> */
[----:B------:R-:W-:Y:S01]  /*24750*/  IMAD.U32 R17, RZ, RZ, UR10 ;  /* 0x0000000aff117e24 */ /* 0x000fe2000f8e00ff */
        /* <DEDUP_REMOVED lines=17> */
[----:B------:R-:W-:Y:S02]  /*24870*/  @!P3 IADD3 R15, P4, P5, R15, UR9, R24 ;  /* 0x000000090f0fbc10 */ /* 0x000fe4000fd9e018 */
[----:B------:R-:W-:Y:S02]  /*24880*/  ISETP.LT.OR P2, PT, R29, 0xa2, !P1 ;  /* 0x000000a21d00780c */ /* 0x000fe40004f41670 */
[----:B----4-:R-:W-:-:S04]  /*24890*/  LOP3.LUT R10, R10, 0xff, RZ, 0xc0, !PT ;  /* 0x000000ff0a0a7812 */ /* 0x010fc800078ec0ff */
[----:B------:R-:W-:-:S05]  /*248a0*/  F2FP.F16.E4M3.UNPACK_B R10, R10 ;  /* 0x0000000aff0a723e */ /* 0x000fca00020006ff */
[----:B------:R-:W-:-:S05]  /*248b0*/  HADD2.F32 R10, -RZ, R10.H0_H0 ;  /* 0x2000000aff0a7230 */ /* 0x000fca0000004100 */
[----:B------:R-:W-:Y:S01]  /*248c0*/  FMUL R11, R10, UR18 ;  /* 0x000000120a0b7c20 */ /* 0x000fe20008400000 */
[----:B------:R-:W-:Y:S02]  /*248d0*/  @!P3 IADD3.X R10, R17, UR8, R30, P4, P5 ;  /* 0x00000008110abc10 */ /* 0x000fe4000a7ea41e */
[----:B0-----:R-:W-:Y:S01]  /*248e0*/  @!P3 IADD3 R8, P4, R15, R8, RZ ;  /* 0x000000080f08b210 */ /* 0x001fe20007f9e0ff */
[----:B--2---:R-:W-:Y:S01]  /*248f0*/  FFMA R11, R37, UR19, R11 ;  /* 0x00000013250b7c23 */ /* 0x004fe2000800000b */
[----:B------:R-:W-:Y:S01]  /*24900*/  IMAD.U32 R13, RZ, RZ, UR11 ;  /* 0x0000000bff0d7e24 */ /* 0x000fe2000f8e00ff */
[----:B------:R-:W2:Y:S02]  /*24910*/  LDL.LU R37, [R1+0x52c] ;  /* 0x00052c0001257983 */ /* 0x000ea40000300800 */
[----:B------:R-:W-:Y:S01]  /*24920*/  @!P3 IMAD.X R9, R10, 0x1, R9, P4 ;  /* 0x000000010a09b824 */ /* 0x000fe200020e0609 */
        /* <DEDUP_REMOVED lines=45> */
[----:B------:R-:W-:Y:S01]  /*24c00*/  FFMA R10, R40, UR19, R10 ;  /* 0x00000013280a7c23 */ /* 0x000fe2000800000a */
[----:B------:R-:W-:Y:S01]  /*24c10*/  @!P3 IADD3 R13, P4, P5, R13, UR9, R24 ;  /* 0x000000090d0dbc10 */ /* 0x000fe2000fd9e018 */
[----:B------:R-:W4:Y:S03]  /*24c20*/  LDL.LU R40, [R1+0x53c] ;  /* 0x00053c0001287983 */ /* 0x000f260000300800 */
[----:B------:R-:W-:Y:S02]  /*24c30*/  F2FP.SATFINITE.E4M3.F32.PACK_AB_MERGE_C R11, RZ, R10, RZ ;  /* 0x0000000aff0b723e */ /* 0x000fe400048070ff */
[----:B------:R-:W-:-:S03]  /*24c40*/  PRMT R10, RZ, 0x7610, R10 ;  /* 0x00007610ff0a7816 */ /* 0x000fc6000000000a */
[----:B------:R0:W-:Y:S04]  /*24c50*/  @!P2 STG.E.U8 desc[UR26][R8.64+0xa9], R11 ;  /* 0x0000a90b0800a986 */ /* 0x0001e8000c10111a */
[----:B------:R-:W2:Y:S01]  /*24c60*/  @!P3 LDG.E.U8 R10, desc[UR26][R6.64+0xa8] ;  /* 0x0000a81a060ab981 */ /* 0x000ea2000c1e1100 */
[----:B0-----:R-:W0:Y:S01]  /*24c70*/  @!P3 LDC.64 R8, c[0x0][0x5c0] ;  /* 0x00017000ff08bb82 */ /* 0x001e220000000a00 */
[----:B------:R-:W-:Y:S02]  /*24c80*/  ISETP.LT.OR P2, PT, R29, 0xaa, !P1 ;  /* 0x000000aa1d00780c */ /* 0x000fe40004f41670 */
[----:B------:R-:W-:Y:S02]  /*24c90*/  @!P3 IADD3.X R12, R15, UR8, R30, P4, P5 ;  /* 0x000000080f0cbc10 */ /* 0x000fe4000a7ea41e */
[----:B0-----:R-:W-:-:S05]  /*24ca0*/  @!P3 IADD3 R8, P4, R13, R8, RZ ;  /* 0x000000080d08b210 */ /* 0x001fca0007f9e0ff */
[----:B------:R-:W-:Y:S01]  /*24cb0*/  @!P3 IMAD.X R9, R12, 0x1, R9, P4 ;  /* 0x000000010c09b824 */ /* 0x000fe200020e0609 */
[----:B--2---:R-:W-:-:S04]  /*24cc0*/  LOP3.LUT R10, R10, 0xff, RZ, 0xc0, !PT ;  /* 0x000000ff0a0a7812 */ /* 0x004fc800078ec0ff */
[----:B------:R-:W-:-:S05]  /*24cd0*/  F2FP.F16.E4M3.UNPACK_B R10, R10 ;  /* 0x0000000aff0a723e */ /* 0x000fca00020006ff */
[----:B------:R-:W-:-:S05]  /*24ce0*/  HADD2.F32 R10, -RZ, R10.H0_H0 ;  /* 0x2000000aff0a7230 */ /* 0x000fca0000004100 */
[----:B------:R-:W-:-:S04]  /*24cf0*/  FMUL R10, R10, UR18 ;  /* 0x000000120a0a7c20 */ /* 0x000fc80008400000 */
[----:B------:R-:W-:Y:S01]  /*24d00*/  FFMA R10, R37, UR19, R10 ;  /* 0x00000013250a7c23 */ /* 0x000fe2000800000a */
[----:B------:R-:W-:Y:S01]  /*24d10*/  IMAD.U32 R13, RZ, RZ, UR11 ;  /* 0x0000000bff0d7e24 */ /* 0x000fe2000f8e00ff */
[----:B------:R-:W2:Y:S03]  /*24d20*/  LDL.LU R37, [R1+0x540] ;  /* 0x0005400001257983 */ /* 0x000ea60000300800 */
[----:B------:R-:W-:Y:S02]  /*24d30*/  F2FP.SATFINITE.E4M3.F32.PACK_AB_MERGE_C R11, RZ, R10, RZ ;  /* 0x0000000aff0b723e */ /* 0x000fe400048070ff */
[----:B------:R-:W-:-:S03]  /*24d40*/  PRMT R10, RZ, 0x7610, R10 ;  /* 0x00007610ff0a7816 */ /* 0x000fc6000000000a */
[----:B------:R0:W-:Y:S04]  /*24d50*/  @!P3 STG.E.U8 desc[UR26][R8.64+0xa8], R11 ;  /* 0x0000a80b0800b986 */ /* 0x0001e8000c10111a */
[----:B------:R-:W3:Y:S01]  /*24d60*/  @!P2 LDG.E.U8 R10, desc[UR26][R6.64+0xa9] ;  /* 0x0000a91a060aa981 */ /* 0x000ee2000c1e1100 */
[----:B0-----:R-:W0:Y:S01]  /*24d70*/  @!P2 LDC.64 R8, c[0x0][0x5c0] ;  /* 0x00017000ff08ab82 */ /* 0x001e220000000a00 */
        /* <DEDUP_REMOVED lines=54> */
[----:B------:R-:W-:Y:S01]  /*250e0*/  FFMA R10, R40, UR19, R10 ;  /* 0x00000013280a7c23 */ /* 0x000fe2000800000a */
[----:B------:R-:W-:Y:S01]  /*250f0*/  IMAD.U32 R13, RZ, RZ, UR11 ;  /* 0x0000000bff0d7e24 */ /* 0x000fe2000f8e00ff */
[----:B------:R-:W3:Y:S03]  /*25100*/  LDL.LU R40, [R1+0x550] ;  /* 0x0005500001287983 */ /* 0x000ee60000300800 */
[----:B------:R-:W-:Y:S02]  /*25110*/  F2FP.SATFINITE.E4M3.F32.PACK_AB_MERGE_C R11, RZ, R10, RZ ;  /* 0x0000000aff0b723e */ /* 0x000fe400048070ff */
[----:B------:R-:W-:-:S03]  /*25120*/  PRMT R10, RZ, 0x7610, R10 ;  /* 0x00007610ff0a7816 */ /* 0x000fc6000000000a */
[----:B------:R0:W-:Y:S04]  /*25130*/  @!P3 STG.E.U8 desc[UR26][R8.64+0xb0], R11 ;  /* 0x0000b00b0800b986 */ /* 0x0001e8000c10111a */
[----:B------:R-:W2:Y:S01]  /*25140*/  @!P2 LDG.E.U8 R10, desc[UR26][R6.64+0xb1] ;  /* 0x0000b11a060aa981 */ /* 0x000ea2000c1e1100 */
[----:B0-----:R-:W0:Y:S01]  /*25150*/  @!P2 LDC.64 R8, c[0x0][0x5c0] ;  /* 0x00017000ff08ab82 */ /* 0x001e220000000a00 */
[----:B------:R-:W-:Y:S02]  /*25160*/  @!P2 IADD3 R13, P4, P5, R13, UR9, R24 ;  /* 0x000000090d0dac10 */ /* 0x000fe4000fd9e018 */
[----:B------:R-:W-:Y:S02]  /*25170*/  ISETP.LT.OR P3, PT, R29, 0xb9, !P0 ;  /* 0x000000b91d00780c */ /* 0x000fe40004761670 */
[----:B------:R-:W-:-:S02]  /*25180*/  @!P2 IADD3.X R12, R15, UR8, R30, P4, P5 ;  /* 0x000000080f0cac10 */ /* 0x000fc4000a7ea41e */
[----:B0-----:R-:W-:-:S05]  /*25190*/  @!P2 IADD3 R8, P4, R13, R8, RZ ;  /* 0x000000080d08a210 */ /* 0x001fca0007f9e0ff */
[----:B------:R-:W-:Y:S01]  /*251a0*/  @!P2 IMAD.X R9, R12, 0x1, R9, P4 ;  /* 0x000000010c09a824 */ /* 0x000fe200020e0609 */
[----:B--2---:R-:W-:-:S04]  /*251b0*/  LOP3.LUT R10, R10, 0xff, RZ, 0xc0, !PT ;  /* 0x000000ff0a0a7812 */ /* 0x004fc800078ec0ff */
[----:B------:R-:W-:-:S05]  /*251c0*/  F2FP.F16.E4M3.UNPACK_B R10, R10 ;  /* 0x0000000aff0a723e */ /* 0x000fca00020006ff */
[----:B------:R-:W-:-:S05]  /*251d0*/  HADD2.F32 R10, -RZ, R10.H0_H0 ;  /* 0x2000000aff0a7230 */ /* 0x000fca0000004100 */
[----:B------:R-:W-:-:S04]  /*251e0*/  FMUL R10, R10, UR18 ;  /* 0x000000120a0a7c20 */ /* 0x000fc80008400000 */
[----:B------:R-:W-:Y:S01]  /*251f0*/  FFMA R10, R37, UR19, R10 ;  /* 0x00000013250a7c23 */ /* 0x000fe2000800000a */
[----:B------:R-:W-:Y:S01]  /*25200*/  ISETP.LT.OR P0, PT, R29, 0xba, !P0 ;  /* 0x000000ba1d00780c */ /* 0x000fe20004701670 */
[----:B------:R-:W2:Y:S03]  /*25210*/  LDL.LU R37, [R1+0x554] ;  /* 0x0005540001257983 */ /* 0x000ea60000300800 */
[----:B------:R-:W-:Y:S02]  /*25220*/  F2FP.SATFINITE.E4M3.F32.PACK_AB_MERGE_C R11, RZ, R10, RZ ;  /* 0x0000000aff0b723e */ /* 0x000fe400048070ff */
[----:B------:R-:W-:-:S03]  /*25230*/  PRMT R10, RZ, 0x7610, R10 ;  /* 0x00007610ff0a7816 */ /* 0x000fc6000000000a */
[----:B------:R0:W-:Y:S04]  /*25240*/  @!P2 STG.E.U8 desc[UR26][R8.64+0xb1], R11 ;  /* 0x0000b10b0800a986 */ /* 0x0001e8000c10111a */
[----:B------:R-:W4:Y:S01]  /*25250*/  @!P3 LDG.E.U8 R10, desc[UR26][R4.64+0xb8] ;  /* 0x0000b81a040ab981 */ /* 0x000f22000c1e1100 */
[----:B0-----:R-:W0:Y:S02]  /*25260*/  @!P3 LDC.64 R8, c[0x0][0x5c0] ;  /* 0x00017000ff08bb82 */ /* 0x001e240000000a00 */
        /* <DEDUP_REMOVED lines=10> */
[----:B------:R4:W3:Y:S02]  /*25310*/  @!P0 LDG.E.U8 R10, desc[UR26][R4.64+0xb9] ;  /* 0x0000b91a040a8981 */ /* 0x0008e4000c1e1100 */
[----:B----4-:R-:W4:Y:S01]  /*25320*/  @!P0 LDC.64 R4, c[0x0][0x5c0] ;  /* 0x00017000ff048b82 */ /* 0x010f220000000a00 */
[----:B------:R-:W-:Y:S02]  /*25330*/  ISETP.LT.OR P2, PT, R29, 0xb9, !P1 ;  /* 0x000000b91d00780c */ /* 0x000fe40004f41670 */
[----:B0-----:R-:W-:Y:S02]  /*25340*/  PRMT R8, RZ, 0x7610, R8 ;  /* 0x00007610ff087816 */ /* 0x001fe40000000008 */
[----:B----4-:R-:W-:-:S04]  /*25350*/  @!P0 IADD3 R4, P3, P4, R24, UR9, R4 ;  /* 0x0000000918048c10 */ /* 0x010fc8000fc7e004 */
[----:B------:R-:W-:Y:S02]  /*25360*/  @!P0 IADD3.X R5, R30, UR8, R5, P3, P4 ;  /* 0x000000081e058c10 */ /* 0x000fe40009fe8405 */
[----:B---3--:R-:W-:-:S04]  /*25370*/  LOP3.LUT R10, R10, 0xff, RZ, 0xc0, !PT ;  /* 0x000000ff0a0a7812 */ /* 0x008fc800078ec0ff */
[----:B------:R-:W-:-:S05]  /*25380*/  F2FP.F16.E4M3.UNPACK_B R10, R10 ;  /* 0x0000000aff0a723e */ /* 0x000fca00020006ff */
[----:B------:R-:W-:-:S05]  /*25390*/  HADD2.F32 R10, -RZ, R10.H0_H0 ;  /* 0x2000000aff0a7230 */ /* 0x000fca0000004100 */
[----:B------:R-:W-:-:S04]  /*253a0*/  FMUL R10, R10, UR18 ;  /* 0x000000120a0a7c20 */ /* 0x000fc80008400000 */
[----:B------:R-:W-:Y:S01]  /*253b0*/  FFMA R10, R40, UR19, R10 ;  /* 0x00000013280a7c23 */ /* 0x000fe2000800000a */
[----:B------:R-:W-:Y:S02]  /*253c0*/  IMAD.U32 R11, RZ, RZ, UR11 ;  /* 0x0000000bff0b7e24 */ /* 0x000fe4000f8e00ff */
[----:B------:R-:W-:Y:S01]  /*253d0*/  IMAD.U32 R13, RZ, RZ, UR10 ;  /* 0x0000000aff0d7e24 */ /* 0x000fe2000f8e00ff */
[----:B------:R-:W-:Y:S01]  /*253e0*/  ISETP.LT.OR P1, PT, R29, 0xba, !P1 ;  /* 0x000000ba1d00780c */ /* 0x000fe20004f21670 */
[----:B------:R-:W3:Y:S01]  /*253f0*/  LDL.LU R40, [R1+0x558] ;  /* 0x0005580001287983 */ /* 0x000ee20000300800 */
[----:B------:R-:W-:-:S05]  /*25400*/  F2FP.SATFINITE.E4M3.F32.PACK_AB_MERGE_C R9, RZ, R10, RZ ;  /* 0x0000000aff09723e */ /* 0x000fca00048070ff */
[----:B------:R0:W-:Y:S04]  /*25410*/  @!P0 STG.E.U8 desc[UR26][R4.64+0xb9], R9 ;  /* 0x0000b90904008986 */ /* 0x0001e8000c10111a */
[----:B------:R-:W4:Y:S01]  /*25420*/  @!P2 LDG.E.U8 R8, desc[UR26][R6.64+0xb8] ;  /* 0x0000b81a0608a981 */ /* 0x000f22000c1e1100 */
[----:B0-----:R-:W0:Y:S01]  /*25430*/  @!P2 LDC.64 R4, c[0x0][0x5c0] ;  /* 0x00017000ff04ab82 */ /* 0x001e220000000a00 */
[----:B------:R-:W-:-:S04]  /*25440*/  @!P2 IADD3 R11, P0, P3, R11, UR9, R24 ;  /* 0x000000090b0bac10 */ /* 0x000fc8000fb1e018 */
[----:B------:R-:W-:Y:S02]  /*25450*/  @!P2 IADD3.X R10, R13, UR8, R30, P0, P3 ;  /* 0x000000080d0aac10 */ /* 0x000fe400087e641e */
[----:B0-----:R-:W-:-:S05]  /*25460*/  @!P2 IADD3 R4, P4, R11, R4, RZ ;  /* 0x000000040b04a210 */ /* 0x001fca0007f9e0ff */
[----:B------:R-:W-:Y:S01]  /*25470*/  @!P2 IMAD.X R5, R10, 0x1, R5, P4 ;  /* 0x000000010a05a824 */ /* 0x000fe200020e0605 */
[----:B----4-:R-:W-:-:S04]  /*25480*/  LOP3.LUT R8, R8, 0xff, RZ, 0xc0, !PT ;  /* 0x000000ff08087812 */ /* 0x010fc800078ec0ff */
[----:B------:R-:W-:-:S05]  /*25490*/  F2FP.F16.E4M3.UNPACK_B R8, R8 ;  /* 0x00000008ff08723e */ /* 0x000fca00020006ff */
[----:B------:R-:W-:-:S05]  /*254a0*/  HADD2.F32 R8, -RZ, R8.H0_H0 ;  /* 0x20000008ff087230 */ /* 0x000fca0000004100 */
[----:B------:R-:W-:-:S04]  /*254b0*/  FMUL R8, R8, UR18 ;  /* 0x0000001208087c20 */ /* 0x000fc80008400000 */
[----:B--2---:R-:W-:Y:S01]  /*254c0*/  FFMA R8, R37, UR19, R8 ;  /* 0x0000001325087c23 */ /* 0x004fe20008000008 */
[----:B------:R-:W-:Y:S01]  /*254d0*/  IADD3 R9, P0, R36, 0x100, RZ ;  /* 0x0000010024097810 */ /* 0x000fe20007f1e0ff */
[----:B------:R-:W-:Y:S01]  /*254e0*/  IMAD.U32 R13, RZ, RZ, UR11 ;  /* 0x0000000bff0d7e24 */ /* 0x000fe2000f8e00ff */
[----:B------:R-:W2:Y:S02]  /*254f0*/  LDL.LU R37, [R1+0x55c] ;  /* 0x00055c0001257983 */ /* 0x000ea40000300800 */
[----:B------:R-:W-:Y:S02]  /*25500*/  F2FP.SATFINITE.E4M3.F32.PACK_AB_MERGE_C R11, RZ, R8, RZ ;  /* 0x00000008ff0b723e */ /* 0x000fe400048070ff */
[----:B------:R-:W-:-:S03]  /*25510*/  PRMT R8, RZ, 0x7610, R8 ;  /* 0x00007610ff087816 */ /* 0x000fc60000000008 */
[----:B------:R0:W-:Y:S04]  /*25520*/  @!P2 STG.E.U8 desc[UR26][R4.64+0xb8], R11 ;  /* 0x0000b80b0400a986 */ /* 0x0001e8000c10111a */
[----:B------:R4:W3:Y:S02]  /*25530*/  @!P1 LDG.E.U8 R8, desc[UR26][R6.64+0xb9] ;  /* 0x0000b91a06089981 */ /* 0x0008e4000c1e1100 */
[----:B----4-:R-:W4:Y:S01]  /*25540*/  @!P1 LDC.64 R6, c[0x0][0x5c0] ;  /* 0x00017000ff069b82 */ /* 0x010f220000000a00 */
[----:B------:R-:W-:Y:S01]  /*25550*/  IMAD.X R10, RZ, RZ, R39, P0 ;  /* 0x000000ffff0a7224 */ /* 0x000fe200000e0627 */
[----:B------:R-:W-:Y:S02]  /*25560*/  ISETP.GE.AND P0, PT, R28, 0x101, PT ;  /* 0x000001011c00780c */ /* 0x000fe40003f06270 */
[----:B0-----:R-:W-:Y:S01]  /*25570*/  @!P1 IADD3 R11, P4, P5, R13, UR9, R24 ;  /* 0x000000090d0b9c10 */ /* 0x001fe2000fd9e018 */
[----:B------:R-:W-:Y:S01]  /*25580*/  IMAD.U32 R13, RZ, RZ, UR10 ;  /* 0x0000000aff0d7e24 */ /* 0x000fe2000f8e00ff */
[----:B------:R-:W-:Y:S01]  /*25590*/  ISETP.LT.OR P2, PT, R29, 0x1, !P0 ;  /* 0x000000011d00780c */ /* 0x000fe20004741670 */
[----:B------:R-:W-:-:S02]  /*255a0*/  IMAD R10, R10, UR20, RZ ;  /* 0x000000140a0a7c24 */ /* 0x000fc4000f8e02ff */
[----:B------:R-:W-:Y:S01]  /*255b0*/  IMAD.WIDE.U32 R4, R9, UR20, R32 ;  /* 0x0000001409047c25 */ /* 0x000fe2000f8e0020 */
[----:B------:R-:W-:-:S03]  /*255c0*/  @!P1 IADD3.X R12, R13, UR8, R30, P4, P5 ;  /* 0x000000080d0c9c10 */ /* 0x000fc6000a7ea41e */
[----:B------:R-:W-:Y:S01]  /*255d0*/  IMAD R9, R9, UR21, R10 ;  /* 0x0000001509097c24 */ /* 0x000fe2000f8e020a */
[----:B------:R-:W-:-:S04]  /*255e0*/  IADD3 R4, P4, R4, UR22, RZ ;  /* 0x0000001604047c10 */ /* 0x000fc8000ff9e0ff */
[----:B------:R-:W-:Y:S02]  /*255f0*/  IADD3.X R5, R5, UR23, R9, P4, !PT ;  /* 0x0000001705057c10 */ /* 0x000fe4000a7fe409 */
[----:B----4-:R-:W-:-:S05]  /*25600*/  @!P1 IADD3 R6, P3, R11, R6, RZ ;  /* 0x000000060b069210 */ /* 0x010fca0007f7e0ff */
[----:B------:R-:W-:Y:S01]  /*25610*/  @!P1 IMAD.X R7, R12, 0x1, R7, P3 ;  /* 0x000000010c079824 */ /* 0x000fe200018e0607 */
[----:B---3--:R-:W-:-:S04]  /*25620*/  LOP3.LUT R8, R8, 0xff, RZ, 0xc0, !PT ;  /* 0x000000ff08087812 */ /* 0x008fc800078ec0ff */
[----:B------:R-:W-:-:S05]  /*25630*/  F2FP.F16.E4M3.UNPACK_B R8, R8 ;  /* 0x00000008ff08723e */ /* 0x000fca00020006ff */
[----:B------:R-:W-:-:S05]  /*25640*/  HADD2.F32 R8, -RZ, R8.H0_H0 ;  /* 0x20000008ff087230 */ /* 0x000fca0000004100 */
[----:B------:R-:W-:-:S04]  /*25650*/  FMUL R8, R8, UR18 ;  /* 0x0000001208087c20 */ /* 0x000fc80008400000 */
[----:B------:R-:W-:Y:S01]  /*25660*/  FFMA R8, R40, UR19, R8 ;  /* 0x0000001328087c23 */ /* 0x000fe20008000008 */
[----:B------:R-:W-:Y:S01]  /*25670*/  ISETP.LT.OR P3, PT, R29, 0x2, !P0 ;  /* 0x000000021d00780c */ /* 0x000fe20004761670 */
        /* <DEDUP_REMOVED lines=12> */
[----:B--2---:R-:W-:Y:S01]  /*25740*/  FFMA R8, R37, UR19, R8 ;  /* 0x0000001325087c23 */ /* 0x004fe20008000008 */
[----:B------:R-:W-:Y:S01]  /*25750*/  IADD3 R11, P1, R36, 0x108, RZ ;  /* 0x00000108240b7810 */ /* 0x000fe20007f3e0ff */
[----:B------:R-:W2:Y:S03]  /*25760*/  LDL.LU R37, [R1+0x564] ;  /* 0x0005640001257983 */ /* 0x000ea60000300800 */
[----:B------:R-:W-:Y:S01]  /*25770*/  F2FP.SATFINITE.E4M3.F32.PACK_AB_MERGE_C R13, RZ, R8, RZ ;  /* 0x00000008ff0d723e */ /* 0x000fe200048070ff */
[----:B------:R-:W-:Y:S01]  /*25780*/  IMAD.X R9, RZ, RZ, R39, P1 ;  /* 0x000000ffff097224 */ /* 0x000fe200008e0627 */
[----:B------:R-:W-:Y:S01]  /*25790*/  PRMT R8, RZ, 0x7610, R8 ;  /* 0x00007610ff087816 */ /* 0x000fe20000000008 */
[----:B------:R-:W4:Y:S04]  /*257a0*/  LDL.LU R41, [R1+0x568] ;  /* 0x0005680001297983 */ /* 0x000f280000300800 */
[----:B------:R0:W-:Y:S04]  /*257b0*/  @!P2 STG.E.U8 desc[UR26][R6.64], R13 ;  /* 0x0000000d0600a986 */ /* 0x0001e8000c10111a */
[----:B------:R-:W3:Y:S01]  /*257c0*/  @!P3 LDG.E.U8 R8, desc[UR26][R4.64+0x1] ;  /* 0x0000011a0408b981 */ /* 0x000ee2000c1e1100 */
[----:B0-----:R-:W0:Y:S01]  /*257d0*/  @!P3 LDC.64 R6, c[0x0][0x5c0] ;  /* 0x00017000ff06bb82 */ /* 0x001e220000000a00 */
[----:B------:R-:W-:Y:S01]  /*257e0*/  ISETP.GE.AND P1, PT, R28, 0x109, PT ;  /* 0x000001091c00780c */ /* 0x000fe20003f26270 */
[----:B------:R-:W-:-:S03]  /*257f0*/  IMAD R12, R9, UR20, RZ ;  /* 0x00000014090c7c24 */ /* 0x000fc6000f8e02ff */
[----:B------:R-:W-:Y:S01]  /*25800*/  ISETP.LT.OR P2, PT, R29, 0x1, !P1 ;  /* 0x000000011d00780c */ /* 0x000fe20004f41670 */
[----:B------:R-:W-:Y:S01]  /*25810*/  IMAD R13, R11, UR21, R12 ;  /* 0x000000150b0d7c24 */ /* 0x000fe2000f8e020c */
[----:B0-----:R-:W-:Y:S02]  /*25820*/  @!P3 IADD3 R10, P4, P5, R24, UR13, R6 ;  /* 0x0000000d180abc10 */ /* 0x001fe4000fd9e006 */
[----:B---3--:R-:W-:-:S04]  /*25830*/  LOP3.LUT R8, R8, 0xff, RZ, 0xc0, !PT ;  /* 0x000000ff08087812 */ /* 0x008fc800078ec0ff */
        /* <DEDUP_REMOVED lines=10> */
[----:B------:R0:W-:Y:S01]  /*258e0*/  @!P3 STG.E.U8 desc[UR26][R10.64+0x1], R15 ;  /* 0x0000010f0a00b986 */ /* 0x0001e2000c10111a */
[----:B------:R-:W3:Y:S03]  /*258f0*/  @!P2 LDC.64 R8, c[0x0][0x5c0] ;  /* 0x00017000ff08ab82 */ /* 0x000ee60000000a00 */
[----:B------:R-:W2:Y:S01]  /*25900*/  @!P2 LDG.E.U8 R12, desc[UR26][R6.64] ;  /* 0x0000001a060ca981 */ /* 0x000ea2000c1e1100 */
[----:B------:R-:W-:Y:S01]  /*25910*/  IMAD.U32 R13, RZ, RZ, UR11 ;  /* 0x0000000bff0d7e24 */ /* 0x000fe2000f8e00ff */
[----:B------:R-:W-:-:S04]  /*25920*/  ISETP.LT.OR P3, PT, R29, 0x2, !P1 ;  /* 0x000000021d00780c */ /* 0x000fc80004f61670 */
[----:B------:R-:W-:-:S04]  /*25930*/  @!P2 IADD3 R13, P4, P5, R13, UR13, R24 ;  /* 0x0000000d0d0dac10 */ /* 0x000fc8000fd9e018 */
[----:B0-----:R-:W-:Y:S02]  /*25940*/  @!P2 IADD3.X R10, R17, UR12, R30, P4, P5 ;  /* 0x0000000c110aac10 */ /* 0x001fe4000a7ea41e */
[----:B---3--:R-:W-:-:S05]  /*25950*/  @!P2 IADD3 R8, P4, R13, R8, RZ ;  /* 0x000000080d08a210 */ /* 0x008fca0007f9e0ff */
[----:B------:R-:W-:Y:S01]  /*25960*/  @!P2 IMAD.X R9, R10, 0x1, R9, P4 ;  /* 0x000000010a09a824 */ /* 0x000fe200020e0609 */
[----:B------:R-:W-:Y:S02]  /*25970*/  PRMT R10, RZ, 0x7610, R10 ;  /* 0x00007610ff0a7816 */ /* 0x000fe4000000000a */
[----:B--2---:R-:W-:-:S04]  /*25980*/  LOP3.LUT R12, R12, 0xff, RZ, 0xc0, !PT ;  /* 0x000000ff0c0c7812 */ /* 0x004fc800078ec0ff */
[----:B------:R-:W-:-:S05]  /*25990*/  F2FP.F16.E4M3.UNPACK_B R12, R12 ;  /* 0x0000000cff0c723e */ /* 0x000fca00020006ff */
[----:B------:R-:W-:-:S05]  /*259a0*/  HADD2.F32 R12, -RZ, R12.H0_H0 ;  /* 0x2000000cff0c7230 */ /* 0x000fca0000004100 */
[----:B------:R-:W-:-:S04]  /*259b0*/  FMUL R12, R12, UR18 ;  /* 0x000000120c0c7c20 */ /* 0x000fc80008400000 */
[----:B------:R-:W-:Y:S01]  /*259c0*/  FFMA R12, R37, UR19, R12 ;  /* 0x00000013250c7c23 */ /* 0x000fe2000800000c */
[----:B------:R-:W-:Y:S01]  /*259d0*/  IMAD.U32 R13, RZ, RZ, UR11 ;  /* 0x0000000bff0d7e24 */ /* 0x000fe2000f8e00ff */
[----:B------:R-:W2:Y:S03]  /*259e0*/  LDL.LU R37, [R1+0x56c] ;  /* 0x00056c0001257983 */ /* 0x000ea60000300800 */
[----:B------:R-:W-:Y:S01]  /*259f0*/  F2FP.SATFINITE.E4M3.F32.PACK_AB_MERGE_C R11, RZ, R12, RZ ;  /* 0x0000000cff0b723e */ /* 0x000fe200048070ff */
[----:B------:R-:W-:Y:S01]  /*25a00*/  IMAD.U32 R15, RZ, RZ, UR10 ;  /* 0x0000000aff0f7e24 */ /* 0x000fe2000f8e00ff */
[----:B------:R-:W-:Y:S01]  /*25a10*/  @!P3 IADD3 R13, P4, P5, R13, UR13, R24 ;  /* 0x0000000d0d0dbc10 */ /* 0x000fe2000fd9e018 */
[----:B------:R-:W3:Y:S04]  /*25a20*/  LDL.LU R40, [R1+0x570] ;  /* 0x0005700001287983 */ /* 0x000ee80000300800 */
[----:B------:R0:W-:Y:S04]  /*25a30*/  @!P2 STG.E.U8 desc[UR26][R8.64], R11 ;  /* 0x0000000b0800a986 */ /* 0x0001e8000c10111a */
[----:B------:R-:W4:Y:S01]  /*25a40*/  @!P3 LDG.E.U8 R10, desc[UR26][R6.64+0x1] ;  /* 0x0000011a060ab981 */ /* 0x000f22000c1e1100 */
[----:B0-----:R-:W0:Y:S01]  /*25a50*/  @!P3 LDC.64 R8, c[0x0][0x5c0] ;  /* 0x00017000ff08bb82 */ /* 0x001e220000000a00 */
[----:B------:R-:W-:-:S02]  /*25a60*/  ISETP.LT.OR P2, PT, R29, 0x9, !P0 ;  /* 0x000000091d00780c */ /* 0x000fc40004741670 */
[----:B------:R-:W-:Y:S02]  /*25a70*/  @!P3 IADD3.X R12, R15, UR12, R30, P4, P5 ;  /* 0x0000000c0f0cbc10 */ /* 0x000fe4000a7ea41e */
[----:B0-----:R-:W-:-:S05]  /*25a80*/  @!P3 IADD3 R8, P4, R13, R8, RZ ;  /* 0x000000080d08b210 */ /* 0x001fca0007f9e0ff */
[----:B------:R-:W-:Y:S01]  /*25a90*/  @!P3 IMAD.X R9, R12, 0x1, R9, P4 ;  /* 0x000000010c09b824 */ /* 0x000fe200020e0609 */
        /* <DEDUP_REMOVED lines=48> */
[----:B--2---:R-:W-:Y:S01]  /*25da0*/  FFMA R10, R37, UR19, R10 ;  /* 0x00000013250a7c23 */ /* 0x004fe2000800000a */
[----:B------:R-:W-:Y:S01]  /*25db0*/  IMAD.U32 R13, RZ, RZ, UR11 ;  /* 0x0000000bff0d7e24 */ /* 0x000fe2000f8e00ff */
[----:B------:R-:W2:Y:S03]  /*25dc0*/  LDL.LU R37, [R1+0x57c] ;  /* 0x00057c0001257983 */ /* 0x000ea60000300800 */
[----:B------:R-:W-:Y:S01]  /*25dd0*/  F2FP.SATFINITE.E4M3.F32.PACK_AB_MERGE_C R11, RZ, R10, RZ ;  /* 0x0000000aff0b723e */ /* 0x000fe200048070ff */
[----:B------:R-:W3:Y:S01]  /*25de0*/  LDL.LU R40, [R1+0x580] ;  /* 0x0005800001287983 */ /* 0x000ee20000300800 */
[----:B------:R-:W-:-:S03]  /*25df0*/  PRMT R10, RZ, 0x7610, R10 ;  /* 0x00007610ff0a7816 */ /* 0x000fc6000000000a */
[----:B------:R0:W-:Y:S04]  /*25e00*/  @!P2 STG.E.U8 desc[UR26][R8.64+0x8], R11 ;  /* 0x0000080b0800a986 */ /* 0x0001e8000c10111a */
[----:B------:R-:W4:Y:S01]  /*25e10*/  @!P3 LDG.E.U8 R10, desc[UR26][R6.64+0x9] ;  /* 0x0000091a060ab981 */ /* 0x000f22000c1e1100 */
[----:B0-----:R-:W0:Y:S01]  /*25e20*/  @!P3 LDC.64 R8, c[0x0][0x5c0] ;  /* 0x00017000ff08bb82 */ /* 0x001e220000000a00 */
        /* <DEDUP_REMOVED lines=1216> */
[----:B------:R-:W-:Y:S01]  /*2aa30*/  FFMA R10, R40, UR19, R10 ;  /* 0x00000013280a7c23 */ /* 0x000fe2000800000a */
[----:B------:R-:W-:Y:S01]  /*2aa40*/  @!P2 IADD3 R13, P4, P5, R13, UR13, R24 ;  /* 0x0000000d0d0dac10 */ /* 0x000fe2000fd9e018 */
[----:B------:R-:W3:Y:S03]  /*2aa50*/  LDL.LU R40, [R1+0x6bc] ;  /* 0x0006bc0001287983 */ /* 0x000ee60000300800 */
        /* <DEDUP_REMOVED lines=43> */
[----:B---3--:R-:W-:Y:S02]  /*2ad10*/  FFMA R10, R40, UR19, R10 ;  /* 0x00000013280a7c23 */ /* 0x008fe4000800000a */
        /* <DEDUP_REMOVED lines=30> */
[----:B---3--:R-:W-:Y:S01]  /*2af00*/  FFMA R10, R40, UR19, R10 ;  /* 0x00000013280a7c23 */ /* 0x008fe2000800000a */
[----:B------:R-:W-:Y:S01]  /*2af10*/  IMAD.U32 R13, RZ, RZ, UR11 ;  /* 0x0000000bff0d7e24 */ /* 0x000fe2000f8e00ff */
[----:B------:R-:W3:Y:S03]  /*2af20*/  LDL.LU R40, [R1+0x6cc] ;  /* 0x0006cc0001287983 */ /* 0x000ee60000300800 */
[----:B------:R-:W-:Y:S01]  /*2af30*/  F2FP.SATFINITE.E4M3.F32.PACK_AB_MERGE_C R11, RZ, R10, RZ ;  /* 0x0000000aff0b723e */ /* 0x000fe200048070ff */
[----:B------:R-:W4:Y:S01]  /*2af40*/  LDL.LU R41, [R1+0x6d0] ;  /* 0x0006d00001297983 */ /* 0x000f220000300800 */
        /* <DEDUP_REMOVED lines=19> */
[----:B------:R-:W3:Y:S01]  /*2b080*/  @!P2 LDG.E.U8 R10, desc[UR26][R4.64+0xb8] ;  /* 0x0000b81a040aa981 */ /* 0x000ee2000c1e1100 */
[----:B0-----:R-:W0:Y:S01]  /*2b090*/  @!P2 LDC.64 R8, c[0x0][0x5c0] ;  /* 0x00017000ff08ab82 */ /* 0x001e220000000a00 */
[----:B------:R-:W-:Y:S02]  /*2b0a0*/  PRMT R12, RZ, 0x7610, R12 ;  /* 0x00007610ff0c7816 */ /* 0x000fe4000000000c */
        /* <DEDUP_REMOVED lines=9> */
[----:B------:R-:W0:Y:S03]  /*2b140*/  @!P0 LDC.64 R10, c[0x0][0x5c0] ;  /* 0x00017000ff0a8b82 */ /* 0x000e260000000a00 */
[----:B------:R1:W-:Y:S04]  /*2b150*/  @!P2 STG.E.U8 desc[UR26][R8.64+0xb8], R13 ;  /* 0x0000b80d0800a986 */ /* 0x0003e8000c10111a */
[----:B------:R4:W2:Y:S01]  /*2b160*/  @!P0 LDG.E.U8 R12, desc[UR26][R4.64+0xb9] ;  /* 0x0000b91a040c8981 */ /* 0x0008a2000c1e1100 */
[----:B------:R-:W-:-:S02]  /*2b170*/  ISETP.LT.OR P2, PT, R29, 0xb9, !P1 ;  /* 0x000000b91d00780c */ /* 0x000fc40004f41670 */
[----:B-1----:R-:W-:-:S11]  /*2b180*/  PRMT R8, RZ, 0x7610, R8 ;  /* 0x00007610ff087816 */ /* 0x002fd60000000008 */
[----:B----4-:R-:W1:Y:S01]  /*2b190*/  @!P2 LDC.64 R4, c[0x0][0x5c0] ;  /* 0x00017000ff04ab82 */ /* 0x010e620000000a00 */
        /* <DEDUP_REMOVED lines=8> */
[----:B------:R0:W-:Y:S04]  /*2b220*/  @!P0 STG.E.U8 desc[UR26][R10.64+0xb9], R9 ;  /* 0x0000b9090a008986 */ /* 0x0001e8000c10111a */
[----:B------:R-:W2:Y:S01]  /*2b230*/  @!P2 LDG.E.U8 R8, desc[UR26][R6.64+0xb8] ;  /* 0x0000b81a0608a981 */ /* 0x000ea2000c1e1100 */
[----:B------:R-:W-:Y:S01]  /*2b240*/  IMAD.U32 R13, RZ, RZ, UR11 ;  /* 0x0000000bff0d7e24 */ /* 0x000fe2000f8e00ff */
[----:B------:R-:W-:-:S04]  /*2b250*/  ISETP.LT.OR P1, PT, R29, 0xba, !P1 ;  /* 0x000000ba1d00780c */ /* 0x000fc80004f21670 */
[----:B------:R-:W-:-:S04]  /*2b260*/  @!P2 IADD3 R13, P0, P3, R13, UR13, R24 ;  /* 0x0000000d0d0dac10 */ /* 0x000fc8000fb1e018 */
[----:B-1----:R-:W-:Y:S02]  /*2b270*/  @!P2 IADD3 R4, P4, R13, R4, RZ ;  /* 0x000000040d04a210 */ /* 0x002fe40007f9e0ff */
[----:B0-----:R-:W-:-:S05]  /*2b280*/  @!P2 IADD3.X R10, R15, UR12, R30, P0, P3 ;  /* 0x0000000c0f0aac10 */ /* 0x001fca00087e641e */
[----:B------:R-:W-:Y:S01]  /*2b290*/  @!P2 IMAD.X R5, R10, 0x1, R5, P4 ;  /* 0x000000010a05a824 */ /* 0x000fe200020e0605 */
[----:B--2---:R-:W-:-:S04]  /*2b2a0*/  LOP3.LUT R8, R8, 0xff, RZ, 0xc0, !PT ;  /* 0x000000ff08087812 */ /* 0x004fc800078ec0ff */
[----:B------:R-:W-:-:S05]  /*2b2b0*/  F2FP.F16.E4M3.UNPACK_B R8, R8 ;  /* 0x00000008ff08723e */ /* 0x000fca00020006ff */
[----:B------:R-:W-:-:S05]  /*2b2c0*/  HADD2.F32 R8, -RZ, R8.H0_H0 ;  /* 0x20000008ff087230 */ /* 0x000fca0000004100 */
[----:B------:R-:W-:-:S04]  /*2b2d0*/  FMUL R8, R8, UR18 ;  /* 0x0000001208087c20 */ /* 0x000fc80008400000 */
[----:B------:R-:W-:Y:S01]  /*2b2e0*/  FFMA R8, R37, UR19, R8 ;  /* 0x0000001325087c23 */ /* 0x000fe20008000008 */
[----:B------:R-:W-:Y:S01]  /*2b2f0*/  IADD3 R11, P0, R36, 0x180, RZ ;  /* 0x00000180240b7810 */ /* 0x000fe20007f1e0ff */
[----:B------:R-:W-:Y:S01]  /*2b300*/  IMAD.U32 R15, RZ, RZ, UR11 ;  /* 0x0000000bff0f7e24 */ /* 0x000fe2000f8e00ff */
[----:B------:R-:W2:Y:S02]  /*2b310*/  LDL.LU R37, [R1+0x6dc] ;  /* 0x0006dc0001257983 */ /* 0x000ea40000300800 */
[----:B------:R-:W-:Y:S02]  /*2b320*/  F2FP.SATFINITE.E4M3.F32.PACK_AB_MERGE_C R13, RZ, R8, RZ ;  /* 0x00000008ff0d723e */ /* 0x000fe400048070ff */
[----:B------:R-:W-:-:S03]  /*2b330*/  PRMT R8, RZ, 0x7610, R8 ;  /* 0x00007610ff087816 */ /* 0x000fc60000000008 */
[----:B------:R0:W-:Y:S04]  /*2b340*/  @!P2 STG.E.U8 desc[UR26][R4.64+0xb8], R13 ;  /* 0x0000b80d0400a986 */ /* 0x0001e8000c10111a */
[----:B------:R1:W4:Y:S01]  /*2b350*/  @!P1 LDG.E.U8 R8, desc[UR26][R6.64+0xb9] ;  /* 0x0000b91a06089981 */ /* 0x000322000c1e1100 */
[----:B------:R-:W-:Y:S01]  /*2b360*/  IMAD.X R12, RZ, RZ, R39, P0 ;  /* 0x000000ffff0c7224 */ /* 0x000fe200000e0627 */
[----:B------:R-:W-:-:S03]  /*2b370*/  ISETP.GE.AND P0, PT, R28, 0x181, PT ;  /* 0x000001811c00780c */ /* 0x000fc60003f06270 */
[----:B------:R-:W-:Y:S02]  /*2b380*/  IMAD R12, R12, UR20, RZ ;  /* 0x000000140c0c7c24 */ /* 0x000fe4000f8e02ff */
[----:B0-----:R-:W-:Y:S01]  /*2b390*/  IMAD.U32 R13, RZ, RZ, UR10 ;  /* 0x0000000aff0d7e24 */ /* 0x001fe2000f8e00ff */
[----:B-1----:R-:W-:Y:S01]  /*2b3a0*/  @!P1 IADD3 R7, P4, P5, R15, UR13, R24 ;  /* 0x0000000d0f079c10 */ /* 0x002fe2000fd9e018 */
[----:B------:R-:W-:Y:S01]  /*2b3b0*/  IMAD.WIDE.U32 R4, R11, UR20, R32 ;  /* 0x000000140b047c25 */ /* 0x000fe2000f8e0020 */
[----:B------:R-:W-:Y:S02]  /*2b3c0*/  ISETP.LT.OR P2, PT, R29, 0x1, !P0 ;  /* 0x000000011d00780c */ /* 0x000fe40004741670 */
[----:B------:R-:W-:Y:S01]  /*2b3d0*/  @!P1 IADD3.X R6, R13, UR12, R30, P4, P5 ;  /* 0x0000000c0d069c10 */ /* 0x000fe2000a7ea41e */
[----:B------:R-:W-:Y:S01]  /*2b3e0*/  IMAD R11, R11, UR21, R12 ;  /* 0x000000150b0b7c24 */ /* 0x000fe2000f8e020c */
[----:B------:R-:W-:-:S04]  /*2b3f0*/  IADD3 R4, P4, R4, UR22, RZ ;  /* 0x0000001604047c10 */ /* 0x000fc8000ff9e0ff */
[----:B------:R-:W-:Y:S02]  /*2b400*/  IADD3.X R5, R5, UR23, R11, P4, !PT ;  /* 0x0000001705057c10 */ /* 0x000fe4000a7fe40b */
[----:B----4-:R-:W-:Y:S02]  /*2b410*/  LOP3.LUT R10, R8, 0xff, RZ, 0xc0, !PT ;  /* 0x000000ff080a7812 */ /* 0x010fe400078ec0ff */
[----:B------:R-:W0:Y:S02]  /*2b420*/  @!P1 LDC.64 R8, c[0x0][0x5c0] ;  /* 0x00017000ff089b82 */ /* 0x000e240000000a00 */
[----:B------:R-:W-:-:S05]  /*2b430*/  F2FP.F16.E4M3.UNPACK_B R10, R10 ;  /* 0x0000000aff0a723e */ /* 0x000fca00020006ff */
[----:B------:R-:W-:-:S05]  /*2b440*/  HADD2.F32 R10, -RZ, R10.H0_H0 ;  /* 0x2000000aff0a7230 */ /* 0x000fca0000004100 */
[----:B------:R-:W-:-:S04]  /*2b450*/  FMUL R10, R10, UR18 ;  /* 0x000000120a0a7c20 */ /* 0x000fc80008400000 */
[----:B---3--:R-:W-:Y:S02]  /*2b460*/  FFMA R10, R40, UR19, R10 ;  /* 0x00000013280a7c23 */ /* 0x008fe4000800000a */
[----:B------:R-:W3:Y:S01]  /*2b470*/  LDL.LU R40, [R1+0x6e0] ;  /* 0x0006e00001287983 */ /* 0x000ee20000300800 */
[----:B0-----:R-:W-:Y:S02]  /*2b480*/  @!P1 IADD3 R8, P3, R7, R8, RZ ;  /* 0x0000000807089210 */ /* 0x001fe40007f7e0ff */
[----:B------:R-:W-:Y:S02]  /*2b490*/  F2FP.SATFINITE.E4M3.F32.PACK_AB_MERGE_C R13, RZ, R10, RZ ;  /* 0x0000000aff0d723e */ /* 0x000fe400048070ff */
[----:B------:R-:W-:Y:S01]  /*2b4a0*/  PRMT R10, RZ, 0x7610, R10 ;  /* 0x00007610ff0a7816 */ /* 0x000fe2000000000a */
[----:B------:R-:W-:Y:S02]  /*2b4b0*/  @!P1 IMAD.X R9, R6, 0x1, R9, P3 ;  /* 0x0000000106099824 */ /* 0x000fe400018e0609 */
[----:B------:R-:W0:Y:S03]  /*2b4c0*/  @!P2 LDC.64 R6, c[0x0][0x5c0] ;  /* 0x00017000ff06ab82 */ /* 0x000e260000000a00 */
[----:B------:R1:W-:Y:S04]  /*2b4d0*/  @!P1 STG.E.U8 desc[UR26][R8.64+0xb9], R13 ;  /* 0x0000b90d08009986 */ /* 0x0003e8000c10111a */
[----:B------:R-:W4:Y:S01]  /*2b4e0*/  @!P2 LDG.E.U8 R10, desc[UR26][R4.64] ;  /* 0x0000001a040aa981 */ /* 0x000f22000c1e1100 */
[----:B------:R-:W-:Y:S01]  /*2b4f0*/  ISETP.LT.OR P3, PT, R29, 0x2, !P0 ;  /* 0x000000021d00780c */ /* 0x000fe20004761670 */
[----:B-1----:R-:W-:-:S02]  /*2b500*/  @!P2 IMAD.MOV.U32 R8, RZ, RZ, R24 ;  /* 0x000000ffff08a224 */ /* 0x002fc400078e0018 */
[----:B------:R-:W-:Y:S01]  /*2b510*/  @!P2 IMAD.MOV.U32 R9, RZ, RZ, R30 ;  /* 0x000000ffff09a224 */ /* 0x000fe200078e001e */
[----:B----4-:R-:W-:-:S04]  /*2b520*/  LOP3.LUT R10, R10, 0xff, RZ, 0xc0, !PT ;  /* 0x000000ff0a0a7812 */ /* 0x010fc800078ec0ff */
[----:B------:R-:W-:-:S05]  /*2b530*/  F2FP.F16.E4M3.UNPACK_B R10, R10 ;  /* 0x0000000aff0a723e */ /* 0x000fca00020006ff */
[----:B------:R-:W-:-:S05]  /*2b540*/  HADD2.F32 R10, -RZ, R10.H0_H0 ;  /* 0x2000000aff0a7230 */ /* 0x000fca0000004100 */
[----:B------:R-:W-:Y:S01]  /*2b550*/  FMUL R12, R10, UR18 ;  /* 0x000000120a0c7c20 */ /* 0x000fe20008400000 */
[----:B------:R-:W-:-:S04]  /*2b560*/  @!P2 IMAD.WIDE.U32 R10, R2, 0x180, R8 ;  /* 0x00000180020aa825 */ /* 0x000fc800078e0008 */
[----:B--2---:R-:W-:Y:S01]  /*2b570*/  FFMA R12, R37, UR19, R12 ;  /* 0x00000013250c7c23 */ /* 0x004fe2000800000c */
[C---:B------:R-:W-:Y:S01]  /*2b580*/  @!P2 IMAD R9, R3.reuse, 0x180, RZ ;  /* 0x000001800309a824 */ /* 0x040fe200078e02ff */
[----:B0-----:R-:W-:Y:S01]  /*2b590*/  @!P2 IADD3 R8, P1, R10, R6, RZ ;  /* 0x000000060a08a210 */ /* 0x001fe20007f3e0ff */
[----:B------:R-:W-:Y:S01]  /*2b5a0*/  @!P3 IMAD R14, R3, 0x180, RZ ;  /* 0x00000180030eb824 */ /* 0x000fe200078e02ff */
[----:B------:R-:W-:Y:S01]  /*2b5b0*/  PRMT R6, RZ, 0x7610, R6 ;  /* 0x00007610ff067816 */ /* 0x000fe20000000006 */
[----:B------:R-:W2:Y:S01]  /*2b5c0*/  LDL.LU R37, [R1+0x6e4] ;  /* 0x0006e40001257983 */ /* 0x000ea20000300800 */
[----:B------:R-:W-:Y:S02]  /*2b5d0*/  @!P2 IADD3.X R9, R7, R11, R9, P1, !PT ;  /* 0x0000000b0709a210 */ /* 0x000fe40000ffe409 */
[----:B------:R-:W-:Y:S01]  /*2b5e0*/  F2FP.SATFINITE.E4M3.F32.PACK_AB_MERGE_C R13, RZ, R12, RZ ;  /* 0x0000000cff0d723e */ /* 0x000fe200048070ff */
[----:B------:R-:W4:Y:S04]  /*2b5f0*/  LDL.LU R41, [R1+0x6e8] ;  /* 0x0006e80001297983 */ /* 0x000f280000300800 */
[----:B------:R0:W-:Y:S04]  /*2b600*/  @!P2 STG.E.U8 desc[UR26][R8.64], R13 ;  /* 0x0000000d0800a986 */ /* 0x0001e8000c10111a */
[----:B------:R-:W3:Y:S01]  /*2b610*/  @!P3 LDG.E.U8 R6, desc[UR26][R4.64+0x1] ;  /* 0x0000011a0406b981 */ /* 0x000ee2000c1e1100 */
[----:B------:R-:W-:-:S02]  /*2b620*/  IADD3 R11, P2, R36, 0x188, RZ ;  /* 0x00000188240b7810 */ /* 0x000fc40007f5e0ff */
[----:B------:R-:W-:-:S03]  /*2b630*/  ISETP.GE.AND P1, PT, R28, 0x189, PT ;  /* 0x000001891c00780c */ /* 0x000fc60003f26270 */
[----:B------:R-:W-:Y:S02]  /*2b640*/  IMAD.X R38, RZ, RZ, R39, P2 ;  /* 0x000000ffff267224 */ /* 0x000fe400010e0627 */
[----:B0-----:R-:W-:Y:S02]  /*2b650*/  @!P3 IMAD.MOV.U32 R8, RZ, RZ, R24 ;  /* 0x000000ffff08b224 */ /* 0x001fe400078e0018 */
[----:B------:R-:W-:Y:S01]  /*2b660*/  @!P3 IMAD.MOV.U32 R9, RZ, RZ, R30 ;  /* 0x000000ffff09b224 */ /* 0x000fe200078e001e */
[----:B------:R-:W-:Y:S01]  /*2b670*/  ISETP.LT.OR P2, PT, R29, 0x1, !P1 ;  /* 0x000000011d00780c */ /* 0x000fe20004f41670 */
[----:B------:R-:W-:-:S04]  /*2b680*/  IMAD.WIDE.U32 R32, R11, UR20, R32 ;  /* 0x000000140b207c25 */ /* 0x000fc8000f8e0020 */
[----:B------:R-:W-:-:S04]  /*2b690*/  @!P3 IMAD.WIDE.U32 R8, R2, 0x180, R8 ;  /* 0x000001800208b825 */ /* 0x000fc800078e0008 */
[----:B------:R-:W-:-:S04]  /*2b6a0*/  IMAD R38, R38, UR20, RZ ;  /* 0x0000001426267c24 */ /* 0x000fc8000f8e02ff */
[----:B------:R-:W-:Y:S01]  /*2b6b0*/  IMAD R13, R11, UR21, R38 ;  /* 0x000000150b0d7c24 */ /* 0x000fe2000f8e0226 */
[----:B---3--:R-:W-:Y:S02]  /*2b6c0*/  LOP3.LUT R10, R6, 0xff, RZ, 0xc0, !PT ;  /* 0x000000ff060a7812 */ /* 0x008fe400078ec0ff */
[----:B------:R-:W0:Y:S02]  /*2b6d0*/  @!P3 LDC.64 R6, c[0x0][0x5c0] ;  /* 0x00017000ff06bb82 */ /* 0x000e240000000a00 */
[----:B------:R-:W-:-:S05]  /*2b6e0*/  F2FP.F16.E4M3.UNPACK_B R10, R10 ;  /* 0x0000000aff0a723e */ /* 0x000fca00020006ff */
[----:B------:R-:W-:-:S05]  /*2b6f0*/  HADD2.F32 R10, -RZ, R10.H0_H0 ;  /* 0x2000000aff0a7230 */ /* 0x000fca0000004100 */
[----:B------:R-:W-:-:S04]  /*2b700*/  FMUL R10, R10, UR18 ;  /* 0x000000120a0a7c20 */ /* 0x000fc80008400000 */
[----:B------:R-:W-:-:S05]  /*2b710*/  FFMA R12, R40, UR19, R10 ;  /* 0x00000013280c7c23 */ /* 0x000fca000800000a */
[----:B------:R-:W-:Y:S02]  /*2b720*/  F2FP.SATFINITE.E4M3.F32.PACK_AB_MERGE_C R15, RZ, R12, RZ ;  /* 0x0000000cff0f723e */ /* 0x000fe400048070ff */
[----:B0-----:R-:W-:Y:S02]  /*2b730*/  @!P3 IADD3 R10, P5, R8, R6, RZ ;  /* 0x00000006080ab210 */ /* 0x001fe40007fbe0ff */
[----:B------:R-:W-:Y:S02]  /*2b740*/  IADD3 R6, P4, R32, UR22, RZ ;  /* 0x0000001620067c10 */ /* 0x000fe4000ff9e0ff */
[----:B------:R-:W-:Y:S02]  /*2b750*/  @!P3 IADD3.X R11, R7, R9, R14, P5, !PT ;  /* 0x00000009070bb210 */ /* 0x000fe40002ffe40e */
[----:B------:R-:W-:Y:S01]  /*2b760*/  PRMT R12, RZ, 0x7610, R12 ;  /* 0x00007610ff0c7816 */ /* 0x000fe2000000000c */
[----:B------:R-:W0:Y:S01]  /*2b770*/  @!P2 LDC.64 R8, c[0x0][0x5c0] ;  /* 0x00017000ff08ab82 */ /* 0x000e220000000a00 */
[----:B------:R-:W-:Y:S01]  /*2b780*/  IADD3.X R7, R33, UR23, R13, P4, !PT ;  /* 0x0000001721077c10 */ /* 0x000fe2000a7fe40d */
[----:B------:R1:W-:Y:S04]  /*2b790*/  @!P3 STG.E.U8 desc[UR26][R10.64+0x1], R15 ;  /* 0x0000010f0a00b986 */ /* 0x0003e8000c10111a */
[----:B------:R-:W3:Y:S01]  /*2b7a0*/  @!P2 LDG.E.U8 R12, desc[UR26][R6.64] ;  /* 0x0000001a060ca981 */ /* 0x000ee2000c1e1100 */
[----:B------:R-:W-:Y:S01]  /*2b7b0*/  @!P2 IMAD R17, R3, 0x180, RZ ;  /* 0x000001800311a824 */ /* 0x000fe200078e02ff */
[----:B------:R-:W-:Y:S01]  /*2b7c0*/  ISETP.LT.OR P3, PT, R29, 0x2, !P1 ;  /* 0x000000021d00780c */ /* 0x000fe20004f61670 */
[----:B-1----:R-:W-:-:S02]  /*2b7d0*/  @!P2 IMAD.MOV.U32 R10, RZ, RZ, R24 ;  /* 0x000000ffff0aa224 */ /* 0x002fc400078e0018 */
[----:B------:R-:W-:Y:S01]  /*2b7e0*/  @!P2 IMAD.MOV.U32 R11, RZ, RZ, R30 ;  /* 0x000000ffff0ba224 */ /* 0x000fe200078e001e */
[----:B---3--:R-:W-:-:S04]  /*2b7f0*/  LOP3.LUT R12, R12, 0xff, RZ, 0xc0, !PT ;  /* 0x000000ff0c0c7812 */ /* 0x008fc800078ec0ff */
[----:B------:R-:W-:-:S05]  /*2b800*/  F2FP.F16.E4M3.UNPACK_B R12, R12 ;  /* 0x0000000cff0c723e */ /* 0x000fca00020006ff */
[----:B------:R-:W-:Y:S02]  /*2b810*/  HADD2.F32 R14, -RZ, R12.H0_H0 ;  /* 0x2000000cff0e7230 */ /* 0x000fe40000004100 */
[----:B------:R-:W-:-:S04]  /*2b820*/  @!P2 IMAD.WIDE.U32 R12, R2, 0x180, R10 ;  /* 0x00000180020ca825 */ /* 0x000fc800078e000a */
[----:B------:R-:W-:Y:S01]  /*2b830*/  FMUL R14, R14, UR18 ;  /* 0x000000120e0e7c20 */ /* 0x000fe20008400000 */
[----:B------:R-:W-:Y:S01]  /*2b840*/  @!P2 IMAD.IADD R16, R13, 0x1, R17 ;  /* 0x000000010d10a824 */ /* 0x000fe200078e0211 */
[----:B0-----:R-:W-:Y:S02]  /*2b850*/  @!P2 IADD3 R10, P4, P5, R12, UR11, R8 ;  /* 0x0000000b0c0aac10 */ /* 0x001fe4000fd9e008 */
[----:B--2---:R-:W-:Y:S01]  /*2b860*/  FFMA R14, R37, UR19, R14 ;  /* 0x00000013250e7c23 */ /* 0x004fe2000800000e */
[----:B------:R-:W-:Y:S01]  /*2b870*/  PRMT R12, RZ, 0x7610, R12 ;  /* 0x00007610ff0c7816 */ /* 0x000fe2000000000c */
[----:B------:R-:W-:Y:S01]  /*2b880*/  @!P3 IMAD R17, R3, 0x180, RZ ;  /* 0x000001800311b824 */ /* 0x000fe200078e02ff */
[----:B------:R-:W-:Y:S01]  /*2b890*/  @!P2 IADD3.X R11, R16, UR10, R9, P4, P5 ;  /* 0x0000000a100bac10 */ /* 0x000fe2000a7ea409 */
[----:B------:R-:W2:Y:S01]  /*2b8a0*/  LDL.LU R37, [R1+0x6ec] ;  /* 0x0006ec0001257983 */ /* 0x000ea20000300800 */
[----:B------:R-:W-:Y:S01]  /*2b8b0*/  F2FP.SATFINITE.E4M3.F32.PACK_AB_MERGE_C R15, RZ, R14, RZ ;  /* 0x0000000eff0f723e */ /* 0x000fe200048070ff */
[----:B------:R-:W0:Y:S02]  /*2b8c0*/  @!P3 LDC.64 R8, c[0x0][0x5c0] ;  /* 0x00017000ff08bb82 */ /* 0x000e240000000a00 */
[----:B------:R-:W3:Y:S04]  /*2b8d0*/  LDL.LU R40, [R1+0x6f0] ;  /* 0x0006f00001287983 */ /* 0x000ee80000300800 */
[----:B------:R1:W-:Y:S04]  /*2b8e0*/  @!P2 STG.E.U8 desc[UR26][R10.64], R15 ;  /* 0x0000000f0a00a986 */ /* 0x0003e8000c10111a */
[----:B------:R-:W4:Y:S01]  /*2b8f0*/  @!P3 LDG.E.U8 R12, desc[UR26][R6.64+0x1] ;  /* 0x0000011a060cb981 */ /* 0x000f22000c1e1100 */
[----:B------:R-:W-:Y:S01]  /*2b900*/  ISETP.LT.OR P2, PT, R29, 0x9, !P0 ;  /* 0x000000091d00780c */ /* 0x000fe20004741670 */
[----:B-1----:R-:W-:-:S02]  /*2b910*/  @!P3 IMAD.MOV.U32 R10, RZ, RZ, R24 ;  /* 0x000000ffff0ab224 */ /* 0x002fc400078e0018 */
[----:B------:R-:W-:Y:S01]  /*2b920*/  @!P3 IMAD.MOV.U32 R11, RZ, RZ, R30 ;  /* 0x000000ffff0bb224 */ /* 0x000fe200078e001e */
[----:B----4-:R-:W-:-:S04]  /*2b930*/  LOP3.LUT R12, R12, 0xff, RZ, 0xc0, !PT ;  /* 0x000000ff0c0c7812 */ /* 0x010fc800078ec0ff */
[----:B------:R-:W-:-:S05]  /*2b940*/  F2FP.F16.E4M3.UNPACK_B R12, R12 ;  /* 0x0000000cff0c723e */ /* 0x000fca00020006ff */
[----:B------:R-:W-:Y:S02]  /*2b950*/  HADD2.F32 R14, -RZ, R12.H0_H0 ;  /* 0x2000000cff0e7230 */ /* 0x000fe40000004100 */
[----:B------:R-:W-:-:S04]  /*2b960*/  @!P3 IMAD.WIDE.U32 R12, R2, 0x180, R10 ;  /* 0x00000180020cb825 */ /* 0x000fc800078e000a */
[----:B------:R-:W-:Y:S01]  /*2b970*/  FMUL R14, R14, UR18 ;  /* 0x000000120e0e7c20 */ /* 0x000fe20008400000 */
[----:B------:R-:W-:Y:S01]  /*2b980*/  @!P3 IMAD.IADD R10, R13, 0x1, R17 ;  /* 0x000000010d0ab824 */ /* 0x000fe200078e0211 */
[----:B0-----:R-:W-:Y:S02]  /*2b990*/  @!P3 IADD3 R8, P4, P5, R12, UR11, R8 ;  /* 0x0000000b0c08bc10 */ /* 0x001fe4000fd9e008 */
[----:B------:R-:W-:Y:S02]  /*2b9a0*/  FFMA R14, R41, UR19, R14 ;  /* 0x00000013290e7c23 */ /* 0x000fe4000800000e */
[----:B------:R-:W-:Y:S02]  /*2b9b0*/  @!P3 IADD3.X R9, R10, UR10, R9, P4, P5 ;  /* 0x0000000a0a09bc10 */ /* 0x000fe4000a7ea409 */
[----:B------:R-:W-:Y:S02]  /*2b9c0*/  PRMT R10, RZ, 0x7610, R10 ;  /* 0x00007610ff0a7816 */ /* 0x000fe4000000000a */
[----:B------:R-:W-:-:S02]  /*2b9d0*/  F2FP.SATFINITE.E4M3.F32.PACK_AB_MERGE_C R13, RZ, R14, RZ ;  /* 0x0000000eff0d723e */ /* 0x000fc400048070ff */
[----:B------:R-:W0:Y:S03]  /*2b9e0*/  @!P2 LDC.64 R14, c[0x0][0x5c0] ;  /* 0x00017000ff0eab82 */ /* 0x000e260000000a00 */
[----:B------:R1:W-:Y:S04]  /*2b9f0*/  @!P3 STG.E.U8 desc[UR26][R8.64+0x1], R13 ;  /* 0x0000010d0800b986 */ /* 0x0003e8000c10111a */
[----:B------:R-:W4:Y:S01]  /*2ba00*/  @!P2 LDG.E.U8 R10, desc[UR26][R4.64+0x8] ;  /* 0x0000081a040aa981 */ /* 0x000f22000c1e1100 */
[----:B------:R-:W-:Y:S01]  /*2ba10*/  ISETP.LT.OR P3, PT, R29, 0xa, !P0 ;  /* 0x0000000a1d00780c */ /* 0x000fe20004761670 */
[----:B-1----:R-:W-:Y:S02]  /*2ba20*/  @!P2 IMAD.MOV.U32 R8, RZ, RZ, R24 ;  /* 0x000000ffff08a224 */ /* 0x002fe400078e0018 */
[----:B------:R-:W-:Y:S01]  /*2ba30*/  @!P2 IMAD.MOV.U32 R9, RZ, RZ, R30 ;  /* 0x000000ffff09a224 */ /* 0x000fe200078e001e */
[----:B----4-:R-:W-:-:S04]  /*2ba40*/  LOP3.LUT R10, R10, 0xff, RZ, 0xc0, !PT ;  /* 0x000000ff0a0a7812 */ /* 0x010fc800078ec0ff */
[----:B------:R-:W-:-:S05]  /*2ba50*/  F2FP.F16.E4M3.UNPACK_B R10, R10 ;  /* 0x0000000aff0a723e */ /* 0x000fca00020006ff */
[----:B------:R-:W-:-:S05]  /*2ba60*/  HADD2.F32 R10, -RZ, R10.H0_H0 ;  /* 0x2000000aff0a7230 */ /* 0x000fca0000004100 */
[----:B------:R-:W-:Y:S01]  /*2ba70*/  FMUL R12, R10, UR18 ;  /* 0x000000120a0c7c20 */ /* 0x000fe20008400000 */
[----:B------:R-:W-:-:S04]  /*2ba80*/  @!P2 IMAD.WIDE.U32 R10, R2, 0x180, R8 ;  /* 0x00000180020aa825 */ /* 0x000fc800078e0008 */
[----:B--2---:R-:W-:Y:S01]  /*2ba90*/  FFMA R12, R37, UR19, R12 ;  /* 0x00000013250c7c23 */ /* 0x004fe2000800000c */
[----:B------:R-:W-:Y:S01]  /*2baa0*/  @!P2 IMAD R9, R3, 0x180, RZ ;  /* 0x000001800309a824 */ /* 0x000fe200078e02ff */
[----:B0-----:R-:W-:Y:S01]  /*2bab0*/  @!P2 IADD3 R8, P4, R10, R14, RZ ;  /* 0x0000000e0a08a210 */ /* 0x001fe20007f9e0ff */
[----:B------:R-:W2:Y:S01]  /*2bac0*/  LDL.LU R37, [R1+0x6f4] ;  /* 0x0006f40001257983 */ /* 0x000ea20000300800 */
[----:B------:R-:W-:Y:S02]  /*2bad0*/  PRMT R10, RZ, 0x7610, R10 ;  /* 0x00007610ff0a7816 */ /* 0x000fe4000000000a */
[----:B------:R-:W-:Y:S01]  /*2bae0*/  @!P2 IADD3.X R9, R15, R11, R9, P4, !PT ;  /* 0x0000000b0f09a210 */ /* 0x000fe200027fe409 */
[----:B------:R-:W4:Y:S01]  /*2baf0*/  LDL.LU R41, [R1+0x6f8] ;  /* 0x0006f80001297983 */ /* 0x000f220000300800 */
[----:B------:R-:W-:Y:S01]  /*2bb00*/  F2FP.SATFINITE.E4M3.F32.PACK_AB_MERGE_C R13, RZ, R12, RZ ;  /* 0x0000000cff0d723e */ /* 0x000fe200048070ff */
[----:B------:R-:W0:Y:S04]  /*2bb10*/  @!P3 LDC.64 R14, c[0x0][0x5c0] ;  /* 0x00017000ff0ebb82 */ /* 0x000e280000000a00 */
[----:B------:R1:W-:Y:S04]  /*2bb20*/  @!P2 STG.E.U8 desc[UR26][R8.64+0x8], R13 ;  /* 0x0000080d0800a986 */ /* 0x0003e8000c10111a */
[----:B------:R-:W3:Y:S01]  /*2bb30*/  @!P3 LDG.E.U8 R10, desc[UR26][R4.64+0x9] ;  /* 0x0000091a040ab981 */ /* 0x000ee2000c1e1100 */
[----:B------:R-:W-:Y:S01]  /*2bb40*/  ISETP.LT.OR P2, PT, R29, 0x9, !P1 ;  /* 0x000000091d00780c */ /* 0x000fe20004f41670 */
[----:B-1----:R-:W-:-:S02]  /*2bb50*/  @!P3 IMAD.MOV.U32 R8, RZ, RZ, R24 ;  /* 0x000000ffff08b224 */ /* 0x002fc400078e0018 */
[----:B------:R-:W-:-:S10]  /*2bb60*/  @!P3 IMAD.MOV.U32 R9, RZ, RZ, R30 ;  /* 0x000000ffff09b224 */ /* 0x000fd400078e001e */
[----:B------:R-:W1:Y:S01]  /*2bb70*/  @!P2 LDC.64 R16, c[0x0][0x5c0] ;  /* 0x00017000ff10ab82 */ /* 0x000e620000000a00 */
[----:B---3--:R-:W-:-:S04]  /*2bb80*/  LOP3.LUT R10, R10, 0xff, RZ, 0xc0, !PT ;  /* 0x000000ff0a0a7812 */ /* 0x008fc800078ec0ff */
[----:B------:R-:W-:-:S05]  /*2bb90*/  F2FP.F16.E4M3.UNPACK_B R10, R10 ;  /* 0x0000000aff0a723e */ /* 0x000fca00020006ff */
[----:B------:R-:W-:-:S05]  /*2bba0*/  HADD2.F32 R10, -RZ, R10.H0_H0 ;  /* 0x2000000aff0a7230 */ /* 0x000fca0000004100 */
[----:B------:R-:W-:Y:S01]  /*2bbb0*/  FMUL R12, R10, UR18 ;  /* 0x000000120a0c7c20 */ /* 0x000fe20008400000 */
[----:B------:R-:W-:-:S04]  /*2bbc0*/  @!P3 IMAD.WIDE.U32 R10, R2, 0x180, R8 ;  /* 0x00000180020ab825 */ /* 0x000fc800078e0008 */
[----:B------:R-:W-:Y:S01]  /*2bbd0*/  FFMA R12, R40, UR19, R12 ;  /* 0x00000013280c7c23 */ /* 0x000fe2000800000c */
[----:B------:R-:W-:Y:S01]  /*2bbe0*/  @!P3 IMAD R9, R3, 0x180, RZ ;  /* 0x000001800309b824 */ /* 0x000fe200078e02ff */
[----:B0-----:R-:W-:Y:S02]  /*2bbf0*/  @!P3 IADD3 R8, P4, R10, R14, RZ ;  /* 0x0000000e0a08b210 */ /* 0x001fe40007f9e0ff */
[----:B------:R-:W-:Y:S02]  /*2bc00*/  PRMT R10, RZ, 0x7610, R10 ;  /* 0x00007610ff0a7816 */ /* 0x000fe4000000000a */
[----:B------:R-:W-:Y:S02]  /*2bc10*/  @!P3 IADD3.X R9, R15, R11, R9, P4, !PT ;  /* 0x0000000b0f09b210 */ /* 0x000fe400027fe409 */
[----:B------:R-:W-:-:S05]  /*2bc20*/  F2FP.SATFINITE.E4M3.F32.PACK_AB_MERGE_C R13, RZ, R12, RZ ;  /* 0x0000000cff0d723e */ /* 0x000fca00048070ff */
[----:B------:R0:W-:Y:S04]  /*2bc30*/  @!P3 STG.E.U8 desc[UR26][R8.64+0x9], R13 ;  /* 0x0000090d0800b986 */ /* 0x0001e8000c10111a */
[----:B------:R-:W3:Y:S01]  /*2bc40*/  @!P2 LDG.E.U8 R10, desc[UR26][R6.64+0x8] ;  /* 0x0000081a060aa981 */ /* 0x000ee2000c1e1100 */
[----:B------:R-:W-:Y:S02]  /*2bc50*/  @!P2 IMAD R15, R3, 0x180, RZ ;  /* 0x00000180030fa824 */ /* 0x000fe400078e02ff */
[----:B0-----:R-:W-:Y:S02]  /*2bc60*/  @!P2 IMAD.MOV.U32 R8, RZ, RZ, R24 ;  /* 0x000000ffff08a224 */ /* 0x001fe400078e0018 */
[----:B------:R-:W-:Y:S01]  /*2bc70*/  @!P2 IMAD.MOV.U32 R9, RZ, RZ, R30 ;  /* 0x000000ffff09a224 */ /* 0x000fe200078e001e */
[----:B------:R-:W-:-:S02]  /*2bc80*/  ISETP.LT.OR P3, PT, R29, 0xa, !P1 ;  /* 0x0000000a1d00780c */ /* 0x000fc40004f61670 */
[----:B---3--:R-:W-:-:S04]  /*2bc90*/  LOP3.LUT R10, R10, 0xff, RZ, 0xc0, !PT ;  /* 0x000000ff0a0a7812 */ /* 0x008fc800078ec0ff */
[----:B------:R-:W-:-:S05]  /*2bca0*/  F2FP.F16.E4M3.UNPACK_B R10, R10 ;  /* 0x0000000aff0a723e */ /* 0x000fca00020006ff */
[----:B------:R-:W-:Y:S02]  /*2bcb0*/  HADD2.F32 R12, -RZ, R10.H0_H0 ;  /* 0x2000000aff0c7230 */ /* 0x000fe40000004100 */
[----:B------:R-:W-:-:S04]  /*2bcc0*/  @!P2 IMAD.WIDE.U32 R10, R2, 0x180, R8 ;  /* 0x00000180020aa825 */ /* 0x000fc800078e0008 */
[----:B------:R-:W-:Y:S01]  /*2bcd0*/  FMUL R12, R12, UR18 ;  /* 0x000000120c0c7c20 */ /* 0x000fe20008400000 */
[----:B------:R-:W-:Y:S01]  /*2bce0*/  @!P2 IMAD.IADD R8, R11, 0x1, R15 ;  /* 0x000000010b08a824 */ /* 0x000fe200078e020f */
[----:B-1----:R-:W-:Y:S02]  /*2bcf0*/  @!P2 IADD3 R10, P4, P5, R10, UR11, R16 ;  /* 0x0000000b0a0aac10 */ /* 0x002fe4000fd9e010 */
[----:B--2---:R-:W-:Y:S02]  /*2bd00*/  FFMA R12, R37, UR19, R12 ;  /* 0x00000013250c7c23 */ /* 0x004fe4000800000c */
[----:B------:R-:W-:Y:S01]  /*2bd10*/  @!P2 IADD3.X R11, R8, UR10, R17, P4, P5 ;  /* 0x0000000a080bac10 */ /* 0x000fe2000a7ea411 */
[----:B------:R-:W-:Y:S01]  /*2bd20*/  @!P3 IMAD.MOV.U32 R9, RZ, RZ, R30 ;  /* 0x000000ffff09b224 */ /* 0x000fe200078e001e */
[----:B------:R-:W-:Y:S01]  /*2bd30*/  PRMT R8, RZ, 0x7610, R8 ;  /* 0x00007610ff087816 */ /* 0x000fe20000000008 */
[----:B------:R-:W0:Y:S01]  /*2bd40*/  @!P3 LDC.64 R16, c[0x0][0x5c0] ;  /* 0x00017000ff10bb82 */ /* 0x000e220000000a00 */
[----:B------:R-:W-:Y:S01]  /*2bd50*/  F2FP.SATFINITE.E4M3.F32.PACK_AB_MERGE_C R13, RZ, R12, RZ ;  /* 0x0000000cff0d723e */ /* 0x000fe200048070ff */
[----:B------:R-:W-:Y:S01]  /*2bd60*/  @!P3 IMAD R15, R3, 0x180, RZ ;  /* 0x00000180030fb824 */ /* 0x000fe200078e02ff */
[----:B------:R-:W2:Y:S04]  /*2bd70*/  LDL.LU R37, [R1+0x6fc] ;  /* 0x0006fc0001257983 */ /* 0x000ea80000300800 */
[----:B------:R1:W-:Y:S04]  /*2bd80*/  @!P2 STG.E.U8 desc[UR26][R10.64+0x8], R13 ;  /* 0x0000080d0a00a986 */ /* 0x0003e8000c10111a */
[----:B------:R-:W3:Y:S01]  /*2bd90*/  @!P3 LDG.E.U8 R8, desc[UR26][R6.64+0x9] ;  /* 0x0000091a0608b981 */ /* 0x000ee2000c1e1100 */
[----:B------:R-:W-:-:S03]  /*2bda0*/  ISETP.LT.OR P2, PT, R29, 0x11, !P0 ;  /* 0x000000111d00780c */ /* 0x000fc60004741670 */
[----:B------:R-:W2:Y:S01]  /*2bdb0*/  LDL.LU R40, [R1+0x700] ;  /* 0x0007000001287983 */ /* 0x000ea20000300800 */
[----:B---3--:R-:W-:-:S04]  /*2bdc0*/  LOP3.LUT R8, R8, 0xff, RZ, 0xc0, !PT ;  /* 0x000000ff08087812 */ /* 0x008fc800078ec0ff */
[----:B------:R-:W-:-:S05]  /*2bdd0*/  F2FP.F16.E4M3.UNPACK_B R8, R8 ;  /* 0x00000008ff08723e */ /* 0x000fca00020006ff */
[----:B------:R-:W-:Y:S02]  /*2bde0*/  HADD2.F32 R12, -RZ, R8.H0_H0 ;  /* 0x20000008ff0c7230 */ /* 0x000fe40000004100 */
[----:B------:R-:W-:-:S03]  /*2bdf0*/  @!P3 IMAD.MOV.U32 R8, RZ, RZ, R24 ;  /* 0x000000ffff08b224 */ /* 0x000fc600078e0018 */
[----:B------:R-:W-:Y:S01]  /*2be00*/  FMUL R12, R12, UR18 ;  /* 0x000000120c0c7c20 */ /* 0x000fe20008400000 */
[----:B------:R-:W-:-:S04]  /*2be10*/  @!P3 IMAD.WIDE.U32 R8, R2, 0x180, R8 ;  /* 0x000001800208b825 */ /* 0x000fc800078e0008 */
[----:B----4-:R-:W-:Y:S01]  /*2be20*/  FFMA R12, R41, UR19, R12 ;  /* 0x00000013290c7c23 */ /* 0x010fe2000800000c */
[----:B-1----:R-:W-:Y:S01]  /*2be30*/  @!P3 IMAD.IADD R10, R9, 0x1, R15 ;  /* 0x00000001090ab824 */ /* 0x002fe200078e020f */
[----:B0-----:R-:W-:Y:S01]  /*2be40*/  @!P3 IADD3 R8, P4, P5, R8, UR11, R16 ;  /* 0x0000000b0808bc10 */ /* 0x001fe2000fd9e010 */
[----:B------:R-:W0:Y:S02]  /*2be50*/  @!P2 LDC.64 R14, c[0x0][0x5c0] ;  /* 0x00017000ff0eab82 */ /* 0x000e240000000a00 */
[----:B------:R-:W-:Y:S02]  /*2be60*/  F2FP.SATFINITE.E4M3.F32.PACK_AB_MERGE_C R13, RZ, R12, RZ ;  /* 0x0000000cff0d723e */ /* 0x000fe400048070ff */
[----:B------:R-:W-:Y:S02]  /*2be70*/  @!P3 IADD3.X R9, R10, UR10, R17, P4, P5 ;  /* 0x0000000a0a09bc10 */ /* 0x000fe4000a7ea411 */
[----:B------:R-:W-:-:S03]  /*2be80*/  PRMT R10, RZ, 0x7610, R10 ;  /* 0x00007610ff0a7816 */ /* 0x000fc6000000000a */
[----:B------:R1:W-:Y:S04]  /*2be90*/  @!P3 STG.E.U8 desc[UR26][R8.64+0x9], R13 ;  /* 0x0000090d0800b986 */ /* 0x0003e8000c10111a */
[----:B------:R-:W3:Y:S01]  /*2bea0*/  @!P2 LDG.E.U8 R10, desc[UR26][R4.64+0x10] ;  /* 0x0000101a040aa981 */ /* 0x000ee2000c1e1100 */
[----:B------:R-:W-:Y:S01]  /*2beb0*/  ISETP.LT.OR P3, PT, R29, 0x12, !P0 ;  /* 0x000000121d00780c */ /* 0x000fe20004761670 */
[----:B-1----:R-:W-:Y:S02]  /*2bec0*/  @!P2 IMAD.MOV.U32 R8, RZ, RZ, R24 ;  /* 0x000000ffff08a224 */ /* 0x002fe400078e0018 */
[----:B------:R-:W-:Y:S01]  /*2bed0*/  @!P2 IMAD.MOV.U32 R9, RZ, RZ, R30 ;  /* 0x000000ffff09a224 */ /* 0x000fe200078e001e */
[----:B---3--:R-:W-:-:S04]  /*2bee0*/  LOP3.LUT R10, R10, 0xff, RZ, 0xc0, !PT ;  /* 0x000000ff0a0a7812 */ /* 0x008fc800078ec0ff */
        /* <DEDUP_REMOVED lines=10> */
[----:B------:R-:W3:Y:S01]  /*2bf90*/  LDL.LU R41, [R1+0x708] ;  /* 0x0007080001297983 */ /* 0x000ee20000300800 */
[----:B------:R-:W-:Y:S01]  /*2bfa0*/  F2FP.SATFINITE.E4M3.F32.PACK_AB_MERGE_C R13, RZ, R12, RZ ;  /* 0x0000000cff0d723e */ /* 0x000fe200048070ff */
[----:B------:R-:W0:Y:S04]  /*2bfb0*/  @!P3 LDC.64 R14, c[0x0][0x5c0] ;  /* 0x00017000ff0ebb82 */ /* 0x000e280000000a00 */
[----:B------:R1:W-:Y:S04]  /*2bfc0*/  @!P2 STG.E.U8 desc[UR26][R8.64+0x10], R13 ;  /* 0x0000100d0800a986 */ /* 0x0003e8000c10111a */
[----:B------:R-:W4:Y:S01]  /*2bfd0*/  @!P3 LDG.E.U8 R10, desc[UR26][R4.64+0x11] ;  /* 0x0000111a040ab981 */ /* 0x000f22000c1e1100 */
[----:B------:R-:W-:Y:S01]  /*2bfe0*/  ISETP.LT.OR P2, PT, R29, 0x11, !P1 ;  /* 0x000000111d00780c */ /* 0x000fe20004f41670 */
[----:B-1----:R-:W-:-:S02]  /*2bff0*/  @!P3 IMAD.MOV.U32 R8, RZ, RZ, R24 ;  /* 0x000000ffff08b224 */ /* 0x002fc400078e0018 */
[----:B------:R-:W-:-:S10]  /*2c000*/  @!P3 IMAD.MOV.U32 R9, RZ, RZ, R30 ;  /* 0x000000ffff09b224 */ /* 0x000fd400078e001e */
[----:B------:R-:W1:Y:S01]  /*2c010*/  @!P2 LDC.64 R16, c[0x0][0x5c0] ;  /* 0x00017000ff10ab82 */ /* 0x000e620000000a00 */
[----:B----4-:R-:W-:-:S04]  /*2c020*/  LOP3.LUT R10, R10, 0xff, RZ, 0xc0, !PT ;  /* 0x000000ff0a0a7812 */ /* 0x010fc800078ec0ff */
        /* <DEDUP_REMOVED lines=11> */
[----:B------:R-:W4:Y:S01]  /*2c0e0*/  @!P2 LDG.E.U8 R10, desc[UR26][R6.64+0x10] ;  /* 0x0000101a060aa981 */ /* 0x000f22000c1e1100 */
[----:B------:R-:W-:Y:S02]  /*2c0f0*/  @!P2 IMAD R15, R3, 0x180, RZ ;  /* 0x00000180030fa824 */ /* 0x000fe400078e02ff */
[----:B0-----:R-:W-:Y:S02]  /*2c100*/  @!P2 IMAD.MOV.U32 R8, RZ, RZ, R24 ;  /* 0x000000ffff08a224 */ /* 0x001fe400078e0018 */
[----:B------:R-:W-:Y:S01]  /*2c110*/  @!P2 IMAD.MOV.U32 R9, RZ, RZ, R30 ;  /* 0x000000ffff09a224 */ /* 0x000fe200078e001e */
[----:B------:R-:W-:-:S02]  /*2c120*/  ISETP.LT.OR P3, PT, R29, 0x12, !P1 ;  /* 0x000000121d00780c */ /* 0x000fc40004f61670 */
[----:B----4-:R-:W-:-:S04]  /*2c130*/  LOP3.LUT R10, R10, 0xff, RZ, 0xc0, !PT ;  /* 0x000000ff0a0a7812 */ /* 0x010fc800078ec0ff */
        /* <DEDUP_REMOVED lines=15> */
[----:B------:R-:W4:Y:S01]  /*2c230*/  @!P3 LDG.E.U8 R8, desc[UR26][R6.64+0x11] ;  /* 0x0000111a0608b981 */ /* 0x000f22000c1e1100 */
[----:B------:R-:W-:-:S03]  /*2c240*/  ISETP.LT.OR P2, PT, R29, 0x19, !P0 ;  /* 0x000000191d00780c */ /* 0x000fc60004741670 */
[----:B------:R-:W2:Y:S01]  /*2c250*/  LDL.LU R40, [R1+0x710] ;  /* 0x0007100001287983 */ /* 0x000ea20000300800 */
[----:B----4-:R-:W-:-:S04]  /*2c260*/  LOP3.LUT R8, R8, 0xff, RZ, 0xc0, !PT ;  /* 0x000000ff08087812 */ /* 0x010fc800078ec0ff */
[----:B------:R-:W-:-:S05]  /*2c270*/  F2FP.F16.E4M3.UNPACK_B R8, R8 ;  /* 0x00000008ff08723e */ /* 0x000fca00020006ff */
[----:B------:R-:W-:Y:S02]  /*2c280*/  HADD2.F32 R12, -RZ, R8.H0_H0 ;  /* 0x20000008ff0c7230 */ /* 0x000fe40000004100 */
[----:B------:R-:W-:-:S04]  /*2c290*/  @!P3 IMAD.MOV.U32 R8, RZ, RZ, R24 ;  /* 0x000000ffff08b224 */ /* 0x000fc800078e0018 */
[----:B------:R-:W-:-:S04]  /*2c2a0*/  @!P3 IMAD.WIDE.U32 R8, R2, 0x180, R8 ;  /* 0x000001800208b825 */ /* 0x000fc800078e0008 */
[----:B------:R-:W-:Y:S01]  /*2c2b0*/  FMUL R12, R12, UR18 ;  /* 0x000000120c0c7c20 */ /* 0x000fe20008400000 */
[----:B-1----:R-:W-:Y:S01]  /*2c2c0*/  @!P3 IMAD.IADD R10, R9, 0x1, R15 ;  /* 0x00000001090ab824 */ /* 0x002fe200078e020f */
[----:B0-----:R-:W-:Y:S02]  /*2c2d0*/  @!P3 IADD3 R8, P4, P5, R8, UR11, R16 ;  /* 0x0000000b0808bc10 */ /* 0x001fe4000fd9e010 */
[----:B---3--:R-:W-:Y:S01]  /*2c2e0*/  FFMA R12, R41, UR19, R12 ;  /* 0x00000013290c7c23 */ /* 0x008fe2000800000c */
[----:B------:R-:W0:Y:S01]  /*2c2f0*/  @!P2 LDC.64 R14, c[0x0][0x5c0] ;  /* 0x00017000ff0eab82 */ /* 0x000e220000000a00 */
[----:B------:R-:W-:Y:S02]  /*2c300*/  @!P3 IADD3.X R9, R10, UR10, R17, P4, P5 ;  /* 0x0000000a0a09bc10 */ /* 0x000fe4000a7ea411 */
[----:B------:R-:W-:Y:S02]  /*2c310*/  PRMT R10, RZ, 0x7610, R10 ;  /* 0x00007610ff0a7816 */ /* 0x000fe4000000000a */
[----:B------:R-:W-:-:S05]  /*2c320*/  F2FP.SATFINITE.E4M3.F32.PACK_AB_MERGE_C R13, RZ, R12, RZ ;  /* 0x0000000cff0d723e */ /* 0x000fca00048070ff */
        /* <DEDUP_REMOVED lines=10> */
[----:B------:R-:W-:Y:S02]  /*2c3d0*/  @!P2 IMAD R9, R3, 0x180, RZ ;  /* 0x000001800309a824 */ /* 0x000fe400078e02ff */
[----:B--2---:R-:W-:Y:S01]  /*2c3e0*/  FFMA R12, R37, UR19, R12 ;  /* 0x00000013250c7c23 */ /* 0x004fe2000800000c */
[----:B0-----:R-:W-:Y:S02]  /*2c3f0*/  @!P2 IADD3 R8, P4, R10, R14, RZ ;  /* 0x0000000e0a08a210 */ /* 0x001fe40007f9e0ff */
[----:B------:R-:W-:Y:S01]  /*2c400*/  PRMT R10, RZ, 0x7610, R10 ;  /* 0x00007610ff0a7816 */ /* 0x000fe2000000000a */
[----:B------:R-:W2:Y:S01]  /*2c410*/  LDL.LU R37, [R1+0x714] ;  /* 0x0007140001257983 */ /* 0x000ea20000300800 */
[----:B------:R-:W-:Y:S02]  /*2c420*/  F2FP.SATFINITE.E4M3.F32.PACK_AB_MERGE_C R13, RZ, R12, RZ ;  /* 0x0000000cff0d723e */ /* 0x000fe400048070ff */
[----:B------:R-:W-:Y:S01]  /*2c430*/  @!P2 IADD3.X R9, R15, R11, R9, P4, !PT ;  /* 0x0000000b0f09a210 */ /* 0x000fe200027fe409 */
[----:B------:R-:W3:Y:S01]  /*2c440*/  LDL.LU R41, [R1+0x718] ;  /* 0x0007180001297983 */ /* 0x000ee20000300800 */
[----:B------:R-:W0:Y:S03]  /*2c450*/  @!P3 LDC.64 R14, c[0x0][0x5c0] ;  /* 0x00017000ff0ebb82 */ /* 0x000e260000000a00 */
        /* <DEDUP_REMOVED lines=11> */
[----:B------:R-:W-:Y:S02]  /*2c510*/  @!P3 IMAD R9, R3, 0x180, RZ ;  /* 0x000001800309b824 */ /* 0x000fe400078e02ff */
[----:B------:R-:W-:Y:S01]  /*2c520*/  FFMA R12, R40, UR19, R12 ;  /* 0x00000013280c7c23 */ /* 0x000fe2000800000c */
[----:B0-----:R-:W-:Y:S02]  /*2c530*/  @!P3 IADD3 R8, P4, R10, R14, RZ ;  /* 0x0000000e0a08b210 */ /* 0x001fe40007f9e0ff */
[----:B------:R-:W-:Y:S02]  /*2c540*/  PRMT R10, RZ, 0x7610, R10 ;  /* 0x00007610ff0a7816 */ /* 0x000fe4000000000a */
[----:B------:R-:W-:Y:S02]  /*2c550*/  F2FP.SATFINITE.E4M3.F32.PACK_AB_MERGE_C R13, RZ, R12, RZ ;  /* 0x0000000cff0d723e */ /* 0x000fe400048070ff */
[----:B------:R-:W-:-:S05]  /*2c560*/  @!P3 IADD3.X R9, R15, R11, R9, P4, !PT ;  /* 0x0000000b0f09b210 */ /* 0x000fca00027fe409 */
[----:B------:R0:W-:Y:S04]  /*2c570*/  @!P3 STG.E.U8 desc[UR26][R8.64+0x19], R13 ;  /* 0x0000190d0800b986 */ /* 0x0001e8000c10111a */
[----:B------:R-:W4:Y:S01]  /*2c580*/  @!P2 LDG.E.U8 R10, desc[UR26][R6.64+0x18] ;  /* 0x0000181a060aa981 */ /* 0x000f22000c1e1100 */
[----:B------:R-:W-:Y:S01]  /*2c590*/  @!P2 IMAD R15, R3, 0x180, RZ ;  /* 0x00000180030fa824 */ /* 0x000fe200078e02ff */
[----:B------:R-:W-:Y:S01]  /*2c5a0*/  ISETP.LT.OR P3, PT, R29, 0x1a, !P1 ;  /* 0x0000001a1d00780c */ /* 0x000fe20004f61670 */
[----:B0-----:R-:W-:Y:S02]  /*2c5b0*/  @!P2 IMAD.MOV.U32 R8, RZ, RZ, R24 ;  /* 0x000000ffff08a224 */ /* 0x001fe400078e0018 */
[----:B------:R-:W-:Y:S01]  /*2c5c0*/  @!P2 IMAD.MOV.U32 R9, RZ, RZ, R30 ;  /* 0x000000ffff09a224 */ /* 0x000fe200078e001e */
        /* <DEDUP_REMOVED lines=8> */
[----:B------:R-:W-:Y:S02]  /*2c650*/  @!P2 IADD3.X R11, R8, UR10, R17, P4, P5 ;  /* 0x0000000a080bac10 */ /* 0x000fe4000a7ea411 */
[----:B------:R-:W-:Y:S01]  /*2c660*/  PRMT R8, RZ, 0x7610, R8 ;  /* 0x00007610ff087816 */ /* 0x000fe20000000008 */
[----:B------:R-:W0:Y:S01]  /*2c670*/  @!P3 LDC.64 R16, c[0x0][0x5c0] ;  /* 0x00017000ff10bb82 */ /* 0x000e220000000a00 */
[----:B------:R-:W-:Y:S01]  /*2c680*/  F2FP.SATFINITE.E4M3.F32.PACK_AB_MERGE_C R13, RZ, R12, RZ ;  /* 0x0000000cff0d723e */ /* 0x000fe200048070ff */
[----:B------:R-:W-:-:S02]  /*2c690*/  @!P3 IMAD.MOV.U32 R9, RZ, RZ, R30 ;  /* 0x000000ffff09b224 */ /* 0x000fc400078e001e */
        /* <DEDUP_REMOVED lines=1441> */
[----:B------:R-:W-:Y:S02]  /*320b0*/  @!P2 IADD3.X R9, R15, R11, R9, P3, !PT ;  /* 0x0000000b0f09a210 */ /* 0x000fe40001ffe409 */
[----:B------:R-:W0:Y:S03]  /*320c0*/  @!P0 LDC.64 R14, c[0x0][0x5c0] ;  /* 0x00017000ff0e8b82 */ /* 0x000e260000000a00 */
[----:B------:R1:W-:Y:S04]  /*320d0*/  @!P2 STG.E.U8 desc[UR26][R8.64+0xb8], R13 ;  /* 0x0000b80d0800a986 */ /* 0x0003e8000c10111a */
[----:B------:R3:W4:Y:S01]  /*320e0*/  @!P0 LDG.E.U8 R10, desc[UR26][R4.64+0xb9] ;  /* 0x0000b91a040a8981 */ /* 0x000722000c1e1100 */
[----:B------:R-:W-:Y:S01]  /*320f0*/  ISETP.LT.OR P2, PT, R29, 0xb9, !P1 ;  /* 0x000000b91d00780c */ /* 0x000fe20004f41670 */
[----:B---3--:R-:W-:-:S02]  /*32100*/  @!P0 IMAD.MOV.U32 R4, RZ, RZ, R24 ;  /* 0x000000ffff048224 */ /* 0x008fc400078e0018 */
[----:B------:R-:W-:Y:S02]  /*32110*/  @!P0 IMAD.MOV.U32 R5, RZ, RZ, R30 ;  /* 0x000000ffff058224 */ /* 0x000fe400078e001e */
[----:B-1----:R-:W-:Y:S01]  /*32120*/  @!P0 IMAD R8, R3, 0x180, RZ ;  /* 0x0000018003088824 */ /* 0x002fe200078e02ff */
[----:B----4-:R-:W-:-:S04]  /*32130*/  LOP3.LUT R10, R10, 0xff, RZ, 0xc0, !PT ;  /* 0x000000ff0a0a7812 */ /* 0x010fc800078ec0ff */
[----:B------:R-:W-:-:S05]  /*32140*/  F2FP.F16.E4M3.UNPACK_B R10, R10 ;  /* 0x0000000aff0a723e */ /* 0x000fca00020006ff */
[----:B------:R-:W-:-:S05]  /*32150*/  HADD2.F32 R10, -RZ, R10.H0_H0 ;  /* 0x2000000aff0a7230 */ /* 0x000fca0000004100 */
[----:B------:R-:W-:Y:S01]  /*32160*/  FMUL R12, R10, UR18 ;  /* 0x000000120a0c7c20 */ /* 0x000fe20008400000 */
[----:B------:R-:W-:-:S04]  /*32170*/  @!P0 IMAD.WIDE.U32 R10, R2, 0x180, R4 ;  /* 0x00000180020a8825 */ /* 0x000fc800078e0004 */
[----:B------:R-:W-:Y:S01]  /*32180*/  FFMA R12, R40, UR19, R12 ;  /* 0x00000013280c7c23 */ /* 0x000fe2000800000c */
[----:B0-----:R-:W-:-:S04]  /*32190*/  @!P0 IADD3 R4, P3, R10, R14, RZ ;  /* 0x0000000e0a048210 */ /* 0x001fc80007f7e0ff */
[--C-:B------:R-:W-:Y:S02]  /*321a0*/  @!P0 IADD3.X R5, R15, R11, R8.reuse, P3, !PT ;  /* 0x0000000b0f058210 */ /* 0x100fe40001ffe408 */
[----:B------:R-:W-:Y:S02]  /*321b0*/  F2FP.SATFINITE.E4M3.F32.PACK_AB_MERGE_C R11, RZ, R12, RZ ;  /* 0x0000000cff0b723e */ /* 0x000fe400048070ff */
[----:B------:R-:W-:Y:S01]  /*321c0*/  PRMT R8, RZ, 0x7610, R8 ;  /* 0x00007610ff087816 */ /* 0x000fe20000000008 */
[----:B------:R-:W0:Y:S02]  /*321d0*/  @!P2 LDC.64 R14, c[0x0][0x5c0] ;  /* 0x00017000ff0eab82 */ /* 0x000e240000000a00 */
[----:B------:R1:W-:Y:S04]  /*321e0*/  @!P0 STG.E.U8 desc[UR26][R4.64+0xb9], R11 ;  /* 0x0000b90b04008986 */ /* 0x0003e8000c10111a */
[----:B------:R-:W3:Y:S01]  /*321f0*/  @!P2 LDG.E.U8 R8, desc[UR26][R6.64+0xb8] ;  /* 0x0000b81a0608a981 */ /* 0x000ee2000c1e1100 */
[----:B------:R-:W-:-:S02]  /*32200*/  @!P2 IMAD R13, R3, 0x180, RZ ;  /* 0x00000180030da824 */ /* 0x000fc400078e02ff */
[----:B-1----:R-:W-:Y:S02]  /*32210*/  @!P2 IMAD.MOV.U32 R4, RZ, RZ, R24 ;  /* 0x000000ffff04a224 */ /* 0x002fe400078e0018 */
[----:B------:R-:W-:Y:S01]  /*32220*/  @!P2 IMAD.MOV.U32 R5, RZ, RZ, R30 ;  /* 0x000000ffff05a224 */ /* 0x000fe200078e001e */
[----:B------:R-:W-:Y:S01]  /*32230*/  ISETP.LT.OR P1, PT, R29, 0xba, !P1 ;  /* 0x000000ba1d00780c */ /* 0x000fe20004f21670 */
[----:B------:R-:W-:Y:S01]  /*32240*/  BSSY B1, `(.L_x_39) ;  /* 0x000000f000017945 */ /* 0x000fe20003800000 */
[----:B---3--:R-:W-:-:S04]  /*32250*/  LOP3.LUT R8, R8, 0xff, RZ, 0xc0, !PT ;  /* 0x000000ff08087812 */ /* 0x008fc800078ec0ff */
[----:B------:R-:W-:-:S05]  /*32260*/  F2FP.F16.E4M3.UNPACK_B R8, R8 ;  /* 0x00000008ff08723e */ /* 0x000fca00020006ff */
[----:B------:R-:W-:Y:S02]  /*32270*/  HADD2.F32 R10, -RZ, R8.H0_H0 ;  /* 0x20000008ff0a7230 */ /* 0x000fe40000004100 */
[----:B------:R-:W-:-:S04]  /*32280*/  @!P2 IMAD.WIDE.U32 R8, R2, 0x180, R4 ;  /* 0x000001800208a825 */ /* 0x000fc800078e0004 */
[----:B------:R-:W-:Y:S01]  /*32290*/  FMUL R10, R10, UR18 ;  /* 0x000000120a0a7c20 */ /* 0x000fe20008400000 */
[----:B------:R-:W-:Y:S01]  /*322a0*/  @!P2 IMAD.IADD R12, R9, 0x1, R13 ;  /* 0x00000001090ca824 */ /* 0x000fe200078e020d */
[----:B0-----:R-:W-:Y:S02]  /*322b0*/  @!P2 IADD3 R8, P0, P3, R8, UR11, R14 ;  /* 0x0000000b0808ac10 */ /* 0x001fe4000fb1e00e */
[----:B--2---:R-:W-:Y:S02]  /*322c0*/  FFMA R10, R37, UR19, R10 ;  /* 0x00000013250a7c23 */ /* 0x004fe4000800000a */
[----:B------:R-:W-:-:S03]  /*322d0*/  @!P2 IADD3.X R9, R12, UR10, R15, P0, P3 ;  /* 0x0000000a0c09ac10 */ /* 0x000fc600087e640f */
[----:B------:R-:W-:-:S05]  /*322e0*/  F2FP.SATFINITE.E4M3.F32.PACK_AB_MERGE_C R5, RZ, R10, RZ ;  /* 0x0000000aff05723e */ /* 0x000fca00048070ff */
[----:B------:R0:W-:Y:S01]  /*322f0*/  @!P2 STG.E.U8 desc[UR26][R8.64+0xb8], R5 ;  /* 0x0000b8050800a986 */ /* 0x0001e2000c10111a */
[----:B------:R-:W-:Y:S01]  /*32300*/  PRMT R4, RZ, 0x7610, R4 ;  /* 0x00007610ff047816 */ /* 0x000fe20000000004 */
[----:B------:R-:W-:Y:S06]  /*32310*/  @P1 BRA `(.L_x_40) ;  /* 0x0000000000041947 */ /* 0x000fec0003800000 */
[----:B------:R1:W5:Y:S02]  /*32320*/  LDG.E.U8 R4, desc[UR26][R6.64+0xb9] ;  /* 0x0000b91a06047981 */ /* 0x000364000c1e1100 */
.L_x_40:
[----:B------:R-:W-:Y:S05]  /*32330*/  BSYNC B1 ;  /* 0x0000000000017941 */ /* 0x000fea0003800000 */
.L_x_39:
[----:B------:R-:W-:Y:S05]  /*32340*/  @P1 BRA `(.L_x_41) ;  /* 0x0000012800d01947 */ /* 0x000fea0003800000 */
[----:B-1----:R-:W2:Y:S01]  /*32350*/  LDL.LU R6, [R1+0x858] ;  /* 0x0008580001067983 */ /* 0x002ea20000300800 */
[----:B-----5:R-:W-:Y:S01]  /*32360*/  LOP3.LUT R4, R4, 0xff, RZ, 0xc0, !PT ;  /* 0x000000ff04047812 */ /* 0x020fe200078ec0ff */
[----:B------:R-:W-:Y:S01]  /*32370*/  IMAD.MOV.U32 R25, RZ, RZ, R30 ;  /* 0x000000ffff197224 */ /* 0x000fe200078e001e */
[----:B------:R-:W-:Y:S01]  /*32380*/  ULDC.64 UR20, c[0x0][0x5c0] ;  /* 0x0001700000147ab9 */ /* 0x000fe20000000a00 */
[----:B------:R-:W-:Y:S01]  /*32390*/  IMAD R3, R3, 0x180, RZ ;  /* 0x0000018003037824 */ /* 0x000fe200078e02ff */
[----:B------:R-:W-:Y:S01]  /*323a0*/  F2FP.F16.E4M3.UNPACK_B R4, R4 ;  /* 0x00000004ff04723e */ /* 0x000fe200020006ff */
[----:B------:R-:W-:-:S04]  /*323b0*/  IMAD.WIDE.U32 R24, R2, 0x180, R24 ;  /* 0x0000018002187825 */ /* 0x000fc800078e0018 */
[----:B------:R-:W-:Y:S02]  /*323c0*/  HADD2.F32 R4, -RZ, R4.H0_H0 ;  /* 0x20000004ff047230 */ /* 0x000fe40000004100 */
[----:B0-----:R-:W-:Y:S02]  /*323d0*/  IMAD.U32 R5, RZ, RZ, UR20 ;  /* 0x00000014ff057e24 */ /* 0x001fe4000f8e00ff */
[----:B------:R-:W-:Y:S02]  /*323e0*/  IMAD.IADD R3, R25, 0x1, R3 ;  /* 0x0000000119037824 */ /* 0x000fe400078e0203 */
[----:B------:R-:W-:Y:S01]  /*323f0*/  FMUL R4, R4, UR18 ;  /* 0x0000001204047c20 */ /* 0x000fe20008400000 */
[----:B------:R-:W-:Y:S01]  /*32400*/  IMAD.U32 R2, RZ, RZ, UR21 ;  /* 0x00000015ff027e24 */ /* 0x000fe2000f8e00ff */
[----:B------:R-:W-:-:S04]  /*32410*/  IADD3 R24, P0, P1, R24, UR11, R5 ;  /* 0x0000000b18187c10 */ /* 0x000fc8000f91e005 */
[----:B------:R-:W-:Y:S01]  /*32420*/  IADD3.X R25, R3, UR10, R2, P0, P1 ;  /* 0x0000000a03197c10 */ /* 0x000fe200087e2402 */
[----:B--2---:R-:W-:-:S05]  /*32430*/  FFMA R4, R6, UR19, R4 ;  /* 0x0000001306047c23 */ /* 0x004fca0008000004 */
[----:B------:R-:W-:-:S05]  /*32440*/  F2FP.SATFINITE.E4M3.F32.PACK_AB_MERGE_C R3, RZ, R4, RZ ;  /* 0x00000004ff03723e */ /* 0x000fca00048070ff */
[----:B------:R2:W-:Y:S01]  /*32450*/  STG.E.U8 desc[UR26][R24.64+0xb9], R3 ;  /* 0x0000b90318007986 */ /* 0x0005e2000c10111a */
[----:B------:R-:W-:Y:S05]  /*32460*/  BRA `(.L_x_41) ;  /* 0x0000012800887947 */ /* 0x000fea0003800000 */
.L_x_38:
[----:B------:R-:W-:Y:S01]  /*32470*/  ISETP.GE.AND P1, PT, R28, 0x1, PT ;  /* 0x000000011c00780c */ /* 0x000fe20003f26270 */
[----:B------:R-:W2:Y:S03]  /*32480*/  LDL.LU R52, [R1+0x300] ;  /* 0x0003000001347983 */ /* 0x000ea60000300800 */
[----:B------:R-:W-:Y:S01]  /*32490*/  ISETP.LT.OR P0, PT, R29, 0x1, !P1 ;  /* 0x000000011d00780c */ /* 0x000fe20004f01670 */
[----:B------:R-:W-:Y:S01]  /*324a0*/  FMUL R31, R5, UR19 ;  /* 0x00000013051f7c20 */ /* 0x000fe20008400000 */
[----:B------:R-:W-:Y:S01]  /*324b0*/  ISETP.LT.OR P3, PT, R29, 0x2, !P1 ;  /* 0x000000021d00780c */ /* 0x000fe20004f61670 */
[----:B------:R-:W-:Y:S01]  /*324c0*/  FMUL R8, R8, UR19 ;  /* 0x0000001308087c20 */ /* 0x000fe20008400000 */
[----:B------:R-:W-:Y:S01]  /*324d0*/  FMUL R10, R10, UR19 ;  /* 0x000000130a0a7c20 */ /* 0x000fe20008400000 */
[----:B------:R-:W-:Y:S01]  /*324e0*/  LOP3.LUT R4, R4, 0xfdffffff, RZ, 0xc0, !PT ;  /* 0xfdffffff04047812 */ /* 0x000fe200078ec0ff */
[----:B------:R-:W-:Y:S01]  /*324f0*/  FMUL R11, R11, UR19 ;  /* 0x000000130b0b7c20 */ /* 0x000fe20008400000 */
[----:B------:R-:W-:Y:S01]  /*32500*/  FMUL R12, R12, UR19 ;  /* 0x000000130c0c7c20 */ /* 0x000fe20008400000 */
[----:B------:R-:W-:Y:S01]  /*32510*/  FMUL R13, R13, UR19 ;  /* 0x000000130d0d7c20 */ /* 0x000fe20008400000 */
[----:B------:R-:W-:Y:S01]  /*32520*/  FMUL R14, R14, UR19 ;  /* 0x000000130e0e7c20 */ /* 0x000fe20008400000 */
[----:B------:R-:W-:Y:S01]  /*32530*/  FMUL R15, R15, UR19 ;  /* 0x000000130f0f7c20 */ /* 0x000fe20008400000 */
[----:B------:R-:W-:Y:S01]  /*32540*/  FMUL R16, R16, UR19 ;  /* 0x0000001310107c20 */ /* 0x000fe20008400000 */
[----:B------:R-:W-:Y:S01]  /*32550*/  FMUL R17, R17, UR19 ;  /* 0x0000001311117c20 */ /* 0x000fe20008400000 */
[----:B------:R-:W0:Y:S01]  /*32560*/  @!P0 LDC.64 R26, c[0x0][0x5c0] ;  /* 0x00017000ff1a8b82 */ /* 0x000e220000000a00 */
[----:B------:R-:W-:Y:S01]  /*32570*/  F2FP.SATFINITE.E4M3.F32.PACK_AB_MERGE_C R31, RZ, R31, RZ ;  /* 0x0000001fff1f723e */ /* 0x000fe200048070ff */
[----:B------:R-:W-:Y:S01]  /*32580*/  FMUL R18, R18, UR19 ;  /* 0x0000001312127c20 */ /* 0x000fe20008400000 */
        /* <DEDUP_REMOVED lines=21> */
[----:B0-----:R-:W-:Y:S01]  /*326e0*/  @!P0 IADD3 R26, P2, R24, R26, RZ ;  /* 0x0000001a181a8210 */ /* 0x001fe20007f5e0ff */
[----:B------:R-:W-:Y:S01]  /*326f0*/  FMUL R232, R232, UR19 ;  /* 0x00000013e8e87c20 */ /* 0x000fe20008400000 */
[----:B------:R-:W-:Y:S01]  /*32700*/  FMUL R233, R233, UR19 ;  /* 0x00000013e9e97c20 */ /* 0x000fe20008400000 */
[----:B------:R-:W3:Y:S02]  /*32710*/  LDL.LU R57, [R1+0x304] ;  /* 0x0003040001397983 */ /* 0x000ee40000300800 */
[----:B------:R-:W-:Y:S01]  /*32720*/  @!P0 IMAD.X R27, R30, 0x1, R27, P2 ;  /* 0x000000011e1b8824 */ /* 0x000fe200010e061b */
[----:B------:R-:W-:Y:S01]  /*32730*/  F2FP.SATFINITE.E4M3.F32.PACK_AB_MERGE_C R8, RZ, R8, RZ ;  /* 0x00000008ff08723e */ /* 0x000fe200048070ff */
[----:B------:R-:W-:Y:S01]  /*32740*/  FMUL R234, R234, UR19 ;  /* 0x00000013eaea7c20 */ /* 0x000fe20008400000 */
[----:B------:R-:W-:Y:S01]  /*32750*/  F2FP.SATFINITE.E4M3.F32.PACK_AB_MERGE_C R10, RZ, R10, RZ ;  /* 0x0000000aff0a723e */ /* 0x000fe200048070ff */
[----:B------:R-:W4:Y:S01]  /*32760*/  LDL.LU R56, [R1+0x308] ;  /* 0x0003080001387983 */ /* 0x000f220000300800 */
[----:B------:R-:W-:Y:S01]  /*32770*/  F2FP.SATFINITE.E4M3.F32.PACK_AB_MERGE_C R11, RZ, R11, RZ ;  /* 0x0000000bff0b723e */ /* 0x000fe200048070ff */
[----:B------:R-:W-:Y:S01]  /*32780*/  FMUL R235, R235, UR19 ;  /* 0x00000013ebeb7c20 */ /* 0x000fe20008400000 */
[----:B------:R-:W-:Y:S01]  /*32790*/  F2FP.SATFINITE.E4M3.F32.PACK_AB_MERGE_C R12, RZ, R12, RZ ;  /* 0x0000000cff0c723e */ /* 0x000fe200048070ff */
[----:B------:R0:W-:Y:S01]  /*327a0*/  @!P0 STG.E.U8 desc[UR26][R26.64], R31 ;  /* 0x0000001f1a008986 */ /* 0x0001e2000c10111a */
[----:B------:R-:W-:Y:S01]  /*327b0*/  ISETP.GE.AND P0, PT, R28, 0x9, PT ;  /* 0x000000091c00780c */ /* 0x000fe20003f06270 */
[----:B------:R-:W-:Y:S01]  /*327c0*/  FMUL R236, R236, UR19 ;  /* 0x00000013ecec7c20 */ /* 0x000fe20008400000 */
[----:B------:R-:W-:Y:S01]  /*327d0*/  F2FP.SATFINITE.E4M3.F32.PACK_AB_MERGE_C R13, RZ, R13, RZ ;  /* 0x0000000dff0d723e */ /* 0x000fe200048070ff */
[----:B------:R-:W-:Y:S01]  /*327e0*/  FMUL R237, R237, UR19 ;  /* 0x00000013eded7c20 */ /* 0x000fe20008400000 */
[----:B------:R-:W-:Y:S01]  /*327f0*/  ISETP.LT.OR P2, PT, R29, 0x1, !P0 ;  /* 0x000000011d00780c */ /* 0x000fe20004741670 */
[----:B------:R-:W4:Y:S01]  /*32800*/  LDL.LU R58, [R1+0x30c] ;  /* 0x00030c00013a7983 */ /* 0x000f220000300800 */
[----:B------:R-:W-:-:S02]  /*32810*/  F2FP.SATFINITE.E4M3.F32.PACK_AB_MERGE_C R14, RZ, R14, RZ ;  /* 0x0000000eff0e723e */ /* 0x000fc400048070ff */
[----:B------:R-:W-:Y:S02]  /*32820*/  F2FP.SATFINITE.E4M3.F32.PACK_AB_MERGE_C R15, RZ, R15, RZ ;  /* 0x0000000fff0f723e */ /* 0x000fe400048070ff */
[----:B------:R-:W-:Y:S01]  /*32830*/  F2FP.SATFINITE.E4M3.F32.PACK_AB_MERGE_C R16, RZ, R16, RZ ;  /* 0x00000010ff10723e */ /* 0x000fe200048070ff */
[----:B0-----:R-:W0:Y:S01]  /*32840*/  @!P3 LDC.64 R26, c[0x0][0x5c0] ;  /* 0x00017000ff1abb82 */ /* 0x001e220000000a00 */
[----:B------:R-:W-:Y:S01]  /*32850*/  FMUL R31, R6, UR19 ;  /* 0x00000013061f7c20 */ /* 0x000fe20008400000 */
[----:B------:R-:W-:Y:S02]  /*32860*/  F2FP.SATFINITE.E4M3.F32.PACK_AB_MERGE_C R17, RZ, R17, RZ ;  /* 0x00000011ff11723e */ /* 0x000fe400048070ff */
[----:B------:R-:W-:Y:S02]  /*32870*/  F2FP.SATFINITE.E4M3.F32.PACK_AB_MERGE_C R18, RZ, R18, RZ ;  /* 0x00000012ff12723e */ /* 0x000fe400048070ff */
[----:B------:R-:W-:Y:S02]  /*32880*/  F2FP.SATFINITE.E4M3.F32.PACK_AB_MERGE_C R31, RZ, R31, RZ ;  /* 0x0000001fff1f723e */ /* 0x000fe400048070ff */
[----:B------:R-:W-:-:S02]  /*32890*/  F2FP.SATFINITE.E4M3.F32.PACK_AB_MERGE_C R19, RZ, R19, RZ ;  /* 0x00000013ff13723e */ /* 0x000fc400048070ff */
[----:B------:R-:W-:Y:S02]  /*328a0*/  F2FP.SATFINITE.E4M3.F32.PACK_AB_MERGE_C R20, RZ, R20, RZ ;  /* 0x00000014ff14723e */ /* 0x000fe400048070ff */
[----:B------:R-:W-:Y:S02]  /*328b0*/  F2FP.SATFINITE.E4M3.F32.PACK_AB_MERGE_C R21, RZ, R21, RZ ;  /* 0x00000015ff15723e */ /* 0x000fe400048070ff */
[----:B------:R-:W-:Y:S02]  /*328c0*/  F2FP.SATFINITE.E4M3.F32.PACK_AB_MERGE_C R22, RZ, R22, RZ ;  /* 0x00000016ff16723e */ /* 0x000fe400048070ff */
[----:B------:R-:W-:Y:S02]  /*328d0*/  F2FP.SATFINITE.E4M3.F32.PACK_AB_MERGE_C R23, RZ, R23, RZ ;  /* 0x00000017ff17723e */ /* 0x000fe400048070ff */
[----:B------:R-:W-:Y:S02]  /*328e0*/  F2FP.SATFINITE.E4M3.F32.PACK_AB_MERGE_C R216, RZ, R216, RZ ;  /* 0x000000d8ffd8723e */ /* 0x000fe400048070ff */
[----:B------:R-:W-:-:S02]  /*328f0*/  F2FP.SATFINITE.E4M3.F32.PACK_AB_MERGE_C R217, RZ, R217, RZ ;  /* 0x000000d9ffd9723e */ /* 0x000fc400048070ff */
[----:B------:R-:W-:Y:S02]  /*32900*/  F2FP.SATFINITE.E4M3.F32.PACK_AB_MERGE_C R218, RZ, R218, RZ ;  /* 0x000000daffda723e */ /* 0x000fe400048070ff */
[----:B0-----:R-:W-:Y:S02]  /*32910*/  @!P3 IADD3 R26, P4, R24, R26, RZ ;  /* 0x0000001a181ab210 */ /* 0x001fe40007f9e0ff */
[----:B------:R-:W-:Y:S02]  /*32920*/  F2FP.SATFINITE.E4M3.F32.PACK_AB_MERGE_C R219, RZ, R219, RZ ;  /* 0x000000dbffdb723e */ /* 0x000fe400048070ff */
[----:B------:R-:W-:Y:S01]  /*32930*/  F2FP.SATFINITE.E4M3.F32.PACK_AB_MERGE_C R220, RZ, R220, RZ ;  /* 0x000000dcffdc723e */ /* 0x000fe200048070ff */
[----:B------:R-:W-:Y:S01]  /*32940*/  @!P3 IMAD.X R27, R30, 0x1, R27, P4 ;  /* 0x000000011e1bb824 */ /* 0x000fe200020e061b */
[----:B------:R-:W-:Y:S02]  /*32950*/  F2FP.SATFINITE.E4M3.F32.PACK_AB_MERGE_C R221, RZ, R221, RZ ;  /* 0x000000ddffdd723e */ /* 0x000fe400048070ff */
[----:B------:R-:W-:-:S02]  /*32960*/  F2FP.SATFINITE.E4M3.F32.PACK_AB_MERGE_C R222, RZ, R222, RZ ;  /* 0x000000deffde723e */ /* 0x000fc400048070ff */
[----:B------:R0:W-:Y:S01]  /*32970*/  @!P3 STG.E.U8 desc[UR26][R26.64+0x1], R31 ;  /* 0x0000011f1a00b986 */ /* 0x0001e2000c10111a */
[----:B------:R-:W-:Y:S02]  /*32980*/  ISETP.LT.OR P3, PT, R29, 0x2, !P0 ;  /* 0x000000021d00780c */ /* 0x000fe40004761670 */
[----:B------:R-:W-:Y:S02]  /*32990*/  LOP3.LUT R5, R5, 0xfffffffe, RZ, 0xc0, !PT ;  /* 0xfffffffe05057812 */ /* 0x000fe400078ec0ff */
[----:B------:R-:W-:Y:S02]  /*329a0*/  F2FP.SATFINITE.E4M3.F32.PACK_AB_MERGE_C R223, RZ, R223, RZ ;  /* 0x000000dfffdf723e */ /* 0x000fe400048070ff */
[----:B------:R-:W-:Y:S02]  /*329b0*/  F2FP.SATFINITE.E4M3.F32.PACK_AB_MERGE_C R224, RZ, R224, RZ ;  /* 0x000000e0ffe0723e */ /* 0x000fe400048070ff */
[----:B------:R-:W-:Y:S02]  /*329c0*/  F2FP.SATFINITE.E4M3.F32.PACK_AB_MERGE_C R225, RZ, R225, RZ ;  /* 0x000000e1ffe1723e */ /* 0x000fe400048070ff */
[----:B------:R-:W-:Y:S01]  /*329d0*/  F2FP.SATFINITE.E4M3.F32.PACK_AB_MERGE_C R226, RZ, R226, RZ ;  /* 0x000000e2ffe2723e */ /* 0x000fe200048070ff */
[----:B0-----:R-:W0:Y:S01]  /*329e0*/  @!P2 LDC.64 R26, c[0x0][0x5c0] ;  /* 0x00017000ff1aab82 */ /* 0x001e220000000a00 */
[----:B------:R-:W-:Y:S01]  /*329f0*/  FMUL R31, R7, UR19 ;  /* 0x00000013071f7c20 */ /* 0x000fe20008400000 */
        /* <DEDUP_REMOVED lines=11> */
[----:B0-----:R-:W-:Y:S02]  /*32ab0*/  @!P2 IADD3 R26, P4, P5, R24, UR11, R26 ;  /* 0x0000000b181aac10 */ /* 0x001fe4000fd9e01a */
[----:B------:R-:W-:-:S02]  /*32ac0*/  F2FP.SATFINITE.E4M3.F32.PACK_AB_MERGE_C R237, RZ, R237, RZ ;  /* 0x000000edffed723e */ /* 0x000fc400048070ff */
[----:B------:R-:W-:-:S05]  /*32ad0*/  @!P2 IADD3.X R27, R30, UR10, R27, P4, P5 ;  /* 0x0000000a1e1bac10 */ /* 0x000fca000a7ea41b */
[----:B------:R0:W-:Y:S01]  /*32ae0*/  @!P2 STG.E.U8 desc[UR26][R26.64], R31 ;  /* 0x0000001f1a00a986 */ /* 0x0001e2000c10111a */
[----:B------:R-:W-:Y:S01]  /*32af0*/  ISETP.LT.OR P2, PT, R29, 0x9, !P1 ;  /* 0x000000091d00780c */ /* 0x000fe20004f41670 */
[----:B0-----:R-:W0:-:S12]  /*32b00*/  @!P3 LDC.64 R26, c[0x0][0x5c0] ;  /* 0x00017000ff1abb82 */ /* 0x001e180000000a00 */
[----:B------:R-:W1:Y:S01]  /*32b10*/  @!P2 LDC.64 R32, c[0x0][0x5c0] ;  /* 0x00017000ff20ab82 */ /* 0x000e620000000a00 */
[----:B0-----:R-:W-:-:S04]  /*32b20*/  @!P3 IADD3 R26, P4, P5, R24, UR11, R26 ;  /* 0x0000000b181abc10 */ /* 0x001fc8000fd9e01a */
[----:B------:R-:W-:Y:S02]  /*32b30*/  @!P3 IADD3.X R27, R30, UR10, R27, P4, P5 ;  /* 0x0000000a1e1bbc10 */ /* 0x000fe4000a7ea41b */
[C---:B------:R-:W-:Y:S02]  /*32b40*/  ISETP.LT.OR P5, PT, R29.reuse, 0x9, !P0 ;  /* 0x000000091d00780c */ /* 0x040fe400047a1670 */
[----:B------:R-:W-:Y:S01]  /*32b50*/  ISETP.LT.OR P4, PT, R29, 0xa, !P0 ;  /* 0x0000000a1d00780c */ /* 0x000fe20004781670 */
[----:B------:R0:W-:Y:S02]  /*32b60*/  @!P3 STG.E.U8 desc[UR26][R26.64+0x1], R8 ;  /* 0x000001081a00b986 */ /* 0x0001e4000c10111a */
[----:B0-----:R-:W-:Y:S01]  /*32b70*/  FMUL R26, R9, UR19 ;  /* 0x00000013091a7c20 */ /* 0x001fe20008400000 */
[----:B-1----:R-:W-:-:S09]  /*32b80*/  @!P2 IADD3 R8, P3, R24, R32, RZ ;  /* 0x000000201808a210 */ /* 0x002fd20007f7e0ff */
[----:B------:R-:W-:Y:S02]  /*32b90*/  @P4 LOP3.LUT R4, R4, 0x2000000, RZ, 0xfc, !PT ;  /* 0x0200000004044812 */ /* 0x000fe400078efcff */
[----:B------:R-:W-:Y:S01]  /*32ba0*/  F2FP.SATFINITE.E4M3.F32.PACK_AB_MERGE_C R26, RZ, R26, RZ ;  /* 0x0000001aff1a723e */ /* 0x000fe200048070ff */
[----:B------:R-:W-:-:S05]  /*32bb0*/  @!P2 IMAD.X R9, R30, 0x1, R33, P3 ;  /* 0x000000011e09a824 */ /* 0x000fca00018e0621 */
[----:B------:R0:W-:Y:S02]  /*32bc0*/  @!P2 STG.E.U8 desc[UR26][R8.64+0x8], R26 ;  /* 0x0000081a0800a986 */ /* 0x0001e4000c10111a */
[----:B0-----:R-:W0:Y:S08]  /*32bd0*/  @!P5 LDC.64 R26, c[0x0][0x5c0] ;  /* 0x00017000ff1adb82 */ /* 0x001e300000000a00 */
[----:B------:R-:W1:Y:S01]  /*32be0*/  @!P4 LDC.64 R8, c[0x0][0x5c0] ;  /* 0x00017000ff08cb82 */ /* 0x000e620000000a00 */
[----:B0-----:R-:W-:-:S04]  /*32bf0*/  @!P5 IADD3 R26, P2, P3, R24, UR11, R26 ;  /* 0x0000000b181adc10 */ /* 0x001fc8000fb5e01a */
[----:B------:R-:W-:Y:S02]  /*32c00*/  @!P5 IADD3.X R27, R30, UR10, R27, P2, P3 ;  /* 0x0000000a1e1bdc10 */ /* 0x000fe400097e641b */
[----:B-1----:R-:W-:-:S04]  /*32c10*/  @!P4 IADD3 R32, P2, P3, R24, UR11, R8 ;  /* 0x0000000b1820cc10 */ /* 0x002fc8000fb5e008 */
[----:B------:R-:W-:Y:S02]  /*32c20*/  @!P4 IADD3.X R33, R30, UR10, R9, P2, P3 ;  /* 0x0000000a1e21cc10 */ /* 0x000fe400097e6409 */
[C---:B------:R-:W-:Y:S02]  /*32c30*/  ISETP.LT.OR P2, PT, R29.reuse, 0xa, !P1 ;  /* 0x0000000a1d00780c */ /* 0x040fe40004f41670 */
[----:B------:R-:W-:-:S11]  /*32c40*/  ISETP.LT.OR P4, PT, R29, 0x19, !P0 ;  /* 0x000000191d00780c */ /* 0x000fd60004781670 */
[----:B------:R-:W0:Y:S02]  /*32c50*/  @!P2 LDC.64 R8, c[0x0][0x5c0] ;  /* 0x00017000ff08ab82 */ /* 0x000e240000000a00 */
[----:B0-----:R-:W-:Y:S01]  /*32c60*/  @!P2 IADD3 R8, P3, R24, R8, RZ ;  /* 0x000000081808a210 */ /* 0x001fe20007f7e0ff */
[----:B--2---:R-:W-:-:S04]  /*32c70*/  FMUL R31, R52, UR19 ;  /* 0x00000013341f7c20 */ /* 0x004fc80008400000 */
[----:B------:R-:W-:Y:S01]  /*32c80*/  @!P2 IMAD.X R9, R30, 0x1, R9, P3 ;  /* 0x000000011e09a824 */ /* 0x000fe200018e0609 */
[----:B------:R-:W-:-:S04]  /*32c90*/  ISETP.LT.OR P3, PT, R29, 0x11, !P0 ;  /* 0x000000111d00780c */ /* 0x000fc80004761670 */
[----:B------:R0:W-:Y:S04]  /*32ca0*/  @!P2 STG.E.U8 desc[UR26][R8.64+0x9], R10 ;  /* 0x0000090a0800a986 */ /* 0x0001e8000c10111a */
[----:B------:R1:W-:Y:S05]  /*32cb0*/  @!P5 STG.E.U8 desc[UR26][R26.64+0x8], R11 ;  /* 0x0000080b1a00d986 */ /* 0x0003ea000c10111a */
[----:B0-----:R-:W0:Y:S02]  /*32cc0*/  @!P3 LDC.64 R8, c[0x0][0x5c0] ;  /* 0x00017000ff08bb82 */ /* 0x001e240000000a00 */
[----:B0-----:R-:W-:-:S04]  /*32cd0*/  @!P3 IADD3 R34, P2, P6, R24, UR11, R8 ;  /* 0x0000000b1822bc10 */ /* 0x001fc8000fe5e008 */
[----:B------:R-:W-:Y:S02]  /*32ce0*/  @!P3 IADD3.X R35, R30, UR10, R9, P2, P6 ;  /* 0x0000000a1e23bc10 */ /* 0x000fe400097ec409 */
[----:B------:R-:W-:-:S13]  /*32cf0*/  ISETP.LT.OR P2, PT, R29, 0x12, !P0 ;  /* 0x000000121d00780c */ /* 0x000fda0004741670 */
[----:B------:R-:W0:Y:S02]  /*32d00*/  @!P2 LDC.64 R8, c[0x0][0x5c0] ;  /* 0x00017000ff08ab82 */ /* 0x000e240000000a00 */
[----:B0-----:R-:W-:-:S04]  /*32d10*/  @!P2 IADD3 R10, P5, P6, R24, UR11, R8 ;  /* 0x0000000b180aac10 */ /* 0x001fc8000febe008 */
[----:B-1----:R-:W-:Y:S02]  /*32d20*/  @!P2 IADD3.X R11, R30, UR10, R9, P5, P6 ;  /* 0x0000000a1e0bac10 */ /* 0x002fe4000afec409 */
[----:B------:R-:W0:Y:S02]  /*32d30*/  @!P4 LDC.64 R8, c[0x0][0x5c0] ;  /* 0x00017000ff08cb82 */ /* 0x000e240000000a00 */
[----:B0-----:R-:W-:-:S04]  /*32d40*/  @!P4 IADD3 R36, P5, P6, R24, UR11, R8 ;  /* 0x0000000b1824cc10 */ /* 0x001fc8000febe008 */
[----:B------:R-:W-:Y:S02]  /*32d50*/  @!P4 IADD3.X R37, R30, UR10, R9, P5, P6 ;  /* 0x0000000a1e25cc10 */ /* 0x000fe4000afec409 */
[C---:B------:R-:W-:Y:S02]  /*32d60*/  LOP3.LUT P4, RZ, R4.reuse, 0x2000000, RZ, 0xc0, !PT ;  /* 0x0200000004ff7812 */ /* 0x040fe4000788c0ff */
[----:B------:R-:W-:Y:S02]  /*32d70*/  ISETP.LT.OR P6, PT, R29, 0x1a, !P0 ;  /* 0x0000001a1d00780c */ /* 0x000fe400047c1670 */
[----:B------:R-:W-:-:S09]  /*32d80*/  LOP3.LUT R4, R4, 0xfeffffff, RZ, 0xc0, !PT ;  /* 0xfeffffff04047812 */ /* 0x000fd200078ec0ff */
[----:B------:R-:W-:Y:S01]  /*32d90*/  @!P4 STG.E.U8 desc[UR26][R32.64+0x9], R12 ;  /* 0x0000090c2000c986 */ /* 0x000fe2000c10111a */
[----:B------:R-:W-:-:S13]  /*32da0*/  ISETP.LT.OR P4, PT, R29, 0x11, !P1 ;  /* 0x000000111d00780c */ /* 0x000fda0004f81670 */
[----:B------:R-:W0:Y:S02]  /*32db0*/  @!P4 LDC.64 R8, c[0x0][0x5c0] ;  /* 0x00017000ff08cb82 */ /* 0x000e240000000a00 */
[----:B0-----:R-:W-:-:S05]  /*32dc0*/  @!P4 IADD3 R8, P5, R24, R8, RZ ;  /* 0x000000081808c210 */ /* 0x001fca0007fbe0ff */
[----:B------:R-:W-:-:S05]  /*32dd0*/  @!P4 IMAD.X R9, R30, 0x1, R9, P5 ;  /* 0x000000011e09c824 */ /* 0x000fca00028e0609 */
[----:B------:R0:W-:Y:S02]  /*32de0*/  @!P4 STG.E.U8 desc[UR26][R8.64+0x10], R13 ;  /* 0x0000100d0800c986 */ /* 0x0001e4000c10111a */
[----:B0-----:R-:W0:Y:S02]  /*32df0*/  @!P6 LDC.64 R8, c[0x0][0x5c0] ;  /* 0x00017000ff08eb82 */ /* 0x001e240000000a00 */
[----:B0-----:R-:W-:-:S04]  /*32e00*/  @!P6 IADD3 R12, P4, P5, R24, UR11, R8 ;  /* 0x0000000b180cec10 */ /* 0x001fc8000fd9e008 */
[----:B------:R-:W-:Y:S02]  /*32e10*/  @!P6 IADD3.X R13, R30, UR10, R9, P4, P5 ;  /* 0x0000000a1e0dec10 */ /* 0x000fe4000a7ea409 */
[----:B------:R-:W-:-:S13]  /*32e20*/  ISETP.LT.OR P4, PT, R29, 0x12, !P1 ;  /* 0x000000121d00780c */ /* 0x000fda0004f81670 */
[----:B------:R-:W0:Y:S02]  /*32e30*/  @!P4 LDC.64 R8, c[0x0][0x5c0] ;  /* 0x00017000ff08cb82 */ /* 0x000e240000000a00 */
[----:B0-----:R-:W-:-:S05]  /*32e40*/  @!P4 IADD3 R8, P5, R24, R8, RZ ;  /* 0x000000081808c210 */ /* 0x001fca0007fbe0ff */
[----:B------:R-:W-:-:S05]  /*32e50*/  @!P4 IMAD.X R9, R30, 0x1, R9, P5 ;  /* 0x000000011e09c824 */ /* 0x000fca00028e0609 */
[----:B------:R0:W-:Y:S01]  /*32e60*/  @!P4 STG.E.U8 desc[UR26][R8.64+0x11], R14 ;  /* 0x0000110e0800c986 */ /* 0x0001e2000c10111a */
[----:B------:R-:W-:-:S03]  /*32e70*/  ISETP.LT.OR P4, PT, R29, 0x21, !P0 ;  /* 0x000000211d00780c */ /* 0x000fc60004781670 */
[----:B------:R1:W-:Y:S01]  /*32e80*/  @!P3 STG.E.U8 desc[UR26][R34.64+0x10], R15 ;  /* 0x0000100f2200b986 */ /* 0x0003e2000c10111a */
[----:B------:R-:W-:-:S03]  /*32e90*/  ISETP.LT.OR P3, PT, R29, 0x22, !P0 ;  /* 0x000000221d00780c */ /* 0x000fc60004761670 */
[----:B------:R-:W-:Y:S01]  /*32ea0*/  @!P2 STG.E.U8 desc[UR26][R10.64+0x11], R16 ;  /* 0x000011100a00a986 */ /* 0x000fe2000c10111a */
[----:B------:R-:W-:-:S05]  /*32eb0*/  ISETP.LT.OR P2, PT, R29, 0x19, !P1 ;  /* 0x000000191d00780c */ /* 0x000fca0004f41670 */
[----:B0-----:R-:W0:Y:S01]  /*32ec0*/  @!P4 LDC.64 R8, c[0x0][0x5c0] ;  /* 0x00017000ff08cb82 */ /* 0x001e220000000a00 */
[----:B------:R-:W-:-:S04]  /*32ed0*/  @P4 LOP3.LUT R4, R4, 0x1000000, RZ, 0xfc, !PT ;  /* 0x0100000004044812 */ /* 0x000fc800078efcff */
[----:B------:R-:W-:Y:S02]  /*32ee0*/  LOP3.LUT R4, R4, 0xff7fffff, RZ, 0xc0, !PT ;  /* 0xff7fffff04047812 */ /* 0x000fe400078ec0ff */
[----:B0-----:R-:W-:-:S04]  /*32ef0*/  @!P4 IADD3 R26, P5, P6, R24, UR11, R8 ;  /* 0x0000000b181acc10 */ /* 0x001fc8000febe008 */
[----:B------:R-:W-:Y:S02]  /*32f00*/  @!P4 IADD3.X R27, R30, UR10, R9, P5, P6 ;  /* 0x0000000a1e1bcc10 */ /* 0x000fe4000afec409 */
[----:B------:R-:W0:Y:S01]  /*32f10*/  @!P3 LDC.64 R8, c[0x0][0x5c0] ;  /* 0x00017000ff08bb82 */ /* 0x000e220000000a00 */
[----:B------:R-:W-:Y:S02]  /*32f20*/  ISETP.LT.OR P4, PT, R29, 0x29, !P0 ;  /* 0x000000291d00780c */ /* 0x000fe40004781670 */
[----:B0-----:R-:W-:-:S04]  /*32f30*/  @!P3 IADD3 R14, P5, P6, R24, UR11, R8 ;  /* 0x0000000b180ebc10 */ /* 0x001fc8000febe008 */
[----:B-1----:R-:W-:-:S07]  /*32f40*/  @!P3 IADD3.X R15, R30, UR10, R9, P5, P6 ;  /* 0x0000000a1e0fbc10 */ /* 0x002fce000afec409 */
[----:B------:R-:W0:Y:S02]  /*32f50*/  @!P4 LDC.64 R8, c[0x0][0x5c0] ;  /* 0x00017000ff08cb82 */ /* 0x000e240000000a00 */
[----:B0-----:R-:W-:-:S04]  /*32f60*/  @!P4 IADD3 R34, P5, P6, R24, UR11, R8 ;  /* 0x0000000b1822cc10 */ /* 0x001fc8000febe008 */
[----:B------:R-:W-:Y:S02]  /*32f70*/  @!P4 IADD3.X R35, R30, UR10, R9, P5, P6 ;  /* 0x0000000a1e23cc10 */ /* 0x000fe4000afec409 */
[----:B------:R-:W0:Y:S01]  /*32f80*/  @!P2 LDC.64 R8, c[0x0][0x5c0] ;  /* 0x00017000ff08ab82 */ /* 0x000e220000000a00 */
[----:B------:R-:W-:Y:S02]  /*32f90*/  ISETP.LT.OR P4, PT, R29, 0x2a, !P0 ;  /* 0x0000002a1d00780c */ /* 0x000fe40004781670 */
[----:B0-----:R-:W-:-:S05]  /*32fa0*/  @!P2 IADD3 R8, P5, R24, R8, RZ ;  /* 0x000000081808a210 */ /* 0x001fca0007fbe0ff */
[----:B------:R-:W-:-:S05]  /*32fb0*/  @!P2 IMAD.X R9, R30, 0x1, R9, P5 ;  /* 0x000000011e09a824 */ /* 0x000fca00028e0609 */
[----:B------:R0:W-:Y:S02]  /*32fc0*/  @!P2 STG.E.U8 desc[UR26][R8.64+0x18], R17 ;  /* 0x000018110800a986 */ /* 0x0001e4000c10111a */
[----:B0-----:R-:W0:Y:S02]  /*32fd0*/  @!P4 LDC.64 R8, c[0x0][0x5c0] ;  /* 0x00017000ff08cb82 */ /* 0x001e240000000a00 */
[----:B0-----:R-:W-:-:S04]  /*32fe0*/  @!P4 IADD3 R10, P2, P5, R24, UR11, R8 ;  /* 0x0000000b180acc10 */ /* 0x001fc8000fd5e008 */
[----:B------:R-:W-:Y:S02]  /*32ff0*/  @!P4 IADD3.X R11, R30, UR10, R9, P2, P5 ;  /* 0x0000000a1e0bcc10 */ /* 0x000fe400097ea409 */
[C---:B------:R-:W-:Y:S02]  /*33000*/  ISETP.LT.OR P2, PT, R29.reuse, 0x1a, !P1 ;  /* 0x0000001a1d00780c */ /* 0x040fe40004f41670 */
[----:B------:R-:W-:-:S11]  /*33010*/  ISETP.LT.OR P4, PT, R29, 0x19, !P0 ;  /* 0x000000191d00780c */ /* 0x000fd60004781670 */
[----:B------:R-:W0:Y:S02]  /*33020*/  @!P2 LDC.64 R8, c[0x0][0x5c0] ;  /* 0x00017000ff08ab82 */ /* 0x000e240000000a00 */
[----:B0-----:R-:W-:-:S05]  /*33030*/  @!P2 IADD3 R8, P5, R24, R8, RZ ;  /* 0x000000081808a210 */ /* 0x001fca0007fbe0ff */
[----:B------:R-:W-:-:S05]  /*33040*/  @!P2 IMAD.X R9, R30, 0x1, R9, P5 ;  /* 0x000000011e09a824 */ /* 0x000fca00028e0609 */
[----:B------:R0:W-:Y:S01]  /*33050*/  @!P2 STG.E.U8 desc[UR26][R8.64+0x19], R18 ;  /* 0x000019120800a986 */ /* 0x0001e2000c10111a */
[----:B------:R-:W-:-:S03]  /*33060*/  ISETP.LT.OR P2, PT, R29, 0x31, !P0 ;  /* 0x000000311d00780c */ /* 0x000fc60004741670 */
[----:B------:R1:W-:Y:S01]  /*33070*/  @!P4 STG.E.U8 desc[UR26][R36.64+0x18], R19 ;  /* 0x000018132400c986 */ /* 0x0003e2000c10111a */
[----:B------:R-:W-:-:S09]  /*33080*/  ISETP.LT.OR P4, PT, R29, 0x39, !P0 ;  /* 0x000000391d00780c */ /* 0x000fd20004781670 */
[----:B0-----:R-:W0:Y:S01]  /*33090*/  @!P2 LDC.64 R8, c[0x0][0x5c0] ;  /* 0x00017000ff08ab82 */ /* 0x001e220000000a00 */
[----:B------:R-:W-:Y:S02]  /*330a0*/  @P2 LOP3.LUT R4, R4, 0x800000, RZ, 0xfc, !PT ;  /* 0x0080000004042812 */ /* 0x000fe400078efcff */
[----:B0-----:R-:W-:-:S04]  /*330b0*/  @!P2 IADD3 R32, P5, P6, R24, UR11, R8 ;  /* 0x0000000b1820ac10 */ /* 0x001fc8000febe008 */
[----:B------:R-:W-:Y:S02]  /*330c0*/  @!P2 IADD3.X R33, R30, UR10, R9, P5, P6 ;  /* 0x0000000a1e21ac10 */ /* 0x000fe4000afec409 */
[----:B------:R-:W-:-:S13]  /*330d0*/  ISETP.LT.OR P2, PT, R29, 0x32, !P0 ;  /* 0x000000321d00780c */ /* 0x000fda0004741670 */
[----:B------:R-:W0:Y:S02]  /*330e0*/  @!P2 LDC.64 R8, c[0x0][0x5c0] ;  /* 0x00017000ff08ab82 */ /* 0x000e240000000a00 */
[----:B0-----:R-:W-:-:S04]  /*330f0*/  @!P2 IADD3 R16, P5, P6, R24, UR11, R8 ;  /* 0x0000000b1810ac10 */ /* 0x001fc8000febe008 */
[----:B------:R-:W-:Y:S02]  /*33100*/  @!P2 IADD3.X R17, R30, UR10, R9, P5, P6 ;  /* 0x0000000a1e11ac10 */ /* 0x000fe4000afec409 */
[----:B------:R-:W1:Y:S01]  /*33110*/  @!P4 LDC.64 R8, c[0x0][0x5c0] ;  /* 0x00017000ff08cb82 */ /* 0x000e620000000a00 */
[----:B------:R-:W-:-:S13]  /*33120*/  ISETP.LT.OR P2, PT, R29, 0x1a, !P0 ;  /* 0x0000001a1d00780c */ /* 0x000fda0004741670 */
[----:B------:R-:W-:Y:S01]  /*33130*/  @!P2 STG.E.U8 desc[UR26][R12.64+0x19], R20 ;  /* 0x000019140c00a986 */ /* 0x000fe2000c10111a */
[----:B------:R-:W-:Y:S02]  /*33140*/  ISETP.LT.OR P2, PT, R29, 0x3a, !P0 ;  /* 0x0000003a1d00780c */ /* 0x000fe40004741670 */
[----:B-1----:R-:W-:-:S04]  /*33150*/  @!P4 IADD3 R36, P5, P6, R24, UR11, R8 ;  /* 0x0000000b1824cc10 */ /* 0x002fc8000febe008 */
[----:B------:R-:W-:Y:S02]  /*33160*/  @!P4 IADD3.X R37, R30, UR10, R9, P5, P6 ;  /* 0x0000000a1e25cc10 */ /* 0x000fe4000afec409 */
[----:B------:R-:W-:Y:S02]  /*33170*/  ISETP.LT.OR P5, PT, R29, 0x21, !P1 ;  /* 0x000000211d00780c */ /* 0x000fe40004fa1670 */
[C---:B------:R-:W-:Y:S02]  /*33180*/  LOP3.LUT P4, RZ, R4.reuse, 0x1000000, RZ, 0xc0, !PT ;  /* 0x0100000004ff7812 */ /* 0x040fe4000788c0ff */
[----:B------:R-:W-:-:S09]  /*33190*/  LOP3.LUT R4, R4, 0xffbfffff, RZ, 0xc0, !PT ;  /* 0xffbfffff04047812 */ /* 0x000fd200078ec0ff */
[----:B------:R-:W0:Y:S02]  /*331a0*/  @!P5 LDC.64 R8, c[0x0][0x5c0] ;  /* 0x00017000ff08db82 */ /* 0x000e240000000a00 */
        /* <DEDUP_REMOVED lines=11> */
[----:B------:R0:W-:Y:S04]  /*33260*/  @!P5 STG.E.U8 desc[UR26][R8.64+0x21], R22 ;  /* 0x000021160800d986 */ /* 0x0001e8000c10111a */
[----:B------:R-:W-:Y:S01]  /*33270*/  @!P4 STG.E.U8 desc[UR26][R26.64+0x20], R23 ;  /* 0x000020171a00c986 */ /* 0x000fe2000c10111a */
[----:B------:R-:W-:-:S03]  /*33280*/  ISETP.LT.OR P4, PT, R29, 0x42, !P0 ;  /* 0x000000421d00780c */ /* 0x000fc60004781670 */
[----:B------:R-:W-:Y:S01]  /*33290*/  @!P3 STG.E.U8 desc[UR26][R14.64+0x21], R216 ;  /* 0x000021d80e00b986 */ /* 0x000fe2000c10111a */
[----:B------:R-:W-:Y:S01]  /*332a0*/  ISETP.LT.OR P3, PT, R29, 0x29, !P1 ;  /* 0x000000291d00780c */ /* 0x000fe20004f61670 */
[----:B0-----:R-:W0:Y:S08]  /*332b0*/  @!P2 LDC.64 R8, c[0x0][0x5c0] ;  /* 0x00017000ff08ab82 */ /* 0x001e300000000a00 */
[----:B------:R-:W-:-:S02]  /*332c0*/  @P4 LOP3.LUT R4, R4, 0x400000, RZ, 0xfc, !PT ;  /* 0x0040000004044812 */ /* 0x000fc400078efcff */
[----:B0-----:R-:W-:-:S04]  /*332d0*/  @!P2 IADD3 R20, P5, P6, R24, UR11, R8 ;  /* 0x0000000b1814ac10 */ /* 0x001fc8000febe008 */
[----:B------:R-:W-:Y:S02]  /*332e0*/  @!P2 IADD3.X R21, R30, UR10, R9, P5, P6 ;  /* 0x0000000a1e15ac10 */ /* 0x000fe4000afec409 */
[----:B------:R-:W0:Y:S01]  /*332f0*/  @!P4 LDC.64 R8, c[0x0][0x5c0] ;  /* 0x00017000ff08cb82 */ /* 0x000e220000000a00 */
[----:B------:R-:W-:Y:S02]  /*33300*/  ISETP.LT.OR P2, PT, R29, 0x49, !P0 ;  /* 0x000000491d00780c */ /* 0x000fe40004741670 */
[----:B0-----:R-:W-:-:S04]  /*33310*/  @!P4 IADD3 R18, P5, P6, R24, UR11, R8 ;  /* 0x0000000b1812cc10 */ /* 0x001fc8000febe008 */
[----:B------:R-:W-:-:S07]  /*33320*/  @!P4 IADD3.X R19, R30, UR10, R9, P5, P6 ;  /* 0x0000000a1e13cc10 */ /* 0x000fce000afec409 */
[----:B------:R-:W0:Y:S01]  /*33330*/  @!P2 LDC.64 R8, c[0x0][0x5c0] ;  /* 0x00017000ff08ab82 */ /* 0x000e220000000a00 */
[----:B------:R-:W-:Y:S02]  /*33340*/  ISETP.LT.OR P4, PT, R29, 0x51, !P0 ;  /* 0x000000511d00780c */ /* 0x000fe40004781670 */
[----:B0-----:R-:W-:-:S04]  /*33350*/  @!P2 IADD3 R38, P5, P6, R24, UR11, R8 ;  /* 0x0000000b1826ac10 */ /* 0x001fc8000febe008 */
[----:B------:R-:W-:Y:S02]  /*33360*/  @!P2 IADD3.X R39, R30, UR10, R9, P5, P6 ;  /* 0x0000000a1e27ac10 */ /* 0x000fe4000afec409 */
[----:B------:R-:W0:Y:S01]  /*33370*/  @!P3 LDC.64 R8, c[0x0][0x5c0] ;  /* 0x00017000ff08bb82 */ /* 0x000e220000000a00 */
[----:B------:R-:W-:Y:S02]  /*33380*/  ISETP.LT.OR P2, PT, R29, 0x29, !P0 ;  /* 0x000000291d00780c */ /* 0x000fe40004741670 */
[----:B0-----:R-:W-:-:S05]  /*33390*/  @!P3 IADD3 R8, P5, R24, R8, RZ ;  /* 0x000000081808b210 */ /* 0x001fca0007fbe0ff */
[----:B------:R-:W-:-:S05]  /*333a0*/  @!P3 IMAD.X R9, R30, 0x1, R9, P5 ;  /* 0x000000011e09b824 */ /* 0x000fca00028e0609 */
[----:B------:R0:W-:Y:S01]  /*333b0*/  @!P3 STG.E.U8 desc[UR26][R8.64+0x28], R217 ;  /* 0x000028d90800b986 */ /* 0x0001e2000c10111a */
[----:B------:R-:W-:-:S13]  /*333c0*/  ISETP.LT.OR P3, PT, R29, 0x4a, !P0 ;  /* 0x0000004a1d00780c */ /* 0x000fda0004761670 */
[----:B0-----:R-:W0:Y:S02]  /*333d0*/  @!P3 LDC.64 R8, c[0x0][0x5c0] ;  /* 0x00017000ff08bb82 */ /* 0x001e240000000a00 */
[----:B0-----:R-:W-:-:S04]  /*333e0*/  @!P3 IADD3 R14, P5, P6, R24, UR11, R8 ;  /* 0x0000000b180ebc10 */ /* 0x001fc8000febe008 */
[----:B------:R-:W-:Y:S02]  /*333f0*/  @!P3 IADD3.X R15, R30, UR10, R9, P5, P6 ;  /* 0x0000000a1e0fbc10 */ /* 0x000fe4000afec409 */
[----:B------:R-:W-:-:S13]  /*33400*/  ISETP.LT.OR P5, PT, R29, 0x2a, !P1 ;  /* 0x0000002a1d00780c */ /* 0x000fda0004fa1670 */
[----:B------:R-:W0:Y:S02]  /*33410*/  @!P5 LDC.64 R8, c[0x0][0x5c0] ;  /* 0x00017000ff08db82 */ /* 0x000e240000000a00 */
[----:B0-----:R-:W-:-:S05]  /*33420*/  @!P5 IADD3 R8, P6, R24, R8, RZ ;  /* 0x000000081808d210 */ /* 0x001fca0007fde0ff */
[----:B------:R-:W-:-:S05]  /*33430*/  @!P5 IMAD.X R9, R30, 0x1, R9, P6 ;  /* 0x000000011e09d824 */ /* 0x000fca00030e0609 */
[----:B------:R0:W-:Y:S04]  /*33440*/  @!P5 STG.E.U8 desc[UR26][R8.64+0x29], R218 ;  /* 0x000029da0800d986 */ /* 0x0001e8000c10111a */
[----:B------:R-:W-:Y:S01]  /*33450*/  @!P2 STG.E.U8 desc[UR26][R34.64+0x28], R219 ;  /* 0x000028db2200a986 */ /* 0x000fe2000c10111a */
[----:B------:R-:W-:Y:S01]  /*33460*/  ISETP.LT.OR P2, PT, R29, 0x52, !P0 ;  /* 0x000000521d00780c */ /* 0x000fe20004741670 */
[----:B0-----:R-:W0:Y:S02]  /*33470*/  @!P4 LDC.64 R8, c[0x0][0x5c0] ;  /* 0x00017000ff08cb82 */ /* 0x001e240000000a00 */
[----:B0-----:R-:W-:-:S04]  /*33480*/  @!P4 IADD3 R26, P5, P6, R24, UR11, R8 ;  /* 0x0000000b181acc10 */ /* 0x001fc8000febe008 */
[----:B------:R-:W-:-:S06]  /*33490*/  @!P4 IADD3.X R27, R30, UR10, R9, P5, P6 ;  /* 0x0000000a1e1bcc10 */ /* 0x000fcc000afec409 */
[----:B------:R-:W0:Y:S01]  /*334a0*/  @!P2 LDC.64 R8, c[0x0][0x5c0] ;  /* 0x00017000ff08ab82 */ /* 0x000e220000000a00 */
[----:B------:R-:W-:-:S13]  /*334b0*/  ISETP.LT.OR P4, PT, R29, 0x2a, !P0 ;  /* 0x0000002a1d00780c */ /* 0x000fda0004781670 */
[----:B------:R-:W-:Y:S01]  /*334c0*/  @!P4 STG.E.U8 desc[UR26][R10.64+0x29], R220 ;  /* 0x000029dc0a00c986 */ /* 0x000fe2000c10111a */
[----:B------:R-:W-:Y:S02]  /*334d0*/  ISETP.LT.OR P4, PT, R29, 0x5a, !P0 ;  /* 0x0000005a1d00780c */ /* 0x000fe40004781670 */
[----:B0-----:R-:W-:-:S04]  /*334e0*/  @!P2 IADD3 R22, P5, P6, R24, UR11, R8 ;  /* 0x0000000b1816ac10 */ /* 0x001fc8000febe008 */
[----:B------:R-:W-:Y:S02]  /*334f0*/  @!P2 IADD3.X R23, R30, UR10, R9, P5, P6 ;  /* 0x0000000a1e17ac10 */ /* 0x000fe4000afec409 */
[----:B------:R-:W-:-:S13]  /*33500*/  ISETP.LT.OR P2, PT, R29, 0x59, !P0 ;  /* 0x000000591d00780c */ /* 0x000fda0004741670 */
[----:B------:R-:W0:Y:S02]  /*33510*/  @!P2 LDC.64 R8, c[0x0][0x5c0] ;  /* 0x00017000ff08ab82 */ /* 0x000e240000000a00 */
[----:B0-----:R-:W-:-:S04]  /*33520*/  @!P2 IADD3 R42, P5, P6, R24, UR11, R8 ;  /* 0x0000000b182aac10 */ /* 0x001fc8000febe008 */
[----:B------:R-:W-:Y:S02]  /*33530*/  @!P2 IADD3.X R43, R30, UR10, R9, P5, P6 ;  /* 0x0000000a1e2bac10 */ /* 0x000fe4000afec409 */
[----:B------:R-:W-:Y:S02]  /*33540*/  ISETP.LT.OR P5, PT, R29, 0x31, !P1 ;  /* 0x000000311d00780c */ /* 0x000fe40004fa1670 */
[----:B------:R-:W-:-:S11]  /*33550*/  LOP3.LUT P2, RZ, R4, 0x800000, RZ, 0xc0, !PT ;  /* 0x0080000004ff7812 */ /* 0x000fd6000784c0ff */
        /* <DEDUP_REMOVED lines=10> */
[----:B------:R-:W-:-:S04]  /*33600*/  @P4 LOP3.LUT R5, R5, 0x1, RZ, 0xfc, !PT ;  /* 0x0000000105054812 */ /* 0x000fc800078efcff */
[----:B------:R-:W-:Y:S02]  /*33610*/  LOP3.LUT R5, R5, 0xfffffbff, RZ, 0xc0, !PT ;  /* 0xfffffbff05057812 */ /* 0x000fe400078ec0ff */
[----:B0-----:R-:W-:-:S05]  /*33620*/  @!P5 IADD3 R8, P6, R24, R8, RZ ;  /* 0x000000081808d210 */ /* 0x001fca0007fde0ff */
[----:B------:R-:W-:-:S05]  /*33630*/  @!P5 IMAD.X R9, R30, 0x1, R9, P6 ;  /* 0x000000011e09d824 */ /* 0x000fca00030e0609 */
[----:B------:R0:W-:Y:S04]  /*33640*/  @!P5 STG.E.U8 desc[UR26][R8.64+0x31], R222 ;  /* 0x000031de0800d986 */ /* 0x0001e8000c10111a */
[----:B------:R1:W-:Y:S01]  /*33650*/  @!P2 STG.E.U8 desc[UR26][R32.64+0x30], R223 ;  /* 0x000030df2000a986 */ /* 0x0003e2000c10111a */
[----:B0-----:R-:W0:Y:S02]  /*33660*/  @!P4 LDC.64 R8, c[0x0][0x5c0] ;  /* 0x00017000ff08cb82 */ /* 0x001e240000000a00 */
[----:B0-----:R-:W-:-:S04]  /*33670*/  @!P4 IADD3 R34, P5, P6, R24, UR11, R8 ;  /* 0x0000000b1822cc10 */ /* 0x001fc8000febe008 */
[----:B------:R-:W-:Y:S02]  /*33680*/  @!P4 IADD3.X R35, R30, UR10, R9, P5, P6 ;  /* 0x0000000a1e23cc10 */ /* 0x000fe4000afec409 */
[C---:B------:R-:W-:Y:S02]  /*33690*/  ISETP.LT.OR P4, PT, R29.reuse, 0x62, !P0 ;  /* 0x000000621d00780c */ /* 0x040fe40004781670 */
[----:B------:R-:W-:-:S11]  /*336a0*/  ISETP.LT.OR P6, PT, R29, 0x69, !P0 ;  /* 0x000000691d00780c */ /* 0x000fd600047c1670 */
[----:B------:R-:W1:Y:S01]  /*336b0*/  @!P4 LDC.64 R8, c[0x0][0x5c0] ;  /* 0x00017000ff08cb82 */ /* 0x000e620000000a00 */
[----:B------:R-:W-:-:S04]  /*336c0*/  @P4 LOP3.LUT R5, R5, 0x400, RZ, 0xfc, !PT ;  /* 0x0000040005054812 */ /* 0x000fc800078efcff */
[----:B------:R-:W-:-:S04]  /*336d0*/  LOP3.LUT R5, R5, 0xfffff7ff, RZ, 0xc0, !PT ;  /* 0xfffff7ff05057812 */ /* 0x000fc800078ec0ff */
[----:B------:R-:W-:-:S04]  /*336e0*/  @P6 LOP3.LUT R5, R5, 0x800, RZ, 0xfc, !PT ;  /* 0x0000080005056812 */ /* 0x000fc800078efcff */
[----:B------:R-:W-:Y:S02]  /*336f0*/  LOP3.LUT R5, R5, 0xffffffef, RZ, 0xc0, !PT ;  /* 0xffffffef05057812 */ /* 0x000fe400078ec0ff */
[----:B-1----:R-:W-:-:S04]  /*33700*/  @!P4 IADD3 R32, P2, P5, R24, UR11, R8 ;  /* 0x0000000b1820cc10 */ /* 0x002fc8000fd5e008 */
[----:B------:R-:W-:Y:S02]  /*33710*/  @!P4 IADD3.X R33, R30, UR10, R9, P2, P5 ;  /* 0x0000000a1e21cc10 */ /* 0x000fe400097ea409 */
[----:B------:R-:W0:Y:S01]  /*33720*/  @!P6 LDC.64 R8, c[0x0][0x5c0] ;  /* 0x00017000ff08eb82 */ /* 0x000e220000000a00 */
[----:B------:R-:W-:-:S13]  /*33730*/  ISETP.LT.OR P4, PT, R29, 0x32, !P0 ;  /* 0x000000321d00780c */ /* 0x000fda0004781670 */
[----:B------:R-:W-:Y:S01]  /*33740*/  @!P4 STG.E.U8 desc[UR26][R16.64+0x31], R224 ;  /* 0x000031e01000c986 */ /* 0x000fe2000c10111a */
[----:B------:R-:W-:Y:S02]  /*33750*/  ISETP.LT.OR P4, PT, R29, 0x6a, !P0 ;  /* 0x0000006a1d00780c */ /* 0x000fe40004781670 */
[----:B0-----:R-:W-:-:S04]  /*33760*/  @!P6 IADD3 R46, P2, P5, R24, UR11, R8 ;  /* 0x0000000b182eec10 */ /* 0x001fc8000fd5e008 */
[----:B------:R-:W-:Y:S02]  /*33770*/  @!P6 IADD3.X R47, R30, UR10, R9, P2, P5 ;  /* 0x0000000a1e2fec10 */ /* 0x000fe400097ea409 */
[C---:B------:R-:W-:Y:S02]  /*33780*/  ISETP.LT.OR P2, PT, R29.reuse, 0x39, !P1 ;  /* 0x000000391d00780c */ /* 0x040fe40004f41670 */
[----:B------:R-:W-:-:S03]  /*33790*/  ISETP.LT.OR P6, PT, R29, 0x71, !P0 ;  /* 0x000000711d00780c */ /* 0x000fc600047c1670 */
[----:B------:R-:W-:-:S04]  /*337a0*/  @P4 LOP3.LUT R5, R5, 0x10, RZ, 0xfc, !PT ;  /* 0x0000001005054812 */ /* 0x000fc800078efcff */
[----:B------:R-:W-:-:S04]  /*337b0*/  LOP3.LUT R5, R5, 0xffffefff, RZ, 0xc0, !PT ;  /* 0xffffefff05057812 */ /* 0x000fc800078ec0ff */
[----:B------:R-:W0:Y:S02]  /*337c0*/  @!P2 LDC.64 R8, c[0x0][0x5c0] ;  /* 0x00017000ff08ab82 */ /* 0x000e240000000a00 */
[----:B------:R-:W-:-:S04]  /*337d0*/  @P6 LOP3.LUT R5, R5, 0x1000, RZ, 0xfc, !PT ;  /* 0x0000100005056812 */ /* 0x000fc800078efcff */
[----:B------:R-:W-:Y:S02]  /*337e0*/  LOP3.LUT R5, R5, 0xffffffdf, RZ, 0xc0, !PT ;  /* 0xffffffdf05057812 */ /* 0x000fe400078ec0ff */
        /* <DEDUP_REMOVED lines=12> */
[----:B------:R1:W-:Y:S01]  /*338b0*/  @!P4 STG.E.U8 desc[UR26][R36.64+0x38], R227 ;  /* 0x000038e32400c986 */ /* 0x0003e2000c10111a */
[----:B------:R-:W-:Y:S01]  /*338c0*/  ISETP.LT.OR P4, PT, R29, 0x72, !P0 ;  /* 0x000000721d00780c */ /* 0x000fe20004781670 */
[----:B0-----:R-:W0:-:S12]  /*338d0*/  @!P6 LDC.64 R8, c[0x0][0x5c0] ;  /* 0x00017000ff08eb82 */ /* 0x001e180000000a00 */
[----:B------:R-:W-:-:S04]  /*338e0*/  @P4 LOP3.LUT R5, R5, 0x20, RZ, 0xfc, !PT ;  /* 0x0000002005054812 */ /* 0x000fc800078efcff */
[----:B------:R-:W-:Y:S02]  /*338f0*/  LOP3.LUT R5, R5, 0xffffdfff, RZ, 0xc0, !PT ;  /* 0xffffdfff05057812 */ /* 0x000fe400078ec0ff */
[----:B0-----:R-:W-:-:S04]  /*33900*/  @!P6 IADD3 R40, P2, P5, R24, UR11, R8 ;  /* 0x0000000b1828ec10 */ /* 0x001fc8000fd5e008 */
[----:B------:R-:W-:Y:S02]  /*33910*/  @!P6 IADD3.X R41, R30, UR10, R9, P2, P5 ;  /* 0x0000000a1e29ec10 */ /* 0x000fe400097ea409 */
[----:B------:R-:W1:Y:S01]  /*33920*/  @!P4 LDC.64 R8, c[0x0][0x5c0] ;  /* 0x00017000ff08cb82 */ /* 0x000e620000000a00 */
[----:B------:R-:W-:-:S13]  /*33930*/  ISETP.LT.OR P6, PT, R29, 0x79, !P0 ;  /* 0x000000791d00780c */ /* 0x000fda00047c1670 */
        /* <DEDUP_REMOVED lines=10> */
[----:B------:R-:W-:-:S05]  /*339e0*/  ISETP.LT.OR P2, PT, R29, 0x41, !P1 ;  /* 0x000000411d00780c */ /* 0x000fca0004f41670 */
[----:B------:R-:W-:Y:S02]  /*339f0*/  @P4 LOP3.LUT R5, R5, 0x2, RZ, 0xfc, !PT ;  /* 0x0000000205054812 */ /* 0x000fe400078efcff */
[----:B------:R-:W-:Y:S02]  /*33a00*/  ISETP.LT.OR P6, PT, R29, 0x41, !P0 ;  /* 0x000000411d00780c */ /* 0x000fe400047c1670 */
[----:B------:R-:W-:-:S04]  /*33a10*/  LOP3.LUT R5, R5, 0xffffbfff, RZ, 0xc0, !PT ;  /* 0xffffbfff05057812 */ /* 0x000fc800078ec0ff */
        /* <DEDUP_REMOVED lines=23> */
[C---:B------:R-:W-:Y:S02]  /*33b90*/  LOP3.LUT P4, RZ, R4.reuse, 0x400000, RZ, 0xc0, !PT ;  /* 0x0040000004ff7812 */ /* 0x040fe4000788c0ff */
[----:B------:R-:W-:-:S11]  /*33ba0*/  LOP3.LUT R4, R4, 0xffefffff, RZ, 0xc0, !PT ;  /* 0xffefffff04047812 */ /* 0x000fd600078ec0ff */
[----:B------:R-:W-:Y:S01]  /*33bb0*/  @!P4 STG.E.U8 desc[UR26][R18.64+0x41], R232 ;  /* 0x000041e81200c986 */ /* 0x000fe2000c10111a */
[----:B-1----:R-:W-:-:S04]  /*33bc0*/  @!P6 IADD3 R20, P2, P5, R24, UR11, R8 ;  /* 0x0000000b1814ec10 */ /* 0x002fc8000fd5e008 */
[----:B------:R-:W-:Y:S02]  /*33bd0*/  @!P6 IADD3.X R21, R30, UR10, R9, P2, P5 ;  /* 0x0000000a1e15ec10 */ /* 0x000fe400097ea409 */
[----:B------:R-:W-:-:S13]  /*33be0*/  ISETP.LT.OR P6, PT, R29, 0x89, !P0 ;  /* 0x000000891d00780c */ /* 0x000fda00047c1670 */
[----:B------:R-:W0:Y:S01]  /*33bf0*/  @!P6 LDC.64 R8, c[0x0][0x5c0] ;  /* 0x00017000ff08eb82 */ /* 0x000e220000000a00 */
[----:B------:R-:W-:-:S04]  /*33c00*/  @P6 LOP3.LUT R5, R5, 0x8000, RZ, 0xfc, !PT ;  /* 0x0000800005056812 */ /* 0x000fc800078efcff */
[----:B------:R-:W-:Y:S02]  /*33c10*/  LOP3.LUT R5, R5, 0xffffff7f, RZ, 0xc0, !PT ;  /* 0xffffff7f05057812 */ /* 0x000fe400078ec0ff */
[----:B0-----:R-:W-:-:S04]  /*33c20*/  @!P6 IADD3 R54, P2, P5, R24, UR11, R8 ;  /* 0x0000000b1836ec10 */ /* 0x001fc8000fd5e008 */
[----:B------:R-:W-:Y:S02]  /*33c30*/  @!P6 IADD3.X R55, R30, UR10, R9, P2, P5 ;  /* 0x0000000a1e37ec10 */ /* 0x000fe400097ea409 */
[----:B------:R-:W-:-:S13]  /*33c40*/  ISETP.LT.OR P2, PT, R29, 0x49, !P1 ;  /* 0x000000491d00780c */ /* 0x000fda0004f41670 */
[----:B------:R-:W0:Y:S02]  /*33c50*/  @!P2 LDC.64 R8, c[0x0][0x5c0] ;  /* 0x00017000ff08ab82 */ /* 0x000e240000000a00 */
[----:B0-----:R-:W-:-:S05]  /*33c60*/  @!P2 IADD3 R8, P4, R24, R8, RZ ;  /* 0x000000081808a210 */ /* 0x001fca0007f9e0ff */
[----:B------:R-:W-:Y:S01]  /*33c70*/  @!P2 IMAD.X R9, R30, 0x1, R9, P4 ;  /* 0x000000011e09a824 */ /* 0x000fe200020e0609 */
[----:B------:R-:W-:-:S04]  /*33c80*/  ISETP.LT.OR P4, PT, R29, 0x8a, !P0 ;  /* 0x0000008a1d00780c */ /* 0x000fc80004781670 */
[----:B------:R0:W-:Y:S09]  /*33c90*/  @!P2 STG.E.U8 desc[UR26][R8.64+0x48], R233 ;  /* 0x000048e90800a986 */ /* 0x0001f2000c10111a */
[----:B------:R-:W-:Y:S01]  /*33ca0*/  @P4 LOP3.LUT R4, R4, 0x100000, RZ, 0xfc, !PT ;  /* 0x0010000004044812 */ /* 0x000fe200078efcff */
[----:B0-----:R-:W0:Y:S03]  /*33cb0*/  @!P4 LDC.64 R8, c[0x0][0x5c0] ;  /* 0x00017000ff08cb82 */ /* 0x001e260000000a00 */
[----:B------:R-:W-:-:S02]  /*33cc0*/  LOP3.LUT R4, R4, 0xffdfffff, RZ, 0xc0, !PT ;  /* 0xffdfffff04047812 */ /* 0x000fc400078ec0ff */
        /* <DEDUP_REMOVED lines=9> */
[----:B------:R1:W-:Y:S04]  /*33d60*/  @!P4 STG.E.U8 desc[UR26][R38.64+0x48], R235 ;  /* 0x000048eb2600c986 */ /* 0x0003e8000c10111a */
[----:B------:R-:W-:Y:S01]  /*33d70*/  @!P3 STG.E.U8 desc[UR26][R14.64+0x49], R236 ;  /* 0x000049ec0e00b986 */ /* 0x000fe2000c10111a */
[----:B------:R-:W-:-:S05]  /*33d80*/  ISETP.LT.OR P3, PT, R29, 0x51, !P1 ;  /* 0x000000511d00780c */ /* 0x000fca0004f61670 */
[----:B0-----:R-:W0:Y:S01]  /*33d90*/  @!P2 LDC.64 R8, c[0x0][0x5c0] ;  /* 0x00017000ff08ab82 */ /* 0x001e220000000a00 */
[----:B------:R-:W-:Y:S02]  /*33da0*/  @P2 LOP3.LUT R4, R4, 0x200000, RZ, 0xfc, !PT ;  /* 0x0020000004042812 */ /* 0x000fe400078efcff */
[----:B0-----:R-:W-:-:S04]  /*33db0*/  @!P2 IADD3 R48, P5, P6, R24, UR11, R8 ;  /* 0x0000000b1830ac10 */ /* 0x001fc8000febe008 */
[----:B------:R-:W-:Y:S02]  /*33dc0*/  @!P2 IADD3.X R49, R30, UR10, R9, P5, P6 ;  /* 0x0000000a1e31ac10 */ /* 0x000fe4000afec409 */
[----:B------:R-:W-:-:S13]  /*33dd0*/  ISETP.LT.OR P2, PT, R29, 0x92, !P0 ;  /* 0x000000921d00780c */ /* 0x000fda0004741670 */
[----:B------:R-:W1:Y:S01]  /*33de0*/  @!P2 LDC.64 R8, c[0x0][0x5c0] ;  /* 0x00017000ff08ab82 */ /* 0x000e620000000a00 */
[----:B------:R-:W-:-:S04]  /*33df0*/  @P2 LOP3.LUT R5, R5, 0x80, RZ, 0xfc, !PT ;  /* 0x0000008005052812 */ /* 0x000fc800078efcff */
[----:B------:R-:W-:Y:S02]  /*33e00*/  LOP3.LUT R5, R5, 0xfffdffff, RZ, 0xc0, !PT ;  /* 0xfffdffff05057812 */ /* 0x000fe400078ec0ff */
        /* <DEDUP_REMOVED lines=8> */
[----:B------:R-:W0:Y:S01]  /*33e90*/  @!P3 LDC.64 R8, c[0x0][0x5c0] ;  /* 0x00017000ff08bb82 */ /* 0x000e220000000a00 */
[----:B------:R-:W-:Y:S02]  /*33ea0*/  ISETP.LT.OR P2, PT, R29, 0x9a, !P0 ;  /* 0x0000009a1d00780c */ /* 0x000fe40004741670 */
[----:B------:R-:W-:-:S11]  /*33eb0*/  F2FP.SATFINITE.E4M3.F32.PACK_AB_MERGE_C R31, RZ, R31, RZ ;  /* 0x0000001fff1f723e */ /* 0x000fd600048070ff */
[----:B------:R-:W-:Y:S02]  /*33ec0*/  @P2 LOP3.LUT R5, R5, 0x10000, RZ, 0xfc, !PT ;  /* 0x0001000005052812 */ /* 0x000fe400078efcff */
[----:B0-----:R-:W-:-:S05]  /*33ed0*/  @!P3 IADD3 R8, P5, R24, R8, RZ ;  /* 0x000000081808b210 */ /* 0x001fca0007fbe0ff */
[----:B------:R-:W-:-:S05]  /*33ee0*/  @!P3 IMAD.X R9, R30, 0x1, R9, P5 ;  /* 0x000000011e09b824 */ /* 0x000fca00028e0609 */
[----:B------:R0:W-:Y:S02]  /*33ef0*/  @!P3 STG.E.U8 desc[UR26][R8.64+0x50], R237 ;  /* 0x000050ed0800b986 */ /* 0x0001e4000c10111a */
[----:B0-----:R-:W0:Y:S02]  /*33f00*/  @!P2 LDC.64 R8, c[0x0][0x5c0] ;  /* 0x00017000ff08ab82 */ /* 0x001e240000000a00 */
[----:B0-----:R-:W-:-:S04]  /*33f10*/  @!P2 IADD3 R14, P3, P5, R24, UR11, R8 ;  /* 0x0000000b180eac10 */ /* 0x001fc8000fd7e008 */
[----:B------:R-:W-:Y:S02]  /*33f20*/  @!P2 IADD3.X R15, R30, UR10, R9, P3, P5 ;  /* 0x0000000a1e0fac10 */ /* 0x000fe40009fea409 */
[----:B------:R-:W-:-:S13]  /*33f30*/  ISETP.LT.OR P3, PT, R29, 0x52, !P1 ;  /* 0x000000521d00780c */ /* 0x000fda0004f61670 */
[----:B------:R-:W0:Y:S01]  /*33f40*/  @!P3 LDC.64 R8, c[0x0][0x5c0] ;  /* 0x00017000ff08bb82 */ /* 0x000e220000000a00 */
[----:B------:R-:W-:Y:S02]  /*33f50*/  ISETP.LT.OR P2, PT, R29, 0xa1, !P0 ;  /* 0x000000a11d00780c */ /* 0x000fe40004741670 */
[----:B0-----:R-:W-:-:S05]  /*33f60*/  @!P3 IADD3 R8, P5, R24, R8, RZ ;  /* 0x000000081808b210 */ /* 0x001fca0007fbe0ff */
[----:B------:R-:W-:-:S05]  /*33f70*/  @!P3 IMAD.X R9, R30, 0x1, R9, P5 ;  /* 0x000000011e09b824 */ /* 0x000fca00028e0609 */
[----:B------:R0:W-:Y:S02]  /*33f80*/  @!P3 STG.E.U8 desc[UR26][R8.64+0x51], R31 ;  /* 0x0000511f0800b986 */ /* 0x0001e4000c10111a */
[----:B0-----:R-:W0:Y:S01]  /*33f90*/  @!P2 LDC.64 R8, c[0x0][0x5c0] ;  /* 0x00017000ff08ab82 */ /* 0x001e220000000a00 */
[----:B------:R-:W-:Y:S02]  /*33fa0*/  LOP3.LUT R5, R5, 0xfffbffff, RZ, 0xc0, !PT ;  /* 0xfffbffff05057812 */ /* 0x000fe400078ec0ff */
[----:B------:R-:W-:Y:S02]  /*33fb0*/  ISETP.LT.OR P4, PT, R29, 0x51, !P0 ;  /* 0x000000511d00780c */ /* 0x000fe40004781670 */
[----:B------:R-:W-:Y:S02]  /*33fc0*/  @P2 LOP3.LUT R5, R5, 0x40000, RZ, 0xfc, !PT ;  /* 0x0004000005052812 */ /* 0x000fe400078efcff */
[----:B0-----:R-:W-:Y:S01]  /*33fd0*/  @!P2 IADD3 R52, P3, P5, R24, UR11, R8 ;  /* 0x0000000b1834ac10 */ /* 0x001fe2000fd7e008 */
[----:B---3--:R-:W-:-:S02]  /*33fe0*/  FMUL R8, R57, UR19 ;  /* 0x0000001339087c20 */ /* 0x008fc40008400000 */
[----:B------:R-:W2:Y:S01]  /*33ff0*/  LDL.LU R57, [R1+0x310] ;  /* 0x0003100001397983 */ /* 0x000ea20000300800 */
[----:B------:R-:W-:Y:S02]  /*34000*/  @!P2 IADD3.X R53, R30, UR10, R9, P3, P5 ;  /* 0x0000000a1e35ac10 */ /* 0x000fe40009fea409 */
[----:B------:R-:W-:Y:S02]  /*34010*/  ISETP.LT.OR P2, PT, R29, 0xa2, !P0 ;  /* 0x000000a21d00780c */ /* 0x000fe40004741670 */
[----:B------:R-:W-:-:S05]  /*34020*/  F2FP.SATFINITE.E4M3.F32.PACK_AB_MERGE_C R8, RZ, R8, RZ ;  /* 0x00000008ff08723e */ /* 0x000fca00048070ff */
[----:B------:R0:W-:Y:S06]  /*34030*/  @!P4 STG.E.U8 desc[UR26][R26.64+0x50], R8 ;  /* 0x000050081a00c986 */ /* 0x0001ec000c10111a */
[----:B0-----:R-:W0:Y:S01]  /*34040*/  @!P2 LDC.64 R8, c[0x0][0x5c0] ;  /* 0x00017000ff08ab82 */ /* 0x001e220000000a00 */
[----:B------:R-:W-:-:S04]  /*34050*/  LOP3.LUT R5, R5, 0xfffffeff, RZ, 0xc0, !PT ;  /* 0xfffffeff05057812 */ /* 0x000fc800078ec0ff */
[----:B------:R-:W-:Y:S02]  /*34060*/  @P2 LOP3.LUT R5, R5, 0x100, RZ, 0xfc, !PT ;  /* 0x0000010005052812 */ /* 0x000fe400078efcff */
[----:B0-----:R-:W-:-:S04]  /*34070*/  @!P2 IADD3 R26, P3, P5, R24, UR11, R8 ;  /* 0x0000000b181aac10 */ /* 0x001fc8000fd7e008 */
[----:B------:R-:W-:Y:S02]  /*34080*/  @!P2 IADD3.X R27, R30, UR10, R9, P3, P5 ;  /* 0x0000000a1e1bac10 */ /* 0x000fe40009fea409 */
[----:B------:R-:W-:-:S13]  /*34090*/  ISETP.LT.OR P2, PT, R29, 0xa9, !P0 ;  /* 0x000000a91d00780c */ /* 0x000fda0004741670 */
[----:B------:R-:W0:Y:S02]  /*340a0*/  @!P2 LDC.64 R8, c[0x0][0x5c0] ;  /* 0x00017000ff08ab82 */ /* 0x000e240000000a00 */
[----:B0-----:R-:W-:Y:S01]  /*340b0*/  @!P2 IADD3 R62, P3, P5, R24, UR11, R8 ;  /* 0x0000000b183eac10 */ /* 0x001fe2000fd7e008 */
[----:B----4-:R-:W-:Y:S02]  /*340c0*/  FMUL R8, R56, UR19 ;  /* 0x0000001338087c20 */ /* 0x010fe40008400000 */
[----:B------:R-:W3:Y:S01]  /*340d0*/  LDL.LU R56, [R1+0x314] ;  /* 0x0003140001387983 */ /* 0x000ee20000300800 */
[C---:B------:R-:W-:Y:S02]  /*340e0*/  ISETP.LT.OR P4, PT, R29.reuse, 0x52, !P0 ;  /* 0x000000521d00780c */ /* 0x040fe40004781670 */
[----:B------:R-:W-:Y:S01]  /*340f0*/  @!P2 IADD3.X R63, R30, UR10, R9, P3, P5 ;  /* 0x0000000a1e3fac10 */ /* 0x000fe20009fea409 */
[----:B------:R-:W4:Y:S01]  /*34100*/  LDL.LU R64, [R1+0x318] ;  /* 0x0003180001407983 */ /* 0x000f220000300800 */
[----:B------:R-:W-:-:S02]  /*34110*/  ISETP.LT.OR P3, PT, R29, 0x59, !P1 ;  /* 0x000000591d00780c */ /* 0x000fc40004f61670 */
[----:B------:R-:W-:-:S07]  /*34120*/  F2FP.SATFINITE.E4M3.F32.PACK_AB_MERGE_C R8, RZ, R8, RZ ;  /* 0x00000008ff08723e */ /* 0x000fce00048070ff */
[----:B------:R0:W-:Y:S04]  /*34130*/  @!P4 STG.E.U8 desc[UR26][R22.64+0x51], R8 ;  /* 0x000051081600c986 */ /* 0x0001e8000c10111a */
[----:B0-----:R-:W0:Y:S01]  /*34140*/  @!P3 LDC.64 R8, c[0x0][0x5c0] ;  /* 0x00017000ff08bb82 */ /* 0x001e220000000a00 */
[----:B------:R-:W-:Y:S01]  /*34150*/  LOP3.LUT R5, R5, 0xfff7ffff, RZ, 0xc0, !PT ;  /* 0xfff7ffff05057812 */ /* 0x000fe200078ec0ff */
[----:B------:R-:W-:-:S03]  /*34160*/  FMUL R22, R58, UR19 ;  /* 0x000000133a167c20 */ /* 0x000fc60008400000 */
[----:B------:R-:W-:Y:S02]  /*34170*/  @P2 LOP3.LUT R5, R5, 0x80000, RZ, 0xfc, !PT ;  /* 0x0008000005052812 */ /* 0x000fe400078efcff */
[----:B------:R-:W-:Y:S02]  /*34180*/  ISETP.LT.OR P2, PT, R29, 0xaa, !P0 ;  /* 0x000000aa1d00780c */ /* 0x000fe40004741670 */
[----:B------:R-:W-:Y:S02]  /*34190*/  F2FP.SATFINITE.E4M3.F32.PACK_AB_MERGE_C R22, RZ, R22, RZ ;  /* 0x00000016ff16723e */ /* 0x000fe400048070ff */
        /* <DEDUP_REMOVED lines=8> */
[----:B------:R-:W-:-:S04]  /*34220*/  LOP3.LUT R5, R5, 0xfffffff7, RZ, 0xc0, !PT ;  /* 0xfffffff705057812 */ /* 0x000fc800078ec0ff */
[----:B------:R-:W-:Y:S02]  /*34230*/  @P2 LOP3.LUT R5, R5, 0x8, RZ, 0xfc, !PT ;  /* 0x0000000805052812 */ /* 0x000fe400078efcff */
[----:B------:R-:W-:Y:S02]  /*34240*/  ISETP.LT.OR P2, PT, R29, 0xb1, !P0 ;  /* 0x000000b11d00780c */ /* 0x000fe40004741670 */
[----:B0-----:R-:W-:-:S05]  /*34250*/  @!P3 IADD3 R8, P5, R24, R8, RZ ;  /* 0x000000081808b210 */ /* 0x001fca0007fbe0ff */
[----:B------:R-:W-:Y:S02]  /*34260*/  @!P3 IMAD.X R9, R30, 0x1, R9, P5 ;  /* 0x000000011e09b824 */ /* 0x000fe400028e0609 */
[----:B--2---:R-:W-:Y:S02]  /*34270*/  FMUL R31, R57, UR19 ;  /* 0x00000013391f7c20 */ /* 0x004fe40008400000 */
[----:B------:R-:W2:Y:S03]  /*34280*/  LDL.LU R57, [R1+0x31c] ;  /* 0x00031c0001397983 */ /* 0x000ea60000300800 */
[----:B------:R-:W-:-:S05]  /*34290*/  F2FP.SATFINITE.E4M3.F32.PACK_AB_MERGE_C R31, RZ, R31, RZ ;  /* 0x0000001fff1f723e */ /* 0x000fca00048070ff */
[----:B------:R0:W-:Y:S02]  /*342a0*/  @!P3 STG.E.U8 desc[UR26][R8.64+0x59], R31 ;  /* 0x0000591f0800b986 */ /* 0x0001e4000c10111a */
[----:B0-----:R-:W0:Y:S02]  /*342b0*/  @!P2 LDC.64 R8, c[0x0][0x5c0] ;  /* 0x00017000ff08ab82 */ /* 0x001e240000000a00 */
[----:B0-----:R-:W-:Y:S01]  /*342c0*/  @!P2 IADD3 R58, P3, P5, R24, UR11, R8 ;  /* 0x0000000b183aac10 */ /* 0x001fe2000fd7e008 */
[----:B---3--:R-:W-:Y:S02]  /*342d0*/  FMUL R8, R56, UR19 ;  /* 0x0000001338087c20 */ /* 0x008fe40008400000 */
[----:B------:R-:W3:Y:S04]  /*342e0*/  LDL.LU R56, [R1+0x320] ;  /* 0x0003200001387983 */ /* 0x000ee80000300800 */
[----:B------:R-:W3:Y:S01]  /*342f0*/  LDL.LU R68, [R1+0x324] ;  /* 0x0003240001447983 */ /* 0x000ee20000300800 */
[----:B------:R-:W-:-:S02]  /*34300*/  LOP3.LUT R5, R5, 0xffefffff, RZ, 0xc0, !PT ;  /* 0xffefffff05057812 */ /* 0x000fc400078ec0ff */
[----:B------:R-:W-:Y:S01]  /*34310*/  ISETP.LT.OR P4, PT, R29, 0x59, !P0 ;  /* 0x000000591d00780c */ /* 0x000fe20004781670 */
[----:B------:R-:W3:Y:S01]  /*34320*/  LDL.LU R70, [R1+0x328] ;  /* 0x0003280001467983 */ /* 0x000ee20000300800 */
[----:B------:R-:W-:Y:S02]  /*34330*/  @P2 LOP3.LUT R5, R5, 0x100000, RZ, 0xfc, !PT ;  /* 0x0010000005052812 */ /* 0x000fe400078efcff */
[----:B------:R-:W-:Y:S01]  /*34340*/  @!P2 IADD3.X R59, R30, UR10, R9, P3, P5 ;  /* 0x0000000a1e3bac10 */ /* 0x000fe20009fea409 */
[----:B------:R-:W3:Y:S01]  /*34350*/  LDL.LU R69, [R1+0x32c] ;  /* 0x00032c0001457983 */ /* 0x000ee20000300800 */
        /* <DEDUP_REMOVED lines=9> */
[----:B------:R-:W0:Y:S01]  /*343f0*/  @!P2 LDC.64 R8, c[0x0][0x5c0] ;  /* 0x00017000ff08ab82 */ /* 0x000e220000000a00 */
[----:B------:R-:W-:Y:S02]  /*34400*/  ISETP.LT.OR P4, PT, R29, 0x5a, !P0 ;  /* 0x0000005a1d00780c */ /* 0x000fe40004781670 */
[----:B0-----:R-:W-:Y:S01]  /*34410*/  @!P2 IADD3 R66, P3, P5, R24, UR11, R8 ;  /* 0x0000000b1842ac10 */ /* 0x001fe2000fd7e008 */
[----:B----4-:R-:W-:-:S03]  /*34420*/  FMUL R8, R64, UR19 ;  /* 0x0000001340087c20 */ /* 0x010fc60008400000 */
[----:B------:R-:W-:Y:S02]  /*34430*/  @!P2 IADD3.X R67, R30, UR10, R9, P3, P5 ;  /* 0x0000000a1e43ac10 */ /* 0x000fe40009fea409 */
[----:B------:R-:W-:Y:S02]  /*34440*/  ISETP.LT.OR P3, PT, R29, 0x61, !P1 ;  /* 0x000000611d00780c */ /* 0x000fe40004f61670 */
[----:B------:R-:W-:-:S05]  /*34450*/  F2FP.SATFINITE.E4M3.F32.PACK_AB_MERGE_C R8, RZ, R8, RZ ;  /* 0x00000008ff08723e */ /* 0x000fca00048070ff */
[----:B------:R0:W-:Y:S06]  /*34460*/  @!P4 STG.E.U8 desc[UR26][R10.64+0x59], R8 ;  /* 0x000059080a00c986 */ /* 0x0001ec000c10111a */
[----:B0-----:R-:W0:Y:S01]  /*34470*/  @!P3 LDC.64 R8, c[0x0][0x5c0] ;  /* 0x00017000ff08bb82 */ /* 0x001e220000000a00 */
[----:B------:R-:W-:Y:S02]  /*34480*/  ISETP.LT.OR P6, PT, R29, 0xba, !P0 ;  /* 0x000000ba1d00780c */ /* 0x000fe400047c1670 */
[----:B0-----:R-:W-:-:S05]  /*34490*/  @!P3 IADD3 R8, P5, R24, R8, RZ ;  /* 0x000000081808b210 */ /* 0x001fca0007fbe0ff */
[----:B------:R-:W-:Y:S02]  /*344a0*/  @!P3 IMAD.X R9, R30, 0x1, R9, P5 ;  /* 0x000000011e09b824 */ /* 0x000fe400028e0609 */
[----:B--2---:R-:W-:-:S05]  /*344b0*/  FMUL R10, R57, UR19 ;  /* 0x00000013390a7c20 */ /* 0x004fca0008400000 */
[----:B------:R-:W-:-:S05]  /*344c0*/  F2FP.SATFINITE.E4M3.F32.PACK_AB_MERGE_C R10, RZ, R10, RZ ;  /* 0x0000000aff0a723e */ /* 0x000fca00048070ff */
[----:B------:R0:W-:Y:S02]  /*344d0*/  @!P3 STG.E.U8 desc[UR26][R8.64+0x60], R10 ;  /* 0x0000600a0800b986 */ /* 0x0001e4000c10111a */
[----:B0-----:R-:W0:Y:S02]  /*344e0*/  @!P6 LDC.64 R8, c[0x0][0x5c0] ;  /* 0x00017000ff08eb82 */ /* 0x001e240000000a00 */
[----:B0-----:R-:W-:-:S04]  /*344f0*/  @!P6 IADD3 R64, P0, P3, R24, UR11, R8 ;  /* 0x0000000b1840ec10 */ /* 0x001fc8000fb1e008 */
[----:B------:R-:W-:Y:S02]  /*34500*/  @!P6 IADD3.X R65, R30, UR10, R9, P0, P3 ;  /* 0x0000000a1e41ec10 */ /* 0x000fe400087e6409 */
[----:B------:R-:W-:-:S13]  /*34510*/  ISETP.LT.OR P0, PT, R29, 0x62, !P1 ;  /* 0x000000621d00780c */ /* 0x000fda0004f01670 */
[----:B------:R-:W0:Y:S02]  /*34520*/  @!P0 LDC.64 R8, c[0x0][0x5c0] ;  /* 0x00017000ff088b82 */ /* 0x000e240000000a00 */
[----:B0-----:R-:W-:Y:S01]  /*34530*/  @!P0 IADD3 R8, P3, R24, R8, RZ ;  /* 0x0000000818088210 */ /* 0x001fe20007f7e0ff */
[----:B---3--:R-:W-:-:S04]  /*34540*/  FMUL R10, R56, UR19 ;  /* 0x00000013380a7c20 */ /* 0x008fc80008400000 */
[----:B------:R-:W-:Y:S01]  /*34550*/  @!P0 IMAD.X R9, R30, 0x1, R9, P3 ;  /* 0x000000011e098824 */ /* 0x000fe200018e0609 */
[----:B------:R-:W-:-:S05]  /*34560*/  F2FP.SATFINITE.E4M3.F32.PACK_AB_MERGE_C R10, RZ, R10, RZ ;  /* 0x0000000aff0a723e */ /* 0x000fca00048070ff */
[----:B------:R0:W-:Y:S01]  /*34570*/  @!P0 STG.E.U8 desc[UR26][R8.64+0x61], R10 ;  /* 0x0000610a08008986 */ /* 0x0001e2000c10111a */
[----:B------:R-:W-:-:S04]  /*34580*/  ISETP.GE.AND P0, PT, R28, 0x81, PT ;  /* 0x000000811c00780c */ /* 0x000fc80003f06270 */
[----:B------:R-:W-:Y:S02]  /*34590*/  ISETP.LT.OR P3, PT, R29, 0x1, !P0 ;  /* 0x000000011d00780c */ /* 0x000fe40004761670 */
[----:B------:R-:W-:-:S11]  /*345a0*/  LOP3.LUT R5, R5, 0xffbfffff, RZ, 0xc0, !PT ;  /* 0xffbfffff05057812 */ /* 0x000fd600078ec0ff */
[----:B0-----:R-:W0:Y:S01]  /*345b0*/  @!P3 LDC.64 R8, c[0x0][0x5c0] ;  /* 0x00017000ff08bb82 */ /* 0x001e220000000a00 */
[----:B------:R-:W-:-:S04]  /*345c0*/  @P2 LOP3.LUT R5, R5, 0x400000, RZ, 0xfc, !PT ;  /* 0x0040000005052812 */ /* 0x000fc800078efcff */
[C---:B------:R-:W-:Y:S02]  /*345d0*/  LOP3.LUT P2, RZ, R5.reuse, 0x1, RZ, 0xc0, !PT ;  /* 0x0000000105ff7812 */ /* 0x040fe4000784c0ff */
[C---:B------:R-:W-:Y:S02]  /*345e0*/  LOP3.LUT P4, RZ, R5.reuse, 0x400, RZ, 0xc0, !PT ;  /* 0x0000040005ff7812 */ /* 0x040fe4000788c0ff */
[----:B------:R-:W-:-:S04]  /*345f0*/  LOP3.LUT R5, R5, 0xffdfffff, RZ, 0xc0, !PT ;  /* 0xffdfffff05057812 */ /* 0x000fc800078ec0ff */
[----:B------:R-:W-:Y:S02]  /*34600*/  @P6 LOP3.LUT R5, R5, 0x200000, RZ, 0xfc, !PT ;  /* 0x0020000005056812 */ /* 0x000fe400078efcff */
[----:B0-----:R-:W-:Y:S01]  /*34610*/  @!P3 IADD3 R56, P5, P6, R24, UR9, R8 ;  /* 0x000000091838bc10 */ /* 0x001fe2000febe008 */
[----:B------:R-:W-:Y:S01]  /*34620*/  FMUL R8, R68, UR19 ;  /* 0x0000001344087c20 */ /* 0x000fe20008400000 */
[----:B------:R-:W-:Y:S01]  /*34630*/  LOP3.LUT R4, R4, 0xfff7ffff, RZ, 0xc0, !PT ;  /* 0xfff7ffff04047812 */ /* 0x000fe200078ec0ff */
[----:B------:R-:W2:Y:S03]  /*34640*/  LDL.LU R68, [R1+0x330] ;  /* 0x0003300001447983 */ /* 0x000ea60000300800 */
[----:B------:R-:W-:-:S05]  /*34650*/  F2FP.SATFINITE.E4M3.F32.PACK_AB_MERGE_C R8, RZ, R8, RZ ;  /* 0x00000008ff08723e */ /* 0x000fca00048070ff */
[----:B------:R0:W-:Y:S01]  /*34660*/  @!P2 STG.E.U8 desc[UR26][R34.64+0x60], R8 ;  /* 0x000060082200a986 */ /* 0x0001e2000c10111a */
[----:B------:R-:W-:Y:S02]  /*34670*/  ISETP.LT.OR P2, PT, R29, 0x2, !P0 ;  /* 0x000000021d00780c */ /* 0x000fe40004741670 */
[----:B------:R-:W-:-:S11]  /*34680*/  @!P3 IADD3.X R57, R30, UR8, R9, P5, P6 ;  /* 0x000000081e39bc10 */ /* 0x000fd6000afec409 */
[----:B0-----:R-:W0:Y:S01]  /*34690*/  @!P2 LDC.64 R8, c[0x0][0x5c0] ;  /* 0x00017000ff08ab82 */ /* 0x001e220000000a00 */
[----:B------:R-:W-:Y:S02]  /*346a0*/  @P3 LOP3.LUT R4, R4, 0x80000, RZ, 0xfc, !PT ;  /* 0x0008000004043812 */ /* 0x000fe400078efcff */
[----:B------:R-:W-:Y:S02]  /*346b0*/  ISETP.LT.OR P3, PT, R29, 0x9, !P0 ;  /* 0x000000091d00780c */ /* 0x000fe40004761670 */
[----:B0-----:R-:W-:-:S04]  /*346c0*/  @!P2 IADD3 R10, P5, P6, R24, UR9, R8 ;  /* 0x00000009180aac10 */ /* 0x001fc8000febe008 */
[----:B------:R-:W-:-:S07]  /*346d0*/  @!P2 IADD3.X R11, R30, UR8, R9, P5, P6 ;  /* 0x000000081e0bac10 */ /* 0x000fce000afec409 */
[----:B------:R-:W0:Y:S02]  /*346e0*/  @!P3 LDC.64 R8, c[0x0][0x5c0] ;  /* 0x00017000ff08bb82 */ /* 0x000e240000000a00 */
[----:B0-----:R-:W-:Y:S01]  /*346f0*/  @!P3 IADD3 R34, P5, P6, R24, UR9, R8 ;  /* 0x000000091822bc10 */ /* 0x001fe2000febe008 */
[----:B------:R-:W-:Y:S02]  /*34700*/  FMUL R8, R70, UR19 ;  /* 0x0000001346087c20 */ /* 0x000fe40008400000 */
[----:B------:R-:W3:Y:S04]  /*34710*/  LDL.LU R70, [R1+0x334] ;  /* 0x0003340001467983 */ /* 0x000ee80000300800 */
[----:B------:R-:W4:Y:S01]  /*34720*/  LDL.LU R74, [R1+0x338] ;  /* 0x00033800014a7983 */ /* 0x000f220000300800 */
[----:B------:R-:W-:-:S02]  /*34730*/  @!P3 IADD3.X R35, R30, UR8, R9, P5, P6 ;  /* 0x000000081e23bc10 */ /* 0x000fc4000afec409 */
[----:B------:R-:W-:Y:S01]  /*34740*/  ISETP.LT.OR P5, PT, R29, 0x69, !P1 ;  /* 0x000000691d00780c */ /* 0x000fe20004fa1670 */
[----:B------:R-:W-:Y:S01]  /*34750*/  FMUL R31, R69, UR19 ;  /* 0x00000013451f7c20 */ /* 0x000fe20008400000 */
[----:B------:R-:W-:Y:S01]  /*34760*/  F2FP.SATFINITE.E4M3.F32.PACK_AB_MERGE_C R8, RZ, R8, RZ ;  /* 0x00000008ff08723e */ /* 0x000fe200048070ff */
[----:B------:R-:W4:Y:S04]  /*34770*/  LDL.LU R73, [R1+0x33c] ;  /* 0x00033c0001497983 */ /* 0x000f280000300800 */
[----:B------:R0:W-:Y:S01]  /*34780*/  @!P4 STG.E.U8 desc[UR26][R32.64+0x61], R8 ;  /* 0x000061082000c986 */ /* 0x0001e2000c10111a */
[----:B------:R-:W-:Y:S02]  /*34790*/  LOP3.LUT R5, R5, 0xfffffffb, RZ, 0xc0, !PT ;  /* 0xfffffffb05057812 */ /* 0x000fe400078ec0ff */
[----:B------:R-:W-:Y:S01]  /*347a0*/  F2FP.SATFINITE.E4M3.F32.PACK_AB_MERGE_C R31, RZ, R31, RZ ;  /* 0x0000001fff1f723e */ /* 0x000fe200048070ff */
[----:B------:R-:W4:Y:S02]  /*347b0*/  LDL.LU R72, [R1+0x340] ;  /* 0x0003400001487983 */ /* 0x000f240000300800 */
[----:B0-----:R-:W0:Y:S01]  /*347c0*/  @!P5 LDC.64 R8, c[0x0][0x5c0] ;  /* 0x00017000ff08db82 */ /* 0x001e220000000a00 */
[----:B------:R-:W-:-:S04]  /*347d0*/  @P2 LOP3.LUT R5, R5, 0x4, RZ, 0xfc, !PT ;  /* 0x0000000405052812 */ /* 0x000fc800078efcff */
[C---:B------:R-:W-:Y:S02]  /*347e0*/  LOP3.LUT P2, RZ, R5.reuse, 0x800, RZ, 0xc0, !PT ;  /* 0x0000080005ff7812 */ /* 0x040fe4000784c0ff */
[----:B------:R-:W-:-:S04]  /*347f0*/  LOP3.LUT R5, R5, 0xff7fffff, RZ, 0xc0, !PT ;  /* 0xff7fffff05057812 */ /* 0x000fc800078ec0ff */
[----:B------:R-:W-:Y:S02]  /*34800*/  @P3 LOP3.LUT R5, R5, 0x800000, RZ, 0xfc, !PT ;  /* 0x0080000005053812 */ /* 0x000fe400078efcff */
[----:B------:R-:W-:Y:S02]  /*34810*/  ISETP.LT.OR P3, PT, R29, 0xa, !P0 ;  /* 0x0000000a1d00780c */ /* 0x000fe40004761670 */
        /* <DEDUP_REMOVED lines=8> */
[C---:B------:R-:W-:Y:S02]  /*348a0*/  LOP3.LUT P4, RZ, R5.reuse, 0x10, RZ, 0xc0, !PT ;  /* 0x0000001005ff7812 */ /* 0x040fe4000788c0ff */
[----:B------:R-:W-:-:S04]  /*348b0*/  LOP3.LUT R5, R5, 0xfffffbff, RZ, 0xc0, !PT ;  /* 0xfffffbff05057812 */ /* 0x000fc800078ec0ff */
[----:B------:R-:W-:Y:S02]  /*348c0*/  @P3 LOP3.LUT R5, R5, 0x400, RZ, 0xfc, !PT ;  /* 0x0000040005053812 */ /* 0x000fe400078efcff */
[----:B------:R-:W-:Y:S02]  /*348d0*/  ISETP.LT.OR P3, PT, R29, 0x11, !P0 ;  /* 0x000000111d00780c */ /* 0x000fe40004761670 */
[----:B0-----:R-:W-:-:S05]  /*348e0*/  @!P5 IADD3 R8, P6, R24, R8, RZ ;  /* 0x000000081808d210 */ /* 0x001fca0007fde0ff */
[----:B------:R-:W-:Y:S01]  /*348f0*/  @!P5 IMAD.X R9, R30, 0x1, R9, P6 ;  /* 0x000000011e09d824 */ /* 0x000fe200030e0609 */
[----:B------:R-:W-:Y:S01]  /*34900*/  LOP3.LUT R5, R5, 0xfeffffff, RZ, 0xc0, !PT ;  /* 0xfeffffff05057812 */ /* 0x000fe200078ec0ff */
[----:B--2---:R-:W-:-:S05]  /*34910*/  FMUL R31, R68, UR19 ;  /* 0x00000013441f7c20 */ /* 0x004fca0008400000 */
[----:B------:R-:W-:-:S05]  /*34920*/  F2FP.SATFINITE.E4M3.F32.PACK_AB_MERGE_C R31, RZ, R31, RZ ;  /* 0x0000001fff1f723e */ /* 0x000fca00048070ff */
[----:B------:R0:W-:Y:S02]  /*34930*/  @!P5 STG.E.U8 desc[UR26][R8.64+0x69], R31 ;  /* 0x0000691f0800d986 */ /* 0x0001e4000c10111a */
[----:B0-----:R-:W0:Y:S02]  /*34940*/  @!P3 LDC.64 R8, c[0x0][0x5c0] ;  /* 0x00017000ff08bb82 */ /* 0x001e240000000a00 */
[----:B0-----:R-:W-:-:S04]  /*34950*/  @!P3 IADD3 R68, P5, P6, R24, UR9, R8 ;  /* 0x000000091844bc10 */ /* 0x001fc8000febe008 */
[----:B------:R-:W-:Y:S01]  /*34960*/  @!P3 IADD3.X R69, R30, UR8, R9, P5, P6 ;  /* 0x000000081e45bc10 */ /* 0x000fe2000afec409 */
[----:B---3--:R-:W-:-:S05]  /*34970*/  FMUL R8, R70, UR19 ;  /* 0x0000001346087c20 */ /* 0x008fca0008400000 */
[----:B------:R-:W-:-:S05]  /*34980*/  F2FP.SATFINITE.E4M3.F32.PACK_AB_MERGE_C R8, RZ, R8, RZ ;  /* 0x00000008ff08723e */ /* 0x000fca00048070ff */
[----:B------:R0:W-:Y:S01]  /*34990*/  @!P2 STG.E.U8 desc[UR26][R46.64+0x68], R8 ;  /* 0x000068082e00a986 */ /* 0x0001e2000c10111a */
[----:B------:R-:W-:-:S13]  /*349a0*/  ISETP.LT.OR P2, PT, R29, 0x12, !P0 ;  /* 0x000000121d00780c */ /* 0x000fda0004741670 */
[----:B0-----:R-:W0:Y:S01]  /*349b0*/  @!P2 LDC.64 R8, c[0x0][0x5c0] ;  /* 0x00017000ff08ab82 */ /* 0x001e220000000a00 */
[----:B------:R-:W-:Y:S02]  /*349c0*/  @P3 LOP3.LUT R5, R5, 0x1000000, RZ, 0xfc, !PT ;  /* 0x0100000005053812 */ /* 0x000fe400078efcff */
[----:B------:R-:W-:Y:S02]  /*349d0*/  ISETP.LT.OR P3, PT, R29, 0x19, !P0 ;  /* 0x000000191d00780c */ /* 0x000fe40004761670 */
[----:B0-----:R-:W-:-:S04]  /*349e0*/  @!P2 IADD3 R46, P5, P6, R24, UR9, R8 ;  /* 0x00000009182eac10 */ /* 0x001fc8000febe008 */
[----:B------:R-:W-:-:S07]  /*349f0*/  @!P2 IADD3.X R47, R30, UR8, R9, P5, P6 ;  /* 0x000000081e2fac10 */ /* 0x000fce000afec409 */
[----:B------:R-:W0:Y:S02]  /*34a00*/  @!P3 LDC.64 R8, c[0x0][0x5c0] ;  /* 0x00017000ff08bb82 */ /* 0x000e240000000a00 */
[----:B0-----:R-:W-:Y:S01]  /*34a10*/  @!P3 IADD3 R70, P5, P6, R24, UR9, R8 ;  /* 0x000000091846bc10 */ /* 0x001fe2000febe008 */
[----:B----4-:R-:W-:Y:S02]  /*34a20*/  FMUL R8, R74, UR19 ;  /* 0x000000134a087c20 */ /* 0x010fe40008400000 */
[----:B------:R-:W2:Y:S04]  /*34a30*/  LDL.LU R74, [R1+0x344] ;  /* 0x00034400014a7983 */ /* 0x000ea80000300800 */
[----:B------:R-:W3:Y:S01]  /*34a40*/  LDL.LU R78, [R1+0x348] ;  /* 0x00034800014e7983 */ /* 0x000ee20000300800 */
[----:B------:R-:W-:-:S03]  /*34a50*/  @!P3 IADD3.X R71, R30, UR8, R9, P5, P6 ;  /* 0x000000081e47bc10 */ /* 0x000fc6000afec409 */
[----:B------:R-:W4:Y:S01]  /*34a60*/  LDL.LU R77, [R1+0x34c] ;  /* 0x00034c00014d7983 */ /* 0x000f220000300800 */
[----:B------:R-:W-:Y:S02]  /*34a70*/  ISETP.LT.OR P5, PT, R29, 0x71, !P1 ;  /* 0x000000711d00780c */ /* 0x000fe40004fa1670 */
[----:B------:R-:W-:Y:S01]  /*34a80*/  F2FP.SATFINITE.E4M3.F32.PACK_AB_MERGE_C R8, RZ, R8, RZ ;  /* 0x00000008ff08723e */ /* 0x000fe200048070ff */
[----:B------:R-:W4:Y:S04]  /*34a90*/  LDL.LU R76, [R1+0x350] ;  /* 0x00035000014c7983 */ /* 0x000f280000300800 */
[----:B------:R0:W-:Y:S01]  /*34aa0*/  @!P4 STG.E.U8 desc[UR26][R16.64+0x69], R8 ;  /* 0x000069081000c986 */ /* 0x0001e2000c10111a */
[----:B------:R-:W-:-:S03]  /*34ab0*/  LOP3.LUT R5, R5, 0xfffff7ff, RZ, 0xc0, !PT ;  /* 0xfffff7ff05057812 */ /* 0x000fc600078ec0ff */
[----:B------:R-:W4:Y:S02]  /*34ac0*/  LDL.LU R80, [R1+0x354] ;  /* 0x0003540001507983 */ /* 0x000f240000300800 */
[----:B0-----:R-:W0:Y:S01]  /*34ad0*/  @!P5 LDC.64 R8, c[0x0][0x5c0] ;  /* 0x00017000ff08db82 */ /* 0x001e220000000a00 */
[----:B------:R-:W-:Y:S01]  /*34ae0*/  @P2 LOP3.LUT R5, R5, 0x800, RZ, 0xfc, !PT ;  /* 0x0000080005052812 */ /* 0x000fe200078efcff */
[----:B------:R-:W-:Y:S01]  /*34af0*/  FMUL R16, R73, UR19 ;  /* 0x0000001349107c20 */ /* 0x000fe20008400000 */
[----:B------:R-:W-:Y:S01]  /*34b00*/  FMUL R31, R72, UR19 ;  /* 0x00000013481f7c20 */ /* 0x000fe20008400000 */
[----:B------:R-:W4:Y:S01]  /*34b10*/  LDL.LU R79, [R1+0x358] ;  /* 0x00035800014f7983 */ /* 0x000f220000300800 */
[C---:B------:R-:W-:Y:S02]  /*34b20*/  LOP3.LUT P2, RZ, R5.reuse, 0x1000, RZ, 0xc0, !PT ;  /* 0x0000100005ff7812 */ /* 0x040fe4000784c0ff */
[----:B------:R-:W-:-:S04]  /*34b30*/  LOP3.LUT R5, R5, 0xfdffffff, RZ, 0xc0, !PT ;  /* 0xfdffffff05057812 */ /* 0x000fc800078ec0ff */
        /* <DEDUP_REMOVED lines=22> */
[----:B------:R-:W-:-:S04]  /*34ca0*/  LOP3.LUT R5, R5, 0xfbffffff, RZ, 0xc0, !PT ;  /* 0xfbffffff05057812 */ /* 0x000fc800078ec0ff */
[----:B------:R-:W-:Y:S02]  /*34cb0*/  @P3 LOP3.LUT R5, R5, 0x4000000, RZ, 0xfc, !PT ;  /* 0x0400000005053812 */ /* 0x000fe400078efcff */
[----:B------:R-:W-:Y:S01]  /*34cc0*/  ISETP.LT.OR P3, PT, R29, 0x29, !P0 ;  /* 0x000000291d00780c */ /* 0x000fe20004761670 */
[----:B--2---:R-:W-:-:S05]  /*34cd0*/  FMUL R8, R74, UR19 ;  /* 0x000000134a087c20 */ /* 0x004fca0008400000 */
[----:B------:R-:W-:-:S05]  /*34ce0*/  F2FP.SATFINITE.E4M3.F32.PACK_AB_MERGE_C R8, RZ, R8, RZ ;  /* 0x00000008ff08723e */ /* 0x000fca00048070ff */
[----:B------:R0:W-:Y:S01]  /*34cf0*/  @!P2 STG.E.U8 desc[UR26][R40.64+0x70], R8 ;  /* 0x000070082800a986 */ /* 0x0001e2000c10111a */
[----:B------:R-:W-:-:S13]  /*34d00*/  ISETP.LT.OR P2, PT, R29, 0x22, !P0 ;  /* 0x000000221d00780c */ /* 0x000fda0004741670 */
[----:B0-----:R-:W0:Y:S02]  /*34d10*/  @!P2 LDC.64 R8, c[0x0][0x5c0] ;  /* 0x00017000ff08ab82 */ /* 0x001e240000000a00 */
[----:B0-----:R-:W-:-:S04]  /*34d20*/  @!P2 IADD3 R40, P5, P6, R24, UR9, R8 ;  /* 0x000000091828ac10 */ /* 0x001fc8000febe008 */
[----:B------:R-:W-:Y:S02]  /*34d30*/  @!P2 IADD3.X R41, R30, UR8, R9, P5, P6 ;  /* 0x000000081e29ac10 */ /* 0x000fe4000afec409 */
[----:B------:R-:W0:Y:S02]  /*34d40*/  @!P3 LDC.64 R8, c[0x0][0x5c0] ;  /* 0x00017000ff08bb82 */ /* 0x000e240000000a00 */
[----:B0-----:R-:W-:Y:S01]  /*34d50*/  @!P3 IADD3 R74, P5, P6, R24, UR9, R8 ;  /* 0x00000009184abc10 */ /* 0x001fe2000febe008 */
[----:B---3--:R-:W-:Y:S02]  /*34d60*/  FMUL R8, R78, UR19 ;  /* 0x000000134e087c20 */ /* 0x008fe40008400000 */
[----:B------:R-:W2:Y:S01]  /*34d70*/  LDL.LU R78, [R1+0x35c] ;  /* 0x00035c00014e7983 */ /* 0x000ea20000300800 */
[----:B------:R-:W-:Y:S02]  /*34d80*/  @!P3 IADD3.X R75, R30, UR8, R9, P5, P6 ;  /* 0x000000081e4bbc10 */ /* 0x000fe4000afec409 */
[----:B------:R-:W-:Y:S01]  /*34d90*/  ISETP.LT.OR P5, PT, R29, 0x79, !P1 ;  /* 0x000000791d00780c */ /* 0x000fe20004fa1670 */
[----:B------:R-:W3:Y:S01]  /*34da0*/  LDL.LU R84, [R1+0x360] ;  /* 0x0003600001547983 */ /* 0x000ee20000300800 */
[----:B------:R-:W-:-:S02]  /*34db0*/  F2FP.SATFINITE.E4M3.F32.PACK_AB_MERGE_C R8, RZ, R8, RZ ;  /* 0x00000008ff08723e */ /* 0x000fc400048070ff */
[----:B------:R-:W-:Y:S01]  /*34dc0*/  LOP3.LUT R5, R5, 0xffffefff, RZ, 0xc0, !PT ;  /* 0xffffefff05057812 */ /* 0x000fe200078ec0ff */
[----:B----4-:R-:W-:Y:S01]  /*34dd0*/  FMUL R31, R77, UR19 ;  /* 0x000000134d1f7c20 */ /* 0x010fe20008400000 */
[----:B------:R-:W4:Y:S04]  /*34de0*/  LDL.LU R83, [R1+0x364] ;  /* 0x0003640001537983 */ /* 0x000f280000300800 */
[----:B------:R0:W-:Y:S01]  /*34df0*/  @!P4 STG.E.U8 desc[UR26][R36.64+0x71], R8 ;  /* 0x000071082400c986 */ /* 0x0001e2000c10111a */
[----:B------:R-:W-:Y:S02]  /*34e00*/  @P2 LOP3.LUT R5, R5, 0x1000, RZ, 0xfc, !PT ;  /* 0x0000100005052812 */ /* 0x000fe400078efcff */
[----:B------:R-:W-:Y:S01]  /*34e10*/  F2FP.SATFINITE.E4M3.F32.PACK_AB_MERGE_C R31, RZ, R31, RZ ;  /* 0x0000001fff1f723e */ /* 0x000fe200048070ff */
[----:B------:R-:W4:Y:S01]  /*34e20*/  LDL.LU R82, [R1+0x368] ;  /* 0x0003680001527983 */ /* 0x000f220000300800 */
[----:B0-----:R-:W0:Y:S01]  /*34e30*/  @!P5 LDC.64 R8, c[0x0][0x5c0] ;  /* 0x00017000ff08db82 */ /* 0x001e220000000a00 */
[----:B------:R-:W-:-:S02]  /*34e40*/  LOP3.LUT P2, RZ, R5, 0x2000, RZ, 0xc0, !PT ;  /* 0x0000200005ff7812 */ /* 0x000fc4000784c0ff */
        /* <DEDUP_REMOVED lines=21> */
[----:B0-----:R-:W-:Y:S01]  /*34fa0*/  @!P3 IADD3 R76, P5, P6, R24, UR9, R8 ;  /* 0x00000009184cbc10 */ /* 0x001fe2000febe008 */
[----:B------:R-:W-:-:S05]  /*34fb0*/  FMUL R8, R80, UR19 ;  /* 0x0000001350087c20 */ /* 0x000fca0008400000 */
[----:B------:R-:W-:-:S05]  /*34fc0*/  F2FP.SATFINITE.E4M3.F32.PACK_AB_MERGE_C R8, RZ, R8, RZ ;  /* 0x00000008ff08723e */ /* 0x000fca00048070ff */
[----:B------:R0:W-:Y:S01]  /*34fd0*/  @!P2 STG.E.U8 desc[UR26][R50.64+0x78], R8 ;  /* 0x000078083200a986 */ /* 0x0001e2000c10111a */
[----:B------:R-:W-:Y:S02]  /*34fe0*/  ISETP.LT.OR P2, PT, R29, 0x32, !P0 ;  /* 0x000000321d00780c */ /* 0x000fe40004741670 */
[----:B------:R-:W-:-:S11]  /*34ff0*/  @!P3 IADD3.X R77, R30, UR8, R9, P5, P6 ;  /* 0x000000081e4dbc10 */ /* 0x000fd6000afec409 */
[----:B0-----:R-:W0:Y:S01]  /*35000*/  @!P2 LDC.64 R8, c[0x0][0x5c0] ;  /* 0x00017000ff08ab82 */ /* 0x001e220000000a00 */
[----:B------:R-:W-:-:S04]  /*35010*/  LOP3.LUT R5, R5, 0xefffffff, RZ, 0xc0, !PT ;  /* 0xefffffff05057812 */ /* 0x000fc800078ec0ff */
[----:B------:R-:W-:Y:S02]  /*35020*/  @P3 LOP3.LUT R5, R5, 0x10000000, RZ, 0xfc, !PT ;  /* 0x1000000005053812 */ /* 0x000fe400078efcff */
[----:B------:R-:W-:Y:S02]  /*35030*/  ISETP.LT.OR P3, PT, R29, 0x39, !P0 ;  /* 0x000000391d00780c */ /* 0x000fe40004761670 */
[----:B0-----:R-:W-:-:S04]  /*35040*/  @!P2 IADD3 R50, P5, P6, R24, UR9, R8 ;  /* 0x000000091832ac10 */ /* 0x001fc8000febe008 */
[----:B------:R-:W-:-:S07]  /*35050*/  @!P2 IADD3.X R51, R30, UR8, R9, P5, P6 ;  /* 0x000000081e33ac10 */ /* 0x000fce000afec409 */
[----:B------:R-:W0:Y:S02]  /*35060*/  @!P3 LDC.64 R8, c[0x0][0x5c0] ;  /* 0x00017000ff08bb82 */ /* 0x000e240000000a00 */
[----:B0-----:R-:W-:Y:S01]  /*35070*/  @!P3 IADD3 R80, P5, P6, R24, UR9, R8 ;  /* 0x000000091850bc10 */ /* 0x001fe2000febe008 */
[----:B------:R-:W-:-:S03]  /*35080*/  FMUL R8, R79, UR19 ;  /* 0x000000134f087c20 */ /* 0x000fc60008400000 */
[----:B------:R-:W-:Y:S02]  /*35090*/  @!P3 IADD3.X R81, R30, UR8, R9, P5, P6 ;  /* 0x000000081e51bc10 */ /* 0x000fe4000afec409 */
[----:B------:R-:W-:Y:S02]  /*350a0*/  ISETP.LT.OR P5, PT, R29, 0x81, !P1 ;  /* 0x000000811d00780c */ /* 0x000fe40004fa1670 */
[----:B------:R-:W-:-:S05]  /*350b0*/  F2FP.SATFINITE.E4M3.F32.PACK_AB_MERGE_C R8, RZ, R8, RZ ;  /* 0x00000008ff08723e */ /* 0x000fca00048070ff */
[----:B------:R0:W-:Y:S01]  /*350c0*/  @!P4 STG.E.U8 desc[UR26][R12.64+0x79], R8 ;  /* 0x000079080c00c986 */ /* 0x0001e2000c10111a */
[----:B------:R-:W-:-:S05]  /*350d0*/  LOP3.LUT R5, R5, 0xffffdfff, RZ, 0xc0, !PT ;  /* 0xffffdfff05057812 */ /* 0x000fca00078ec0ff */
[----:B0-----:R-:W0:Y:S01]  /*350e0*/  @!P5 LDC.64 R8, c[0x0][0x5c0] ;  /* 0x00017000ff08db82 */ /* 0x001e220000000a00 */
[----:B------:R-:W-:-:S04]  /*350f0*/  @P2 LOP3.LUT R5, R5, 0x2000, RZ, 0xfc, !PT ;  /* 0x0000200005052812 */ /* 0x000fc800078efcff */
[C---:B------:R-:W-:Y:S02]  /*35100*/  LOP3.LUT P2, RZ, R5.reuse, 0x4000, RZ, 0xc0, !PT ;  /* 0x0000400005ff7812 */ /* 0x040fe4000784c0ff */
[----:B------:R-:W-:-:S04]  /*35110*/  LOP3.LUT R5, R5, 0xdfffffff, RZ, 0xc0, !PT ;  /* 0xdfffffff05057812 */ /* 0x000fc800078ec0ff */
[----:B------:R-:W-:Y:S02]  /*35120*/  @P3 LOP3.LUT R5, R5, 0x20000000, RZ, 0xfc, !PT ;  /* 0x2000000005053812 */ /* 0x000fe400078efcff */
[----:B------:R-:W-:Y:S01]  /*35130*/  ISETP.LT.OR P3, PT, R29, 0x3a, !P0 ;  /* 0x0000003a1d00780c */ /* 0x000fe20004761670 */
[----:B--2---:R-:W-:-:S05]  /*35140*/  FMUL R12, R78, UR19 ;  /* 0x000000134e0c7c20 */ /* 0x004fca0008400000 */
[----:B------:R-:W-:Y:S02]  /*35150*/  F2FP.SATFINITE.E4M3.F32.PACK_AB_MERGE_C R12, RZ, R12, RZ ;  /* 0x0000000cff0c723e */ /* 0x000fe400048070ff */
[----:B0-----:R-:W-:-:S05]  /*35160*/  @!P5 IADD3 R8, P6, R24, R8, RZ ;  /* 0x000000081808d210 */ /* 0x001fca0007fde0ff */
[----:B------:R-:W-:-:S05]  /*35170*/  @!P5 IMAD.X R9, R30, 0x1, R9, P6 ;  /* 0x000000011e09d824 */ /* 0x000fca00030e0609 */
[----:B------:R0:W-:Y:S02]  /*35180*/  @!P5 STG.E.U8 desc[UR26][R8.64+0x80], R12 ;  /* 0x0000800c0800d986 */ /* 0x0001e4000c10111a */
[----:B0-----:R-:W0:Y:S01]  /*35190*/  @!P3 LDC.64 R8, c[0x0][0x5c0] ;  /* 0x00017000ff08bb82 */ /* 0x001e220000000a00 */
[----:B---3--:R-:W-:Y:S02]  /*351a0*/  FMUL R12, R84, UR19 ;  /* 0x00000013540c7c20 */ /* 0x008fe40008400000 */
[----:B------:R-:W2:Y:S01]  /*351b0*/  LDL.LU R84, [R1+0x36c] ;  /* 0x00036c0001547983 */ /* 0x000ea20000300800 */
        /* <DEDUP_REMOVED lines=14> */
[----:B----4-:R-:W-:Y:S02]  /*352a0*/  FMUL R8, R83, UR19 ;  /* 0x0000001353087c20 */ /* 0x010fe40008400000 */
[----:B------:R-:W3:Y:S03]  /*352b0*/  LDL.LU R83, [R1+0x370] ;  /* 0x0003700001537983 */ /* 0x000ee60000300800 */
[----:B------:R-:W-:-:S05]  /*352c0*/  F2FP.SATFINITE.E4M3.F32.PACK_AB_MERGE_C R8, RZ, R8, RZ ;  /* 0x00000008ff08723e */ /* 0x000fca00048070ff */
[----:B------:R0:W-:Y:S01]  /*352d0*/  @!P2 STG.E.U8 desc[UR26][R44.64+0x80], R8 ;  /* 0x000080082c00a986 */ /* 0x0001e2000c10111a */
[----:B------:R-:W-:Y:S02]  /*352e0*/  ISETP.LT.OR P2, PT, R29, 0x42, !P0 ;  /* 0x000000421d00780c */ /* 0x000fe40004741670 */
[----:B------:R-:W-:-:S11]  /*352f0*/  @!P3 IADD3.X R87, R30, UR8, R9, P5, P6 ;  /* 0x000000081e57bc10 */ /* 0x000fd6000afec409 */
[----:B0-----:R-:W0:Y:S01]  /*35300*/  @!P2 LDC.64 R8, c[0x0][0x5c0] ;  /* 0x00017000ff08ab82 */ /* 0x001e220000000a00 */
[----:B------:R-:W-:-:S04]  /*35310*/  LOP3.LUT R5, R5, 0xbfffffff, RZ, 0xc0, !PT ;  /* 0xbfffffff05057812 */ /* 0x000fc800078ec0ff */
[----:B------:R-:W-:-:S04]  /*35320*/  @P3 LOP3.LUT R5, R5, 0x40000000, RZ, 0xfc, !PT ;  /* 0x4000000005053812 */ /* 0x000fc800078efcff */
[----:B------:R-:W-:-:S04]  /*35330*/  LOP3.LUT R5, R5, 0xffffbfff, RZ, 0xc0, !PT ;  /* 0xffffbfff05057812 */ /* 0x000fc800078ec0ff */
[----:B------:R-:W-:Y:S02]  /*35340*/  @P2 LOP3.LUT R5, R5, 0x4000, RZ, 0xfc, !PT ;  /* 0x0000400005052812 */ /* 0x000fe400078efcff */
[----:B0-----:R-:W-:-:S04]  /*35350*/  @!P2 IADD3 R44, P5, P6, R24, UR9, R8 ;  /* 0x00000009182cac10 */ /* 0x001fc8000febe008 */
[----:B------:R-:W-:Y:S02]  /*35360*/  @!P2 IADD3.X R45, R30, UR8, R9, P5, P6 ;  /* 0x000000081e2dac10 */ /* 0x000fe4000afec409 */
[----:B------:R-:W-:-:S13]  /*35370*/  ISETP.LT.OR P2, PT, R29, 0x49, !P0 ;  /* 0x000000491d00780c */ /* 0x000fda0004741670 */
[----:B------:R-:W0:Y:S02]  /*35380*/  @!P2 LDC.64 R8, c[0x0][0x5c0] ;  /* 0x00017000ff08ab82 */ /* 0x000e240000000a00 */
[----:B0-----:R-:W-:Y:S01]  /*35390*/  @!P2 IADD3 R94, P5, P6, R24, UR9, R8 ;  /* 0x00000009185eac10 */ /* 0x001fe2000febe008 */
[----:B------:R-:W-:Y:S02]  /*353a0*/  FMUL R8, R82, UR19 ;  /* 0x0000001352087c20 */ /* 0x000fe40008400000 */
[----:B------:R-:W4:Y:S01]  /*353b0*/  LDL.LU R82, [R1+0x374] ;  /* 0x0003740001527983 */ /* 0x000f220000300800 */
[----:B------:R-:W-:Y:S02]  /*353c0*/  @!P2 IADD3.X R95, R30, UR8, R9, P5, P6 ;  /* 0x000000081e5fac10 */ /* 0x000fe4000afec409 */
[----:B------:R-:W-:Y:S02]  /*353d0*/  ISETP.LT.OR P5, PT, R29, 0x89, !P1 ;  /* 0x000000891d00780c */ /* 0x000fe40004fa1670 */
[----:B------:R-:W-:-:S05]  /*353e0*/  F2FP.SATFINITE.E4M3.F32.PACK_AB_MERGE_C R8, RZ, R8, RZ ;  /* 0x00000008ff08723e */ /* 0x000fca00048070ff */
[----:B------:R0:W-:Y:S06]  /*353f0*/  @!P4 STG.E.U8 desc[UR26][R20.64+0x81], R8 ;  /* 0x000081081400c986 */ /* 0x0001ec000c10111a */
[----:B0-----:R-:W0:Y:S01]  /*35400*/  @!P5 LDC.64 R8, c[0x0][0x5c0] ;  /* 0x00017000ff08db82 */ /* 0x001e220000000a00 */
[----:B--2---:R-:W-:Y:S02]  /*35410*/  FMUL R12, R84, UR19 ;  /* 0x00000013540c7c20 */ /* 0x004fe40008400000 */
[----:B------:R-:W2:Y:S01]  /*35420*/  LDL.LU R84, [R1+0x378] ;  /* 0x0003780001547983 */ /* 0x000ea20000300800 */
[----:B0-----:R-:W-:-:S02]  /*35430*/  @!P5 IADD3 R8, P6, R24, R8, RZ ;  /* 0x000000081808d210 */ /* 0x001fc40007fde0ff */
[----:B------:R-:W-:-:S03]  /*35440*/  F2FP.SATFINITE.E4M3.F32.PACK_AB_MERGE_C R12, RZ, R12, RZ ;  /* 0x0000000cff0c723e */ /* 0x000fc600048070ff */
[----:B------:R-:W-:-:S05]  /*35450*/  @!P5 IMAD.X R9, R30, 0x1, R9, P6 ;  /* 0x000000011e09d824 */ /* 0x000fca00030e0609 */
[----:B------:R0:W-:Y:S01]  /*35460*/  @!P5 STG.E.U8 desc[UR26][R8.64+0x88], R12 ;  /* 0x0000880c0800d986 */ /* 0x0001e2000c10111a */
[----:B------:R-:W-:-:S13]  /*35470*/  ISETP.LT.OR P4, PT, R29, 0x4a, !P0 ;  /* 0x0000004a1d00780c */ /* 0x000fda0004781670 */
[----:B0-----:R-:W0:Y:S02]  /*35480*/  @!P4 LDC.64 R8, c[0x0][0x5c0] ;  /* 0x00017000ff08cb82 */ /* 0x001e240000000a00 */
[----:B0-----:R-:W-:-:S04]  /*35490*/  @!P4 IADD3 R20, P5, P6, R24, UR9, R8 ;  /* 0x000000091814cc10 */ /* 0x001fc8000febe008 */
[----:B------:R-:W-:Y:S02]  /*354a0*/  @!P4 IADD3.X R21, R30, UR8, R9, P5, P6 ;  /* 0x000000081e15cc10 */ /* 0x000fe4000afec409 */
[----:B------:R-:W-:Y:S02]  /*354b0*/  ISETP.LT.OR P5, PT, R29, 0x8a, !P1 ;  /* 0x0000008a1d00780c */ /* 0x000fe40004fa1670 */
[----:B------:R-:W-:Y:S01]  /*354c0*/  LOP3.LUT P3, RZ, R5, 0x8000, RZ, 0xc0, !PT ;  /* 0x0000800005ff7812 */ /* 0x000fe2000786c0ff */
[----:B---3--:R-:W-:-:S10]  /*354d0*/  FMUL R12, R83, UR19 ;  /* 0x00000013530c7c20 */ /* 0x008fd40008400000 */
[----:B------:R-:W0:Y:S01]  /*354e0*/  @!P5 LDC.64 R8, c[0x0][0x5c0] ;  /* 0x00017000ff08db82 */ /* 0x000e220000000a00 */
[----:B------:R-:W3:Y:S01]  /*354f0*/  LDL.LU R83, [R1+0x37c] ;  /* 0x00037c0001537983 */ /* 0x000ee20000300800 */
[----:B------:R-:W-:-:S04]  /*35500*/  LOP3.LUT R5, R5, 0x7fffffff, RZ, 0xc0, !PT ;  /* 0x7fffffff05057812 */ /* 0x000fc800078ec0ff */
[----:B------:R-:W-:-:S04]  /*35510*/  @P2 LOP3.LUT R5, R5, 0x80000000, RZ, 0xfc, !PT ;  /* 0x8000000005052812 */ /* 0x000fc800078efcff */
        /* <DEDUP_REMOVED lines=10> */
[----:B------:R-:W4:Y:S03]  /*355c0*/  LDL.LU R82, [R1+0x380] ;  /* 0x0003800001527983 */ /* 0x000f260000300800 */
[----:B------:R-:W-:-:S05]  /*355d0*/  F2FP.SATFINITE.E4M3.F32.PACK_AB_MERGE_C R8, RZ, R8, RZ ;  /* 0x00000008ff08723e */ /* 0x000fca00048070ff */
[----:B------:R0:W-:Y:S01]  /*355e0*/  @!P3 STG.E.U8 desc[UR26][R54.64+0x88], R8 ;  /* 0x000088083600b986 */ /* 0x0001e2000c10111a */
[----:B------:R-:W-:Y:S02]  /*355f0*/  ISETP.LT.OR P3, PT, R29, 0x52, !P0 ;  /* 0x000000521d00780c */ /* 0x000fe40004761670 */
[----:B------:R-:W-:-:S11]  /*35600*/  @!P4 IADD3.X R99, R30, UR8, R9, P5, P6 ;  /* 0x000000081e63cc10 */ /* 0x000fd6000afec409 */
        /* <DEDUP_REMOVED lines=8> */
[----:B--2---:R-:W-:Y:S02]  /*35690*/  FMUL R8, R84, UR19 ;  /* 0x0000001354087c20 */ /* 0x004fe40008400000 */
[----:B------:R-:W2:Y:S01]  /*356a0*/  LDL.LU R84, [R1+0x384] ;  /* 0x0003840001547983 */ /* 0x000ea20000300800 */
[----:B------:R-:W-:-:S04]  /*356b0*/  LOP3.LUT R6, R6, 0xfffffffe, RZ, 0xc0, !PT ;  /* 0xfffffffe06067812 */ /* 0x000fc800078ec0ff */
[----:B------:R-:W-:Y:S02]  /*356c0*/  @P4 LOP3.LUT R6, R6, 0x1, RZ, 0xfc, !PT ;  /* 0x0000000106064812 */ /* 0x000fe400078efcff */
[----:B------:R-:W-:Y:S02]  /*356d0*/  LOP3.LUT P4, RZ, R4, 0x100000, RZ, 0xc0, !PT ;  /* 0x0010000004ff7812 */ /* 0x000fe4000788c0ff */
[----:B------:R-:W-:-:S11]  /*356e0*/  F2FP.SATFINITE.E4M3.F32.PACK_AB_MERGE_C R8, RZ, R8, RZ ;  /* 0x00000008ff08723e */ /* 0x000fd600048070ff */
[----:B------:R0:W-:Y:S01]  /*356f0*/  @!P4 STG.E.U8 desc[UR26][R18.64+0x89], R8 ;  /* 0x000089081200c986 */ /* 0x0001e2000c10111a */
[----:B------:R-:W-:Y:S02]  /*35700*/  ISETP.LT.OR P4, PT, R29, 0x91, !P1 ;  /* 0x000000911d00780c */ /* 0x000fe40004f81670 */
[----:B------:R-:W-:-:S11]  /*35710*/  @!P3 IADD3.X R103, R30, UR8, R9, P5, P6 ;  /* 0x000000081e67bc10 */ /* 0x000fd6000afec409 */
[----:B0-----:R-:W0:Y:S01]  /*35720*/  @!P4 LDC.64 R8, c[0x0][0x5c0] ;  /* 0x00017000ff08cb82 */ /* 0x001e220000000a00 */
[----:B---3--:R-:W-:Y:S02]  /*35730*/  FMUL R12, R83, UR19 ;  /* 0x00000013530c7c20 */ /* 0x008fe40008400000 */
[----:B------:R-:W3:Y:S01]  /*35740*/  LDL.LU R83, [R1+0x388] ;  /* 0x0003880001537983 */ /* 0x000ee20000300800 */
[----:B------:R-:W-:Y:S02]  /*35750*/  ISETP.LT.OR P6, PT, R29, 0x5a, !P0 ;  /* 0x0000005a1d00780c */ /* 0x000fe400047c1670 */
[----:B0-----:R-:W-:Y:S02]  /*35760*/  @!P4 IADD3 R8, P5, R24, R8, RZ ;  /* 0x000000081808c210 */ /* 0x001fe40007fbe0ff */
[----:B------:R-:W-:-:S03]  /*35770*/  F2FP.SATFINITE.E4M3.F32.PACK_AB_MERGE_C R12, RZ, R12, RZ ;  /* 0x0000000cff0c723e */ /* 0x000fc600048070ff */
[----:B------:R-:W-:-:S05]  /*35780*/  @!P4 IMAD.X R9, R30, 0x1, R9, P5 ;  /* 0x000000011e09c824 */ /* 0x000fca00028e0609 */
[----:B------:R0:W-:Y:S02]  /*35790*/  @!P4 STG.E.U8 desc[UR26][R8.64+0x90], R12 ;  /* 0x0000900c0800c986 */ /* 0x0001e4000c10111a */
[----:B0-----:R-:W0:Y:S02]  /*357a0*/  @!P6 LDC.64 R8, c[0x0][0x5c0] ;  /* 0x00017000ff08eb82 */ /* 0x001e240000000a00 */
[----:B0-----:R-:W-:-:S04]  /*357b0*/  @!P6 IADD3 R18, P4, P5, R24, UR9, R8 ;  /* 0x000000091812ec10 */ /* 0x001fc8000fd9e008 */
[----:B------:R-:W-:Y:S02]  /*357c0*/  @!P6 IADD3.X R19, R30, UR8, R9, P4, P5 ;  /* 0x000000081e13ec10 */ /* 0x000fe4000a7ea409 */
[----:B------:R-:W-:-:S13]  /*357d0*/  ISETP.LT.OR P4, PT, R29, 0x92, !P1 ;  /* 0x000000921d00780c */ /* 0x000fda0004f81670 */
[----:B------:R-:W0:Y:S01]  /*357e0*/  @!P4 LDC.64 R8, c[0x0][0x5c0] ;  /* 0x00017000ff08cb82 */ /* 0x000e220000000a00 */
[----:B----4-:R-:W-:Y:S02]  /*357f0*/  FMUL R12, R82, UR19 ;  /* 0x00000013520c7c20 */ /* 0x010fe40008400000 */
[----:B------:R-:W4:Y:S01]  /*35800*/  LDL.LU R82, [R1+0x38c] ;  /* 0x00038c0001527983 */ /* 0x000f220000300800 */
[----:B0-----:R-:W-:Y:S02]  /*35810*/  @!P4 IADD3 R8, P5, R24, R8, RZ ;  /* 0x000000081808c210 */ /* 0x001fe40007fbe0ff */
[----:B------:R-:W-:-:S03]  /*35820*/  F2FP.SATFINITE.E4M3.F32.PACK_AB_MERGE_C R12, RZ, R12, RZ ;  /* 0x0000000cff0c723e */ /* 0x000fc600048070ff */
[----:B------:R-:W-:-:S05]  /*35830*/  @!P4 IMAD.X R9, R30, 0x1, R9, P5 ;  /* 0x000000011e09c824 */ /* 0x000fca00028e0609 */
[----:B------:R0:W-:Y:S01]  /*35840*/  @!P4 STG.E.U8 desc[UR26][R8.64+0x91], R12 ;  /* 0x0000910c0800c986 */ /* 0x0001e2000c10111a */
[----:B------:R-:W-:-:S13]  /*35850*/  ISETP.LT.OR P4, PT, R29, 0x61, !P0 ;  /* 0x000000611d00780c */ /* 0x000fda0004781670 */
[----:B0-----:R-:W0:Y:S01]  /*35860*/  @!P4 LDC.64 R8, c[0x0][0x5c0] ;  /* 0x00017000ff08cb82 */ /* 0x001e220000000a00 */
[----:B------:R-:W-:-:S04]  /*35870*/  LOP3.LUT R6, R6, 0xfffffffd, RZ, 0xc0, !PT ;  /* 0xfffffffd06067812 */ /* 0x000fc800078ec0ff */
[----:B------:R-:W-:Y:S02]  /*35880*/  @P3 LOP3.LUT R6, R6, 0x2, RZ, 0xfc, !PT ;  /* 0x0000000206063812 */ /* 0x000fe400078efcff */
[C---:B------:R-:W-:Y:S02]  /*35890*/  LOP3.LUT P3, RZ, R5.reuse, 0x80, RZ, 0xc0, !PT ;  /* 0x0000008005ff7812 */ /* 0x040fe4000786c0ff */
[----:B------:R-:W-:-:S04]  /*358a0*/  LOP3.LUT R5, R5, 0xfffffffe, RZ, 0xc0, !PT ;  /* 0xfffffffe05057812 */ /* 0x000fc800078ec0ff */
[----:B------:R-:W-:Y:S02]  /*358b0*/  @P6 LOP3.LUT R5, R5, 0x1, RZ, 0xfc, !PT ;  /* 0x0000000105056812 */ /* 0x000fe400078efcff */
[----:B0-----:R-:W-:Y:S02]  /*358c0*/  @!P4 IADD3 R108, P5, P6, R24, UR9, R8 ;  /* 0x00000009186ccc10 */ /* 0x001fe4000febe008 */
[----:B------:R-:W-:Y:S02]  /*358d0*/  LOP3.LUT P2, RZ, R4, 0x200000, RZ, 0xc0, !PT ;  /* 0x0020000004ff7812 */ /* 0x000fe4000784c0ff */
[----:B------:R-:W-:Y:S02]  /*358e0*/  @!P4 IADD3.X R109, R30, UR8, R9, P5, P6 ;  /* 0x000000081e6dcc10 */ /* 0x000fe4000afec409 */
[----:B------:R-:W-:Y:S02]  /*358f0*/  ISETP.LT.OR P6, PT, R29, 0x62, !P0 ;  /* 0x000000621d00780c */ /* 0x000fe400047c1670 */
[----:B------:R-:W-:Y:S01]  /*35900*/  LOP3.LUT R4, R4, 0xffffff7f, RZ, 0xc0, !PT ;  /* 0xffffff7f04047812 */ /* 0x000fe200078ec0ff */
[----:B--2---:R-:W-:-:S02]  /*35910*/  FMUL R8, R84, UR19 ;  /* 0x0000001354087c20 */ /* 0x004fc40008400000 */
[----:B------:R-:W2:Y:S03]  /*35920*/  LDL.LU R84, [R1+0x390] ;  /* 0x0003900001547983 */ /* 0x000ea60000300800 */
[----:B------:R-:W-:-:S05]  /*35930*/  F2FP.SATFINITE.E4M3.F32.PACK_AB_MERGE_C R8, RZ, R8, RZ ;  /* 0x00000008ff08723e */ /* 0x000fca00048070ff */
[----:B------:R0:W-:Y:S02]  /*35940*/  @!P2 STG.E.U8 desc[UR26][R48.64+0x90], R8 ;  /* 0x000090083000a986 */ /* 0x0001e4000c10111a */
[----:B0-----:R-:W0:Y:S01]  /*35950*/  @!P6 LDC.64 R8, c[0x0][0x5c0] ;  /* 0x00017000ff08eb82 */ /* 0x001e220000000a00 */
[----:B------:R-:W-:Y:S02]  /*35960*/  @P4 LOP3.LUT R4, R4, 0x80, RZ, 0xfc, !PT ;  /* 0x0000008004044812 */ /* 0x000fe400078efcff */
[----:B------:R-:W-:Y:S02]  /*35970*/  ISETP.LT.OR P4, PT, R29, 0x69, !P0 ;  /* 0x000000691d00780c */ /* 0x000fe40004781670 */
[----:B0-----:R-:W-:-:S04]  /*35980*/  @!P6 IADD3 R48, P2, P5, R24, UR9, R8 ;  /* 0x000000091830ec10 */ /* 0x001fc8000fd5e008 */
[----:B------:R-:W-:-:S07]  /*35990*/  @!P6 IADD3.X R49, R30, UR8, R9, P2, P5 ;  /* 0x000000081e31ec10 */ /* 0x000fce00097ea409 */
[----:B------:R-:W0:Y:S02]  /*359a0*/  @!P4 LDC.64 R8, c[0x0][0x5c0] ;  /* 0x00017000ff08cb82 */ /* 0x000e240000000a00 */
[----:B0-----:R-:W-:Y:S01]  /*359b0*/  @!P4 IADD3 R114, P2, P5, R24, UR9, R8 ;  /* 0x000000091872cc10 */ /* 0x001fe2000fd5e008 */
[----:B---3--:R-:W-:Y:S02]  /*359c0*/  FMUL R8, R83, UR19 ;  /* 0x0000001353087c20 */ /* 0x008fe40008400000 */
[----:B------:R-:W3:Y:S01]  /*359d0*/  LDL.LU R83, [R1+0x394] ;  /* 0x0003940001537983 */ /* 0x000ee20000300800 */
[----:B------:R-:W-:Y:S02]  /*359e0*/  @!P4 IADD3.X R115, R30, UR8, R9, P2, P5 ;  /* 0x000000081e73cc10 */ /* 0x000fe400097ea409 */
[----:B------:R-:W-:Y:S02]  /*359f0*/  ISETP.LT.OR P2, PT, R29, 0x99, !P1 ;  /* 0x000000991d00780c */ /* 0x000fe40004f41670 */
[----:B------:R-:W-:-:S05]  /*35a00*/  F2FP.SATFINITE.E4M3.F32.PACK_AB_MERGE_C R8, RZ, R8, RZ ;  /* 0x00000008ff08723e */ /* 0x000fca00048070ff */
[----:B------:R0:W-:Y:S01]  /*35a10*/  @!P3 STG.E.U8 desc[UR26][R38.64+0x91], R8 ;  /* 0x000091082600b986 */ /* 0x0001e2000c10111a */
[----:B------:R-:W-:-:S05]  /*35a20*/  LOP3.LUT R6, R6, 0xfffffffb, RZ, 0xc0, !PT ;  /* 0xfffffffb06067812 */ /* 0x000fca00078ec0ff */
[----:B0-----:R-:W0:Y:S01]  /*35a30*/  @!P2 LDC.64 R8, c[0x0][0x5c0] ;  /* 0x00017000ff08ab82 */ /* 0x001e220000000a00 */
[----:B------:R-:W-:-:S04]  /*35a40*/  @P6 LOP3.LUT R6, R6, 0x4, RZ, 0xfc, !PT ;  /* 0x0000000406066812 */ /* 0x000fc800078efcff */
[----:B------:R-:W-:Y:S01]  /*35a50*/  LOP3.LUT R6, R6, 0xfffffff7, RZ, 0xc0, !PT ;  /* 0xfffffff706067812 */ /* 0x000fe200078ec0ff */
[----:B----4-:R-:W-:Y:S02]  /*35a60*/  FMUL R12, R82, UR19 ;  /* 0x00000013520c7c20 */ /* 0x010fe40008400000 */
[----:B------:R-:W4:Y:S01]  /*35a70*/  LDL.LU R82, [R1+0x398] ;  /* 0x0003980001527983 */ /* 0x000f220000300800 */
[----:B------:R-:W-:Y:S02]  /*35a80*/  @P4 LOP3.LUT R6, R6, 0x8, RZ, 0xfc, !PT ;  /* 0x0000000806064812 */ /* 0x000fe400078efcff */
        /* <DEDUP_REMOVED lines=10> */
[----:B--2---:R-:W-:Y:S02]  /*35b30*/  FMUL R12, R84, UR19 ;  /* 0x00000013540c7c20 */ /* 0x004fe40008400000 */
[----:B------:R-:W2:Y:S01]  /*35b40*/  LDL.LU R84, [R1+0x39c] ;  /* 0x00039c0001547983 */ /* 0x000ea20000300800 */
[C---:B------:R-:W-:Y:S02]  /*35b50*/  LOP3.LUT P6, RZ, R5.reuse, 0x20000, RZ, 0xc0, !PT ;  /* 0x0002000005ff7812 */ /* 0x040fe400078cc0ff */
[C---:B------:R-:W-:Y:S02]  /*35b60*/  LOP3.LUT P3, RZ, R5.reuse, 0x10000, RZ, 0xc0, !PT ;  /* 0x0001000005ff7812 */ /* 0x040fe4000786c0ff */
[----:B------:R-:W-:-:S04]  /*35b70*/  LOP3.LUT R5, R5, 0xffffff7f, RZ, 0xc0, !PT ;  /* 0xffffff7f05057812 */ /* 0x000fc800078ec0ff */
[----:B------:R-:W-:Y:S02]  /*35b80*/  @P4 LOP3.LUT R5, R5, 0x80, RZ, 0xfc, !PT ;  /* 0x0000008005054812 */ /* 0x000fe400078efcff */
[----:B------:R-:W-:Y:S02]  /*35b90*/  ISETP.LT.OR P4, PT, R29, 0x71, !P0 ;  /* 0x000000711d00780c */ /* 0x000fe40004781670 */
[----:B0-----:R-:W-:Y:S02]  /*35ba0*/  @!P2 IADD3 R8, P5, R24, R8, RZ ;  /* 0x000000081808a210 */ /* 0x001fe40007fbe0ff */
[----:B------:R-:W-:-:S03]  /*35bb0*/  F2FP.SATFINITE.E4M3.F32.PACK_AB_MERGE_C R12, RZ, R12, RZ ;  /* 0x0000000cff0c723e */ /* 0x000fc600048070ff */
[----:B------:R-:W-:-:S05]  /*35bc0*/  @!P2 IMAD.X R9, R30, 0x1, R9, P5 ;  /* 0x000000011e09a824 */ /* 0x000fca00028e0609 */
[----:B------:R0:W-:Y:S02]  /*35bd0*/  @!P2 STG.E.U8 desc[UR26][R8.64+0x99], R12 ;  /* 0x0000990c0800a986 */ /* 0x0001e4000c10111a */
[----:B0-----:R-:W0:Y:S02]  /*35be0*/  @!P4 LDC.64 R8, c[0x0][0x5c0] ;  /* 0x00017000ff08cb82 */ /* 0x001e240000000a00 */
[----:B0-----:R-:W-:Y:S02]  /*35bf0*/  @!P4 IADD3 R126, P2, P5, R24, UR9, R8 ;  /* 0x00000009187ecc10 */ /* 0x001fe4000fd5e008 */
[----:B------:R-:W-:Y:S02]  /*35c00*/  LOP3.LUT R6, R6, 0xffffffef, RZ, 0xc0, !PT ;  /* 0xffffffef06067812 */ /* 0x000fe400078ec0ff */
[----:B------:R-:W-:Y:S02]  /*35c10*/  @!P4 IADD3.X R127, R30, UR8, R9, P2, P5 ;  /* 0x000000081e7fcc10 */ /* 0x000fe400097ea409 */
[----:B------:R-:W-:-:S02]  /*35c20*/  @P4 LOP3.LUT R6, R6, 0x10, RZ, 0xfc, !PT ;  /* 0x0000001006064812 */ /* 0x000fc400078efcff */
[----:B------:R-:W-:Y:S01]  /*35c30*/  ISETP.LT.OR P4, PT, R29, 0x72, !P0 ;  /* 0x000000721d00780c */ /* 0x000fe20004781670 */
[----:B---3--:R-:W-:Y:S02]  /*35c40*/  FMUL R8, R83, UR19 ;  /* 0x0000001353087c20 */ /* 0x008fe40008400000 */
[----:B------:R-:W3:Y:S03]  /*35c50*/  LDL.LU R83, [R1+0x3a0] ;  /* 0x0003a00001537983 */ /* 0x000ee60000300800 */
[----:B------:R-:W-:-:S05]  /*35c60*/  F2FP.SATFINITE.E4M3.F32.PACK_AB_MERGE_C R8, RZ, R8, RZ ;  /* 0x00000008ff08723e */ /* 0x000fca00048070ff */
[----:B------:R0:W-:Y:S02]  /*35c70*/  @!P6 STG.E.U8 desc[UR26][R60.64+0x98], R8 ;  /* 0x000098083c00e986 */ /* 0x0001e4000c10111a */
        /* <DEDUP_REMOVED lines=19> */
[----:B------:R-:W-:Y:S01]  /*35db0*/  @!P2 IMAD.X R9, R30, 0x1, R9, P5 ;  /* 0x000000011e09a824 */ /* 0x000fe200028e0609 */
[----:B------:R-:W-:-:S04]  /*35dc0*/  LOP3.LUT R6, R6, 0xffffffdf, RZ, 0xc0, !PT ;  /* 0xffffffdf06067812 */ /* 0x000fc800078ec0ff */
[----:B------:R0:W-:Y:S01]  /*35dd0*/  @!P2 STG.E.U8 desc[UR26][R8.64+0xa0], R12 ;  /* 0x0000a00c0800a986 */ /* 0x0001e2000c10111a */
[----:B------:R-:W-:Y:S02]  /*35de0*/  @P4 LOP3.LUT R6, R6, 0x20, RZ, 0xfc, !PT ;  /* 0x0000002006064812 */ /* 0x000fe400078efcff */
[----:B------:R-:W-:-:S13]  /*35df0*/  ISETP.LT.OR P4, PT, R29, 0x7a, !P0 ;  /* 0x0000007a1d00780c */ /* 0x000fda0004781670 */
[----:B0-----:R-:W0:Y:S02]  /*35e00*/  @!P4 LDC.64 R8, c[0x0][0x5c0] ;  /* 0x00017000ff08cb82 */ /* 0x001e240000000a00 */
[----:B0-----:R-:W-:-:S04]  /*35e10*/  @!P4 IADD3 R156, P2, P5, R24, UR9, R8 ;  /* 0x00000009189ccc10 */ /* 0x001fc8000fd5e008 */
[----:B------:R-:W-:Y:S02]  /*35e20*/  @!P4 IADD3.X R157, R30, UR8, R9, P2, P5 ;  /* 0x000000081e9dcc10 */ /* 0x000fe400097ea409 */
[----:B------:R-:W-:-:S13]  /*35e30*/  ISETP.LT.OR P2, PT, R29, 0xa2, !P1 ;  /* 0x000000a21d00780c */ /* 0x000fda0004f41670 */
[----:B------:R-:W0:Y:S01]  /*35e40*/  @!P2 LDC.64 R8, c[0x0][0x5c0] ;  /* 0x00017000ff08ab82 */ /* 0x000e220000000a00 */
[----:B---3--:R-:W-:Y:S02]  /*35e50*/  FMUL R12, R83, UR19 ;  /* 0x00000013530c7c20 */ /* 0x008fe40008400000 */
[----:B------:R-:W3:Y:S01]  /*35e60*/  LDL.LU R83, [R1+0x3ac] ;  /* 0x0003ac0001537983 */ /* 0x000ee20000300800 */
        /* <DEDUP_REMOVED lines=9> */
[----:B0-----:R-:W0:Y:S01]  /*35f00*/  @!P4 LDC.64 R8, c[0x0][0x5c0] ;  /* 0x00017000ff08cb82 */ /* 0x001e220000000a00 */
[----:B------:R-:W-:Y:S02]  /*35f10*/  LOP3.LUT R6, R6, 0xffffffbf, RZ, 0xc0, !PT ;  /* 0xffffffbf06067812 */ /* 0x000fe400078ec0ff */
[----:B0-----:R-:W-:Y:S02]  /*35f20*/  @!P4 IADD3 R186, P2, P5, R24, UR9, R8 ;  /* 0x0000000918bacc10 */ /* 0x001fe4000fd5e008 */
[----:B------:R-:W-:Y:S02]  /*35f30*/  @P4 LOP3.LUT R6, R6, 0x40, RZ, 0xfc, !PT ;  /* 0x0000004006064812 */ /* 0x000fe400078efcff */
[----:B------:R-:W-:Y:S02]  /*35f40*/  @!P4 IADD3.X R187, R30, UR8, R9, P2, P5 ;  /* 0x000000081ebbcc10 */ /* 0x000fe400097ea409 */
[----:B------:R-:W-:Y:S01]  /*35f50*/  ISETP.LT.OR P4, PT, R29, 0x82, !P0 ;  /* 0x000000821d00780c */ /* 0x000fe20004781670 */
[----:B----4-:R-:W-:-:S02]  /*35f60*/  FMUL R8, R82, UR19 ;  /* 0x0000001352087c20 */ /* 0x010fc40008400000 */
[----:B------:R-:W4:Y:S03]  /*35f70*/  LDL.LU R82, [R1+0x3b0] ;  /* 0x0003b00001527983 */ /* 0x000f260000300800 */
        /* <DEDUP_REMOVED lines=12> */
[----:B------:R-:W-:Y:S02]  /*36040*/  @!P4 IADD3.X R191, R30, UR8, R9, P2, P5 ;  /* 0x000000081ebfcc10 */ /* 0x000fe400097ea409 */
[----:B------:R-:W-:Y:S02]  /*36050*/  ISETP.LT.OR P2, PT, R29, 0xa9, !P1 ;  /* 0x000000a91d00780c */ /* 0x000fe40004f41670 */
[----:B------:R-:W-:-:S05]  /*36060*/  F2FP.SATFINITE.E4M3.F32.PACK_AB_MERGE_C R8, RZ, R8, RZ ;  /* 0x00000008ff08723e */ /* 0x000fca00048070ff */
[----:B------:R0:W-:Y:S06]  /*36070*/  @!P3 STG.E.U8 desc[UR26][R26.64+0xa1], R8 ;  /* 0x0000a1081a00b986 */ /* 0x0001ec000c10111a */
[----:B0-----:R-:W0:Y:S01]  /*36080*/  @!P2 LDC.64 R8, c[0x0][0x5c0] ;  /* 0x00017000ff08ab82 */ /* 0x001e220000000a00 */
[----:B---3--:R-:W-:Y:S02]  /*36090*/  FMUL R12, R83, UR19 ;  /* 0x00000013530c7c20 */ /* 0x008fe40008400000 */
[----:B------:R-:W3:Y:S01]  /*360a0*/  LDL.LU R83, [R1+0x3b8] ;  /* 0x0003b80001537983 */ /* 0x000ee20000300800 */
        /* <DEDUP_REMOVED lines=23> */
[----:B------:R-:W-:Y:S02]  /*36220*/  LOP3.LUT P6, RZ, R5, 0x80000, RZ, 0xc0, !PT ;  /* 0x0008000005ff7812 */ /* 0x000fe400078cc0ff */
[----:B------:R-:W-:Y:S02]  /*36230*/  @P4 LOP3.LUT R7, R7, 0x400, RZ, 0xfc, !PT ;  /* 0x0000040007074812 */ /* 0x000fe400078efcff */
[----:B0-----:R-:W-:-:S04]  /*36240*/  @!P4 IADD3 R182, P2, P5, R24, UR9, R8 ;  /* 0x0000000918b6cc10 */ /* 0x001fc8000fd5e008 */
[----:B------:R-:W-:Y:S02]  /*36250*/  @!P4 IADD3.X R183, R30, UR8, R9, P2, P5 ;  /* 0x000000081eb7cc10 */ /* 0x000fe400097ea409 */
[----:B------:R-:W-:Y:S01]  /*36260*/  ISETP.LT.OR P4, PT, R29, 0x92, !P0 ;  /* 0x000000921d00780c */ /* 0x000fe20004781670 */
[----:B--2---:R-:W-:Y:S01]  /*36270*/  FMUL R8, R84, UR19 ;  /* 0x0000001354087c20 */ /* 0x004fe20008400000 */
[----:B------:R-:W-:Y:S01]  /*36280*/  LOP3.LUT P3, RZ, R5, 0x8, RZ, 0xc0, !PT ;  /* 0x0000000805ff7812 */ /* 0x000fe2000786c0ff */
[----:B------:R-:W2:Y:S03]  /*36290*/  LDL.LU R84, [R1+0x3c0] ;  /* 0x0003c00001547983 */ /* 0x000ea60000300800 */
        /* <DEDUP_REMOVED lines=10> */
[----:B---3--:R-:W-:Y:S02]  /*36340*/  FMUL R8, R83, UR19 ;  /* 0x0000001353087c20 */ /* 0x008fe40008400000 */
[----:B------:R-:W3:Y:S01]  /*36350*/  LDL.LU R83, [R1+0x3c4] ;  /* 0x0003c40001537983 */ /* 0x000ee20000300800 */
[----:B------:R-:W-:Y:S02]  /*36360*/  @!P4 IADD3.X R189, R30, UR8, R9, P2, P5 ;  /* 0x000000081ebdcc10 */ /* 0x000fe400097ea409 */
[----:B------:R-:W-:Y:S02]  /*36370*/  ISETP.LT.OR P2, PT, R29, 0xb1, !P1 ;  /* 0x000000b11d00780c */ /* 0x000fe40004f41670 */
[----:B------:R-:W-:-:S05]  /*36380*/  F2FP.SATFINITE.E4M3.F32.PACK_AB_MERGE_C R8, RZ, R8, RZ ;  /* 0x00000008ff08723e */ /* 0x000fca00048070ff */
[----:B------:R0:W-:Y:S06]  /*36390*/  @!P3 STG.E.U8 desc[UR26][R22.64+0xa9], R8 ;  /* 0x0000a9081600b986 */ /* 0x0001ec000c10111a */
[----:B0-----:R-:W0:Y:S01]  /*363a0*/  @!P2 LDC.64 R8, c[0x0][0x5c0] ;  /* 0x00017000ff08ab82 */ /* 0x001e220000000a00 */
[----:B------:R-:W-:Y:S01]  /*363b0*/  LOP3.LUT R7, R7, 0xffff7fff, RZ, 0xc0, !PT ;  /* 0xffff7fff07077812 */ /* 0x000fe200078ec0ff */
[----:B----4-:R-:W-:Y:S02]  /*363c0*/  FMUL R12, R82, UR19 ;  /* 0x00000013520c7c20 */ /* 0x010fe40008400000 */
[----:B------:R-:W4:Y:S01]  /*363d0*/  LDL.LU R82, [R1+0x3c8] ;  /* 0x0003c80001527983 */ /* 0x000f220000300800 */
[----:B------:R-:W-:-:S02]  /*363e0*/  @P4 LOP3.LUT R7, R7, 0x8000, RZ, 0xfc, !PT ;  /* 0x0000800007074812 */ /* 0x000fc400078efcff */
        /* <DEDUP_REMOVED lines=13> */
[----:B0-----:R-:W-:Y:S01]  /*364c0*/  @!P2 IADD3 R8, P5, R24, R8, RZ ;  /* 0x000000081808a210 */ /* 0x001fe20007fbe0ff */
[----:B--2---:R-:W-:Y:S02]  /*364d0*/  FMUL R12, R84, UR19 ;  /* 0x00000013540c7c20 */ /* 0x004fe40008400000 */
[----:B------:R-:W2:Y:S02]  /*364e0*/  LDL.LU R84, [R1+0x3cc] ;  /* 0x0003cc0001547983 */ /* 0x000ea40000300800 */
[----:B------:R-:W-:Y:S01]  /*364f0*/  @!P2 IMAD.X R9, R30, 0x1, R9, P5 ;  /* 0x000000011e09a824 */ /* 0x000fe200028e0609 */
[----:B------:R-:W-:-:S05]  /*36500*/  F2FP.SATFINITE.E4M3.F32.PACK_AB_MERGE_C R12, RZ, R12, RZ ;  /* 0x0000000cff0c723e */ /* 0x000fca00048070ff */
[----:B------:R0:W-:Y:S02]  /*36510*/  @!P2 STG.E.U8 desc[UR26][R8.64+0xb1], R12 ;  /* 0x0000b10c0800a986 */ /* 0x0001e4000c10111a */
[----:B0-----:R-:W0:Y:S02]  /*36520*/  @!P4 LDC.64 R8, c[0x0][0x5c0] ;  /* 0x00017000ff08cb82 */ /* 0x001e240000000a00 */
[----:B0-----:R-:W-:Y:S02]  /*36530*/  @!P4 IADD3 R172, P2, P5, R24, UR9, R8 ;  /* 0x0000000918accc10 */ /* 0x001fe4000fd5e008 */
[----:B------:R-:W-:Y:S02]  /*36540*/  LOP3.LUT R7, R7, 0xffefffff, RZ, 0xc0, !PT ;  /* 0xffefffff07077812 */ /* 0x000fe400078ec0ff */
[----:B------:R-:W-:Y:S02]  /*36550*/  LOP3.LUT P6, RZ, R5, 0x100000, RZ, 0xc0, !PT ;  /* 0x0010000005ff7812 */ /* 0x000fe400078cc0ff */
[----:B------:R-:W-:-:S02]  /*36560*/  @P4 LOP3.LUT R7, R7, 0x100000, RZ, 0xfc, !PT ;  /* 0x0010000007074812 */ /* 0x000fc400078efcff */
[----:B------:R-:W-:Y:S02]  /*36570*/  @!P4 IADD3.X R173, R30, UR8, R9, P2, P5 ;  /* 0x000000081eadcc10 */ /* 0x000fe400097ea409 */
        /* <DEDUP_REMOVED lines=15> */
[----:B------:R-:W-:Y:S02]  /*36670*/  LOP3.LUT P3, RZ, R5, 0x200, RZ, 0xc0, !PT ;  /* 0x0000020005ff7812 */ /* 0x000fe4000786c0ff */
[----:B------:R-:W-:Y:S02]  /*36680*/  @!P4 IADD3.X R185, R30, UR8, R9, P2, P5 ;  /* 0x000000081eb9cc10 */ /* 0x000fe400097ea409 */
[----:B------:R-:W-:-:S02]  /*36690*/  ISETP.LT.OR P2, PT, R29, 0xb9, !P1 ;  /* 0x000000b91d00780c */ /* 0x000fc40004f41670 */
[----:B------:R-:W-:-:S07]  /*366a0*/  F2FP.SATFINITE.E4M3.F32.PACK_AB_MERGE_C R8, RZ, R8, RZ ;  /* 0x00000008ff08723e */ /* 0x000fce00048070ff */
[----:B------:R0:W-:Y:S04]  /*366b0*/  @!P3 STG.E.U8 desc[UR26][R42.64+0xb1], R8 ;  /* 0x0000b1082a00b986 */ /* 0x0001e8000c10111a */
[----:B0-----:R-:W0:Y:S02]  /*366c0*/  @!P2 LDC.64 R8, c[0x0][0x5c0] ;  /* 0x00017000ff08ab82 */ /* 0x001e240000000a00 */
[----:B0-----:R-:W-:-:S05]  /*366d0*/  @!P2 IADD3 R8, P5, R24, R8, RZ ;  /* 0x000000081808a210 */ /* 0x001fca0007fbe0ff */
[----:B------:R-:W-:Y:S02]  /*366e0*/  @!P2 IMAD.X R9, R30, 0x1, R9, P5 ;  /* 0x000000011e09a824 */ /* 0x000fe400028e0609 */
[----:B--2---:R-:W-:Y:S02]  /*366f0*/  FMUL R12, R84, UR19 ;  /* 0x00000013540c7c20 */ /* 0x004fe40008400000 */
[----:B------:R-:W2:Y:S03]  /*36700*/  LDL.LU R84, [R1+0x3d8] ;  /* 0x0003d80001547983 */ /* 0x000ea60000300800 */
[----:B------:R-:W-:-:S05]  /*36710*/  F2FP.SATFINITE.E4M3.F32.PACK_AB_MERGE_C R12, RZ, R12, RZ ;  /* 0x0000000cff0c723e */ /* 0x000fca00048070ff */
[----:B------:R0:W-:Y:S01]  /*36720*/  @!P2 STG.E.U8 desc[UR26][R8.64+0xb8], R12 ;  /* 0x0000b80c0800a986 */ /* 0x0001e2000c10111a */
[----:B------:R-:W-:-:S13]  /*36730*/  ISETP.LT.OR P3, PT, R29, 0xaa, !P0 ;  /* 0x000000aa1d00780c */ /* 0x000fda0004761670 */
[----:B0-----:R-:W0:Y:S01]  /*36740*/  @!P3 LDC.64 R8, c[0x0][0x5c0] ;  /* 0x00017000ff08bb82 */ /* 0x001e220000000a00 */
[----:B------:R-:W-:Y:S02]  /*36750*/  ISETP.LT.OR P1, PT, R29, 0xba, !P1 ;  /* 0x000000ba1d00780c */ /* 0x000fe40004f21670 */
[----:B0-----:R-:W-:-:S04]  /*36760*/  @!P3 IADD3 R154, P2, P5, R24, UR9, R8 ;  /* 0x00000009189abc10 */ /* 0x001fc8000fd5e008 */
[----:B------:R-:W-:-:S07]  /*36770*/  @!P3 IADD3.X R155, R30, UR8, R9, P2, P5 ;  /* 0x000000081e9bbc10 */ /* 0x000fce00097ea409 */
[----:B------:R-:W0:Y:S01]  /*36780*/  @!P1 LDC.64 R8, c[0x0][0x5c0] ;  /* 0x00017000ff089b82 */ /* 0x000e220000000a00 */
        /* <DEDUP_REMOVED lines=8> */
[----:B0-----:R-:W-:Y:S02]  /*36810*/  @!P5 IADD3 R164, P1, P2, R24, UR9, R8 ;  /* 0x0000000918a4dc10 */ /* 0x001fe4000fa3e008 */
[----:B------:R-:W-:Y:S01]  /*36820*/  LOP3.LUT R7, R7, 0xf7ffffff, RZ, 0xc0, !PT ;  /* 0xf7ffffff07077812 */ /* 0x000fe200078ec0ff */
[----:B----4-:R-:W-:Y:S02]  /*36830*/  FMUL R8, R82, UR19 ;  /* 0x0000001352087c20 */ /* 0x010fe40008400000 */
[----:B------:R-:W4:Y:S01]  /*36840*/  LDL.LU R82, [R1+0x3e0] ;  /* 0x0003e00001527983 */ /* 0x000f220000300800 */
[----:B------:R-:W-:-:S04]  /*36850*/  @P4 LOP3.LUT R7, R7, 0x8000000, RZ, 0xfc, !PT ;  /* 0x0800000007074812 */ /* 0x000fc800078efcff */
[----:B------:R-:W-:-:S04]  /*36860*/  LOP3.LUT R7, R7, 0xefffffff, RZ, 0xc0, !PT ;  /* 0xefffffff07077812 */ /* 0x000fc800078ec0ff */
[----:B------:R-:W-:-:S04]  /*36870*/  @P3 LOP3.LUT R7, R7, 0x10000000, RZ, 0xfc, !PT ;  /* 0x1000000007073812 */ /* 0x000fc800078efcff */
[----:B------:R-:W-:Y:S02]  /*36880*/  LOP3.LUT R7, R7, 0x7fffffff, RZ, 0xc0, !PT ;  /* 0x7fffffff07077812 */ /* 0x000fe400078ec0ff */
[----:B------:R-:W-:Y:S02]  /*36890*/  LOP3.LUT P6, RZ, R5, 0x400000, RZ, 0xc0, !PT ;  /* 0x0040000005ff7812 */ /* 0x000fe400078cc0ff */
[----:B------:R-:W-:Y:S02]  /*368a0*/  @P5 LOP3.LUT R7, R7, 0x80000000, RZ, 0xfc, !PT ;  /* 0x8000000007075812 */ /* 0x000fe400078efcff */
[----:B------:R-:W-:Y:S02]  /*368b0*/  @!P5 IADD3.X R165, R30, UR8, R9, P1, P2 ;  /* 0x000000081ea5dc10 */ /* 0x000fe40008fe4409 */
[----:B------:R-:W-:Y:S02]  /*368c0*/  ISETP.LT.OR P5, PT, R29, 0xb2, !P0 ;  /* 0x000000b21d00780c */ /* 0x000fe400047a1670 */
[----:B------:R-:W-:-:S05]  /*368d0*/  F2FP.SATFINITE.E4M3.F32.PACK_AB_MERGE_C R8, RZ, R8, RZ ;  /* 0x00000008ff08723e */ /* 0x000fca00048070ff */
[----:B------:R0:W-:Y:S06]  /*368e0*/  @!P6 STG.E.U8 desc[UR26][R66.64+0xb8], R8 ;  /* 0x0000b8084200e986 */ /* 0x0001ec000c10111a */
[----:B0-----:R-:W0:Y:S01]  /*368f0*/  @!P5 LDC.64 R8, c[0x0][0x5c0] ;  /* 0x00017000ff08db82 */ /* 0x001e220000000a00 */
[----:B-----5:R-:W-:-:S04]  /*36900*/  LOP3.LUT R0, R0, 0xfffffffd, RZ, 0xc0, !PT ;  /* 0xfffffffd00007812 */ /* 0x020fc800078ec0ff */
[----:B------:R-:W-:Y:S02]  /*36910*/  @P5 LOP3.LUT R0, R0, 0x2, RZ, 0xfc, !PT ;  /* 0x0000000200005812 */ /* 0x000fe400078efcff */
[----:B0-----:R-:W-:-:S04]  /*36920*/  @!P5 IADD3 R152, P1, P2, R24, UR9, R8 ;  /* 0x000000091898dc10 */ /* 0x001fc8000fa3e008 */
[----:B------:R-:W-:Y:S02]  /*36930*/  @!P5 IADD3.X R153, R30, UR8, R9, P1, P2 ;  /* 0x000000081e99dc10 */ /* 0x000fe40008fe4409 */
[----:B------:R-:W-:-:S13]  /*36940*/  ISETP.LT.OR P5, PT, R29, 0xb9, !P0 ;  /* 0x000000b91d00780c */ /* 0x000fda00047a1670 */
[----:B------:R-:W0:Y:S01]  /*36950*/  @!P5 LDC.64 R8, c[0x0][0x5c0] ;  /* 0x00017000ff08db82 */ /* 0x000e220000000a00 */
[----:B------:R-:W-:Y:S02]  /*36960*/  LOP3.LUT P4, RZ, R5, 0x200000, RZ, 0xc0, !PT ;  /* 0x0020000005ff7812 */ /* 0x000fe4000788c0ff */
[----:B0-----:R-:W-:Y:S01]  /*36970*/  @!P5 IADD3 R178, P1, P2, R24, UR9, R8 ;  /* 0x0000000918b2dc10 */ /* 0x001fe2000fa3e008 */
[----:B--2---:R-:W-:-:S03]  /*36980*/  FMUL R8, R84, UR19 ;  /* 0x0000001354087c20 */ /* 0x004fc60008400000 */
[----:B------:R-:W-:Y:S02]  /*36990*/  @!P5 IADD3.X R179, R30, UR8, R9, P1, P2 ;  /* 0x000000081eb3dc10 */ /* 0x000fe40008fe4409 */
[----:B------:R-:W-:Y:S02]  /*369a0*/  ISETP.LT.OR P2, PT, R29, 0xba, !P0 ;  /* 0x000000ba1d00780c */ /* 0x000fe40004741670 */
[----:B------:R-:W-:-:S05]  /*369b0*/  F2FP.SATFINITE.E4M3.F32.PACK_AB_MERGE_C R8, RZ, R8, RZ ;  /* 0x00000008ff08723e */ /* 0x000fca00048070ff */
[----:B------:R0:W-:Y:S06]  /*369c0*/  @!P4 STG.E.U8 desc[UR26][R64.64+0xb9], R8 ;  /* 0x0000b9084000c986 */ /* 0x0001ec000c10111a */
[----:B0-----:R-:W0:Y:S02]  /*369d0*/  @!P2 LDC.64 R8, c[0x0][0x5c0] ;  /* 0x00017000ff08ab82 */ /* 0x001e240000000a00 */
[----:B0-----:R-:W-:Y:S01]  /*369e0*/  @!P2 IADD3 R162, P0, P1, R24, UR9, R8 ;  /* 0x0000000918a2ac10 */ /* 0x001fe2000f91e008 */
[----:B---3--:R-:W-:Y:S02]  /*369f0*/  FMUL R8, R83, UR19 ;  /* 0x0000001353087c20 */ /* 0x008fe40008400000 */
[----:B------:R-:W2:Y:S01]  /*36a00*/  LDL.LU R83, [R1+0x3e4] ;  /* 0x0003e40001537983 */ /* 0x000ea20000300800 */
[----:B------:R-:W-:-:S02]  /*36a10*/  @!P2 IADD3.X R163, R30, UR8, R9, P0, P1 ;  /* 0x000000081ea3ac10 */ /* 0x000fc400087e2409 */
[----:B------:R-:W-:Y:S01]  /*36a20*/  ISETP.GE.AND P1, PT, R28, 0x101, PT ;  /* 0x000001011c00780c */ /* 0x000fe20003f26270 */
[----:B------:R-:W3:Y:S01]  /*36a30*/  LDL.LU R84, [R1+0x3e8] ;  /* 0x0003e80001547983 */ /* 0x000ee20000300800 */
[----:B------:R-:W-:Y:S02]  /*36a40*/  LOP3.LUT P3, RZ, R4, 0x80000, RZ, 0xc0, !PT ;  /* 0x0008000004ff7812 */ /* 0x000fe4000786c0ff */
[----:B------:R-:W-:Y:S02]  /*36a50*/  ISETP.LT.OR P4, PT, R29, 0x1, !P1 ;  /* 0x000000011d00780c */ /* 0x000fe40004f81670 */
[----:B------:R-:W-:-:S09]  /*36a60*/  F2FP.SATFINITE.E4M3.F32.PACK_AB_MERGE_C R8, RZ, R8, RZ ;  /* 0x00000008ff08723e */ /* 0x000fd200048070ff */
[----:B------:R0:W-:Y:S01]  /*36a70*/  @!P3 STG.E.U8 desc[UR26][R56.64], R8 ;  /* 0x000000083800b986 */ /* 0x0001e2000c10111a */
[----:B------:R-:W-:Y:S01]  /*36a80*/  LOP3.LUT R0, R0, 0xffffffbf, RZ, 0xc0, !PT ;  /* 0xffffffbf00007812 */ /* 0x000fe200078ec0ff */
[----:B0-----:R-:W0:Y:S03]  /*36a90*/  @!P4 LDC.64 R8, c[0x0][0x5c0] ;  /* 0x00017000ff08cb82 */ /* 0x001e260000000a00 */
[----:B------:R-:W-:-:S04]  /*36aa0*/  @P5 LOP3.LUT R0, R0, 0x40, RZ, 0xfc, !PT ;  /* 0x0000004000005812 */ /* 0x000fc800078efcff */
[----:B------:R-:W-:-:S04]  /*36ab0*/  LOP3.LUT R0, R0, 0xffffff7f, RZ, 0xc0, !PT ;  /* 0xffffff7f00007812 */ /* 0x000fc800078ec0ff */
[----:B------:R-:W-:Y:S02]  /*36ac0*/  @P2 LOP3.LUT R0, R0, 0x80, RZ, 0xfc, !PT ;  /* 0x0000008000002812 */ /* 0x000fe400078efcff */
[----:B0-----:R-:W-:Y:S01]  /*36ad0*/  @!P4 IADD3 R176, P0, P2, R24, UR13, R8 ;  /* 0x0000000d18b0cc10 */ /* 0x001fe2000fa1e008 */
[----:B----4-:R-:W-:Y:S02]  /*36ae0*/  FMUL R8, R82, UR19 ;  /* 0x0000001352087c20 */ /* 0x010fe40008400000 */
[----:B------:R-:W4:Y:S01]  /*36af0*/  LDL.LU R82, [R1+0x3ec] ;  /* 0x0003ec0001527983 */ /* 0x000f220000300800 */
[----:B------:R-:W-:Y:S02]  /*36b00*/  @!P4 IADD3.X R177, R30, UR12, R9, P0, P2 ;  /* 0x0000000c1eb1cc10 */ /* 0x000fe400087e4409 */
[----:B------:R-:W-:Y:S02]  /*36b10*/  ISETP.GE.AND P0, PT, R28, 0x89, PT ;  /* 0x000000891c00780c */ /* 0x000fe40003f06270 */
[----:B------:R-:W-:-:S02]  /*36b20*/  LOP3.LUT P6, RZ, R5, 0x4, RZ, 0xc0, !PT ;  /* 0x0000000405ff7812 */ /* 0x000fc400078cc0ff */
[----:B------:R-:W-:Y:S02]  /*36b30*/  ISETP.LT.OR P2, PT, R29, 0x1, !P0 ;  /* 0x000000011d00780c */ /* 0x000fe40004741670 */
[----:B------:R-:W-:-:S09]  /*36b40*/  F2FP.SATFINITE.E4M3.F32.PACK_AB_MERGE_C R8, RZ, R8, RZ ;  /* 0x00000008ff08723e */ /* 0x000fd200048070ff */
[----:B------:R0:W-:Y:S01]  /*36b50*/  @!P6 STG.E.U8 desc[UR26][R10.64+0x1], R8 ;  /* 0x000001080a00e986 */ /* 0x0001e2000c10111a */
[----:B------:R-:W-:Y:S01]  /*36b60*/  LOP3.LUT R0, R0, 0xfffffbff, RZ, 0xc0, !PT ;  /* 0xfffffbff00007812 */ /* 0x000fe200078ec0ff */
[----:B0-----:R-:W0:Y:S03]  /*36b70*/  @!P2 LDC.64 R10, c[0x0][0x5c0] ;  /* 0x00017000ff0aab82 */ /* 0x001e260000000a00 */
[----:B------:R-:W-:Y:S02]  /*36b80*/  @P4 LOP3.LUT R0, R0, 0x400, RZ, 0xfc, !PT ;  /* 0x0000040000004812 */ /* 0x000fe400078efcff */
[----:B------:R-:W-:Y:S01]  /*36b90*/  ISETP.LT.OR P4, PT, R29, 0x2, !P1 ;  /* 0x000000021d00780c */ /* 0x000fe20004f81670 */
[----:B------:R-:W-:Y:S02]  /*36ba0*/  IMAD.U32 R9, RZ, RZ, UR11 ;  /* 0x0000000bff097e24 */ /* 0x000fe4000f8e00ff */
[----:B------:R-:W-:-:S03]  /*36bb0*/  IMAD.U32 R12, RZ, RZ, UR10 ;  /* 0x0000000aff0c7e24 */ /* 0x000fc6000f8e00ff */
[----:B------:R-:W-:-:S04]  /*36bc0*/  @!P2 IADD3 R9, P3, P5, R9, UR9, R24 ;  /* 0x000000090909ac10 */ /* 0x000fc8000fd7e018 */
[----:B------:R-:W-:Y:S02]  /*36bd0*/  @!P2 IADD3.X R12, R12, UR8, R30, P3, P5 ;  /* 0x000000080c0cac10 */ /* 0x000fe40009fea41e */
[----:B0-----:R-:W-:Y:S02]  /*36be0*/  @!P2 IADD3 R10, P3, R9, R10, RZ ;  /* 0x0000000a090aa210 */ /* 0x001fe40007f7e0ff */
[----:B------:R-:W0:Y:S03]  /*36bf0*/  @!P4 LDC.64 R8, c[0x0][0x5c0] ;  /* 0x00017000ff08cb82 */ /* 0x000e260000000a00 */
[----:B------:R-:W-:Y:S01]  /*36c00*/  @!P2 IMAD.X R11, R12, 0x1, R11, P3 ;  /* 0x000000010c0ba824 */ /* 0x000fe200018e060b */
[----:B0-----:R-:W-:-:S04]  /*36c10*/  @!P4 IADD3 R158, P5, P6, R24, UR13, R8 ;  /* 0x0000000d189ecc10 */ /* 0x001fc8000febe008 */
[----:B------:R-:W-:Y:S02]  /*36c20*/  @!P4 IADD3.X R159, R30, UR12, R9, P5, P6 ;  /* 0x0000000c1e9fcc10 */ /* 0x000fe4000afec409 */
[----:B------:R-:W-:Y:S02]  /*36c30*/  LOP3.LUT P6, RZ, R5, 0x800000, RZ, 0xc0, !PT ;  /* 0x0080000005ff7812 */ /* 0x000fe400078cc0ff */
[----:B------:R-:W-:-:S11]  /*36c40*/  LOP3.LUT R4, R4, 0xfffbffff, RZ, 0xc0, !PT ;  /* 0xfffbffff04047812 */ /* 0x000fd600078ec0ff */
[----:B------:R-:W-:Y:S02]  /*36c50*/  @P6 LOP3.LUT R4, R4, 0x40000, RZ, 0xfc, !PT ;  /* 0x0004000004046812 */ /* 0x000fe400078efcff */
[----:B------:R-:W-:Y:S01]  /*36c60*/  ISETP.LT.OR P6, PT, R29, 0x9, !P1 ;  /* 0x000000091d00780c */ /* 0x000fe20004fc1670 */
[----:B--2---:R-:W-:Y:S02]  /*36c70*/  FMUL R8, R83, UR19 ;  /* 0x0000001353087c20 */ /* 0x004fe40008400000 */
[----:B------:R-:W2:Y:S03]  /*36c80*/  LDL.LU R83, [R1+0x3f0] ;  /* 0x0003f00001537983 */ /* 0x000ea60000300800 */
[----:B------:R-:W-:-:S05]  /*36c90*/  F2FP.SATFINITE.E4M3.F32.PACK_AB_MERGE_C R8, RZ, R8, RZ ;  /* 0x00000008ff08723e */ /* 0x000fca00048070ff */
[----:B------:R0:W-:Y:S01]  /*36ca0*/  @!P2 STG.E.U8 desc[UR26][R10.64], R8 ;  /* 0x000000080a00a986 */ /* 0x0001e2000c10111a */
[----:B------:R-:W-:-:S13]  /*36cb0*/  ISETP.LT.OR P2, PT, R29, 0x2, !P0 ;  /* 0x000000021d00780c */ /* 0x000fda0004741670 */
[----:B0-----:R-:W0:Y:S01]  /*36cc0*/  @!P2 LDC.64 R8, c[0x0][0x5c0] ;  /* 0x00017000ff08ab82 */ /* 0x001e220000000a00 */
[----:B------:R-:W-:Y:S02]  /*36cd0*/  IMAD.U32 R10, RZ, RZ, UR11 ;  /* 0x0000000bff0a7e24 */ /* 0x000fe4000f8e00ff */
[----:B------:R-:W-:-:S03]  /*36ce0*/  IMAD.U32 R11, RZ, RZ, UR10 ;  /* 0x0000000aff0b7e24 */ /* 0x000fc6000f8e00ff */
[----:B------:R-:W-:-:S04]  /*36cf0*/  @!P2 IADD3 R10, P3, P5, R10, UR9, R24 ;  /* 0x000000090a0aac10 */ /* 0x000fc8000fd7e018 */
[----:B------:R-:W-:Y:S02]  /*36d00*/  @!P2 IADD3.X R11, R11, UR8, R30, P3, P5 ;  /* 0x000000080b0bac10 */ /* 0x000fe40009fea41e */
[----:B0-----:R-:W-:-:S05]  /*36d10*/  @!P2 IADD3 R10, P3, R10, R8, RZ ;  /* 0x000000080a0aa210 */ /* 0x001fca0007f7e0ff */
[----:B------:R-:W-:Y:S02]  /*36d20*/  @!P2 IMAD.X R11, R11, 0x1, R9, P3 ;  /* 0x000000010b0ba824 */ /* 0x000fe400018e0609 */
[----:B------:R-:W0:Y:S02]  /*36d30*/  @!P6 LDC.64 R8, c[0x0][0x5c0] ;  /* 0x00017000ff08eb82 */ /* 0x000e240000000a00 */
[----:B0-----:R-:W-:Y:S01]  /*36d40*/  @!P6 IADD3 R150, P3, P5, R24, UR13, R8 ;  /* 0x0000000d1896ec10 */ /* 0x001fe2000fd7e008 */
[----:B---3--:R-:W-:-:S03]  /*36d50*/  FMUL R8, R84, UR19 ;  /* 0x0000001354087c20 */ /* 0x008fc60008400000 */
[----:B------:R-:W-:Y:S02]  /*36d60*/  @!P6 IADD3.X R151, R30, UR12, R9, P3, P5 ;  /* 0x0000000c1e97ec10 */ /* 0x000fe40009fea409 */
[----:B------:R-:W-:Y:S02]  /*36d70*/  ISETP.LT.OR P5, PT, R29, 0xa, !P1 ;  /* 0x0000000a1d00780c */ /* 0x000fe40004fa1670 */
[----:B------:R-:W-:-:S05]  /*36d80*/  F2FP.SATFINITE.E4M3.F32.PACK_AB_MERGE_C R8, RZ, R8, RZ ;  /* 0x00000008ff08723e */ /* 0x000fca00048070ff */
[----:B------:R0:W-:Y:S06]  /*36d90*/  @!P2 STG.E.U8 desc[UR26][R10.64+0x1], R8 ;  /* 0x000001080a00a986 */ /* 0x0001ec000c10111a */
[----:B0-----:R-:W0:Y:S02]  /*36da0*/  @!P5 LDC.64 R8, c[0x0][0x5c0] ;  /* 0x00017000ff08db82 */ /* 0x001e240000000a00 */
[----:B0-----:R-:W-:Y:S01]  /*36db0*/  @!P5 IADD3 R146, P2, P3, R24, UR13, R8 ;  /* 0x0000000d1892dc10 */ /* 0x001fe2000fb5e008 */
[----:B----4-:R-:W-:Y:S02]  /*36dc0*/  FMUL R8, R82, UR19 ;  /* 0x0000001352087c20 */ /* 0x010fe40008400000 */
[----:B------:R-:W3:Y:S01]  /*36dd0*/  LDL.LU R82, [R1+0x3f4] ;  /* 0x0003f40001527983 */ /* 0x000ee20000300800 */
[----:B------:R-:W-:-:S02]  /*36de0*/  LOP3.LUT R0, R0, 0xfffffdff, RZ, 0xc0, !PT ;  /* 0xfffffdff00007812 */ /* 0x000fc400078ec0ff */
[----:B------:R-:W-:Y:S01]  /*36df0*/  @!P5 IADD3.X R147, R30, UR12, R9, P2, P3 ;  /* 0x0000000c1e93dc10 */ /* 0x000fe200097e6409 */
[----:B------:R-:W4:Y:S01]  /*36e00*/  LDL.LU R84, [R1+0x3f8] ;  /* 0x0003f80001547983 */ /* 0x000f220000300800 */
[----:B------:R-:W-:-:S04]  /*36e10*/  @P4 LOP3.LUT R0, R0, 0x200, RZ, 0xfc, !PT ;  /* 0x0000020000004812 */ /* 0x000fc800078efcff */
[----:B------:R-:W-:-:S04]  /*36e20*/  LOP3.LUT R0, R0, 0xfffffeff, RZ, 0xc0, !PT ;  /* 0xfffffeff00007812 */ /* 0x000fc800078ec0ff */
[----:B------:R-:W-:-:S04]  /*36e30*/  @P6 LOP3.LUT R0, R0, 0x100, RZ, 0xfc, !PT ;  /* 0x0000010000006812 */ /* 0x000fc800078efcff */
[----:B------:R-:W-:Y:S02]  /*36e40*/  LOP3.LUT R0, R0, 0xffffffdf, RZ, 0xc0, !PT ;  /* 0xffffffdf00007812 */ /* 0x000fe400078ec0ff */
[----:B------:R-:W-:Y:S02]  /*36e50*/  LOP3.LUT P6, RZ, R4, 0x40000, RZ, 0xc0, !PT ;  /* 0x0004000004ff7812 */ /* 0x000fe400078cc0ff */
[----:B------:R-:W-:Y:S02]  /*36e60*/  @P5 LOP3.LUT R0, R0, 0x20, RZ, 0xfc, !PT ;  /* 0x0000002000005812 */ /* 0x000fe400078efcff */
[----:B------:R-:W-:Y:S02]  /*36e70*/  ISETP.LT.OR P5, PT, R29, 0x11, !P1 ;  /* 0x000000111d00780c */ /* 0x000fe40004fa1670 */
[----:B------:R-:W-:-:S07]  /*36e80*/  F2FP.SATFINITE.E4M3.F32.PACK_AB_MERGE_C R8, RZ, R8, RZ ;  /* 0x00000008ff08723e */ /* 0x000fce00048070ff */
[----:B------:R0:W-:Y:S04]  /*36e90*/  @!P6 STG.E.U8 desc[UR26][R34.64+0x8], R8 ;  /* 0x000008082200e986 */ /* 0x0001e8000c10111a */
[----:B0-----:R-:W0:Y:S02]  /*36ea0*/  @!P5 LDC.64 R8, c[0x0][0x5c0] ;  /* 0x00017000ff08db82 */ /* 0x001e240000000a00 */
[----:B0-----:R-:W-:-:S04]  /*36eb0*/  @!P5 IADD3 R148, P2, P3, R24, UR13, R8 ;  /* 0x0000000d1894dc10 */ /* 0x001fc8000fb5e008 */
[----:B------:R-:W-:Y:S02]  /*36ec0*/  @!P5 IADD3.X R149, R30, UR12, R9, P2, P3 ;  /* 0x0000000c1e95dc10 */ /* 0x000fe400097e6409 */
[----:B------:R-:W-:Y:S02]  /*36ed0*/  ISETP.LT.OR P2, PT, R29, 0x9, !P0 ;  /* 0x000000091d00780c */ /* 0x000fe40004741670 */
[----:B------:R-:W-:-:S11]  /*36ee0*/  LOP3.LUT P4, RZ, R5, 0x400, RZ, 0xc0, !PT ;  /* 0x0000040005ff7812 */ /* 0x000fd6000788c0ff */
[----:B------:R-:W0:Y:S01]  /*36ef0*/  @!P2 LDC.64 R10, c[0x0][0x5c0] ;  /* 0x00017000ff0aab82 */ /* 0x000e220000000a00 */
[----:B--2---:R-:W-:Y:S02]  /*36f00*/  FMUL R8, R83, UR19 ;  /* 0x0000001353087c20 */ /* 0x004fe40008400000 */
[----:B------:R-:W2:Y:S03]  /*36f10*/  LDL.LU R83, [R1+0x3fc] ;  /* 0x0003fc0001537983 */ /* 0x000ea60000300800 */
[----:B------:R-:W-:Y:S01]  /*36f20*/  F2FP.SATFINITE.E4M3.F32.PACK_AB_MERGE_C R8, RZ, R8, RZ ;  /* 0x00000008ff08723e */ /* 0x000fe200048070ff */
[----:B------:R-:W-:Y:S01]  /*36f30*/  IMAD.U32 R9, RZ, RZ, UR11 ;  /* 0x0000000bff097e24 */ /* 0x000fe2000f8e00ff */
[----:B------:R-:W-:-:S03]  /*36f40*/  LOP3.LUT R0, R0, 0xffffffef, RZ, 0xc0, !PT ;  /* 0xffffffef00007812 */ /* 0x000fc600078ec0ff */
[----:B------:R1:W-:Y:S01]  /*36f50*/  @!P4 STG.E.U8 desc[UR26][R32.64+0x9], R8 ;  /* 0x000009082000c986 */ /* 0x0003e2000c10111a */
[----:B------:R-:W-:Y:S01]  /*36f60*/  ISETP.LT.OR P4, PT, R29, 0x12, !P1 ;  /* 0x000000121d00780c */ /* 0x000fe20004f81670 */
[----:B------:R-:W-:Y:S01]  /*36f70*/  IMAD.U32 R12, RZ, RZ, UR10 ;  /* 0x0000000aff0c7e24 */ /* 0x000fe2000f8e00ff */
[----:B------:R-:W-:Y:S02]  /*36f80*/  @P5 LOP3.LUT R0, R0, 0x10, RZ, 0xfc, !PT ;  /* 0x0000001000005812 */ /* 0x000fe400078efcff */
[----:B------:R-:W-:-:S04]  /*36f90*/  @!P2 IADD3 R9, P3, P5, R9, UR9, R24 ;  /* 0x000000090909ac10 */ /* 0x000fc8000fd7e018 */
[----:B------:R-:W-:Y:S02]  /*36fa0*/  @!P2 IADD3.X R12, R12, UR8, R30, P3, P5 ;  /* 0x000000080c0cac10 */ /* 0x000fe40009fea41e */
[----:B0-----:R-:W-:-:S03]  /*36fb0*/  @!P2 IADD3 R10, P3, R9, R10, RZ ;  /* 0x0000000a090aa210 */ /* 0x001fc60007f7e0ff */
[----:B-1----:R-:W0:Y:S02]  /*36fc0*/  @!P4 LDC.64 R8, c[0x0][0x5c0] ;  /* 0x00017000ff08cb82 */ /* 0x002e240000000a00 */
[----:B0-----:R-:W-:Y:S01]  /*36fd0*/  @!P4 IADD3 R144, P5, P6, R24, UR13, R8 ;  /* 0x0000000d1890cc10 */ /* 0x001fe2000febe008 */
[----:B------:R-:W-:Y:S02]  /*36fe0*/  @!P2 IMAD.X R11, R12, 0x1, R11, P3 ;  /* 0x000000010c0ba824 */ /* 0x000fe400018e060b */
[----:B---3--:R-:W-:Y:S02]  /*36ff0*/  FMUL R8, R82, UR19 ;  /* 0x0000001352087c20 */ /* 0x008fe40008400000 */
[----:B------:R-:W3:Y:S03]  /*37000*/  LDL.LU R82, [R1+0x400] ;  /* 0x0004000001527983 */ /* 0x000ee60000300800 */
[----:B------:R-:W-:-:S05]  /*37010*/  F2FP.SATFINITE.E4M3.F32.PACK_AB_MERGE_C R8, RZ, R8, RZ ;  /* 0x00000008ff08723e */ /* 0x000fca00048070ff */
[----:B------:R0:W-:Y:S01]  /*37020*/  @!P2 STG.E.U8 desc[UR26][R10.64+0x8], R8 ;  /* 0x000008080a00a986 */ /* 0x0001e2000c10111a */
[----:B------:R-:W-:Y:S02]  /*37030*/  ISETP.LT.OR P2, PT, R29, 0xa, !P0 ;  /* 0x0000000a1d00780c */ /* 0x000fe40004741670 */
[----:B------:R-:W-:Y:S02]  /*37040*/  @!P4 IADD3.X R145, R30, UR12, R9, P5, P6 ;  /* 0x0000000c1e91cc10 */ /* 0x000fe4000afec409 */
[----:B------:R-:W-:-:S09]  /*37050*/  LOP3.LUT P6, RZ, R5, 0x1000000, RZ, 0xc0, !PT ;  /* 0x0100000005ff7812 */ /* 0x000fd200078cc0ff */
[----:B0-----:R-:W0:Y:S01]  /*37060*/  @!P2 LDC.64 R8, c[0x0][0x5c0] ;  /* 0x00017000ff08ab82 */ /* 0x001e220000000a00 */
[----:B------:R-:W-:Y:S01]  /*37070*/  LOP3.LUT R4, R4, 0xfffdffff, RZ, 0xc0, !PT ;  /* 0xfffdffff04047812 */ /* 0x000fe200078ec0ff */
[----:B------:R-:W-:-:S03]  /*37080*/  IMAD.U32 R10, RZ, RZ, UR11 ;  /* 0x0000000bff0a7e24 */ /* 0x000fc6000f8e00ff */
[----:B------:R-:W-:Y:S01]  /*37090*/  @P6 LOP3.LUT R4, R4, 0x20000, RZ, 0xfc, !PT ;  /* 0x0002000004046812 */ /* 0x000fe200078efcff */
[----:B------:R-:W-:Y:S01]  /*370a0*/  IMAD.U32 R11, RZ, RZ, UR10 ;  /* 0x0000000aff0b7e24 */ /* 0x000fe2000f8e00ff */
[----:B------:R-:W-:Y:S02]  /*370b0*/  ISETP.LT.OR P6, PT, R29, 0x19, !P1 ;  /* 0x000000191d00780c */ /* 0x000fe40004fc1670 */
[----:B------:R-:W-:-:S04]  /*370c0*/  @!P2 IADD3 R10, P3, P5, R10, UR9, R24 ;  /* 0x000000090a0aac10 */ /* 0x000fc8000fd7e018 */
[----:B------:R-:W-:Y:S02]  /*370d0*/  @!P2 IADD3.X R11, R11, UR8, R30, P3, P5 ;  /* 0x000000080b0bac10 */ /* 0x000fe40009fea41e */
[----:B0-----:R-:W-:-:S05]  /*370e0*/  @!P2 IADD3 R10, P3, R10, R8, RZ ;  /* 0x000000080a0aa210 */ /* 0x001fca0007f7e0ff */
[----:B------:R-:W-:Y:S02]  /*370f0*/  @!P2 IMAD.X R11, R11, 0x1, R9, P3 ;  /* 0x000000010b0ba824 */ /* 0x000fe400018e0609 */
[----:B------:R-:W0:Y:S02]  /*37100*/  @!P6 LDC.64 R8, c[0x0][0x5c0] ;  /* 0x00017000ff08eb82 */ /* 0x000e240000000a00 */
[----:B0-----:R-:W-:Y:S01]  /*37110*/  @!P6 IADD3 R142, P3, P5, R24, UR13, R8 ;  /* 0x0000000d188eec10 */ /* 0x001fe2000fd7e008 */
[----:B----4-:R-:W-:-:S03]  /*37120*/  FMUL R8, R84, UR19 ;  /* 0x0000001354087c20 */ /* 0x010fc60008400000 */
[----:B------:R-:W-:Y:S02]  /*37130*/  @!P6 IADD3.X R143, R30, UR12, R9, P3, P5 ;  /* 0x0000000c1e8fec10 */ /* 0x000fe40009fea409 */
[----:B------:R-:W-:Y:S02]  /*37140*/  ISETP.LT.OR P5, PT, R29, 0x1a, !P1 ;  /* 0x0000001a1d00780c */ /* 0x000fe40004fa1670 */
[----:B------:R-:W-:-:S05]  /*37150*/  F2FP.SATFINITE.E4M3.F32.PACK_AB_MERGE_C R8, RZ, R8, RZ ;  /* 0x00000008ff08723e */ /* 0x000fca00048070ff */
[----:B------:R0:W-:Y:S06]  /*37160*/  @!P2 STG.E.U8 desc[UR26][R10.64+0x9], R8 ;  /* 0x000009080a00a986 */ /* 0x0001ec000c10111a */
[----:B0-----:R-:W0:Y:S02]  /*37170*/  @!P5 LDC.64 R8, c[0x0][0x5c0] ;  /* 0x00017000ff08db82 */ /* 0x001e240000000a00 */
[----:B0-----:R-:W-:Y:S01]  /*37180*/  @!P5 IADD3 R134, P2, P3, R24, UR13, R8 ;  /* 0x0000000d1886dc10 */ /* 0x001fe2000fb5e008 */
[----:B--2---:R-:W-:Y:S02]  /*37190*/  FMUL R8, R83, UR19 ;  /* 0x0000001353087c20 */ /* 0x004fe40008400000 */
[----:B------:R-:W2:Y:S01]  /*371a0*/  LDL.LU R83, [R1+0x404] ;  /* 0x0004040001537983 */ /* 0x000ea20000300800 */
        /* <DEDUP_REMOVED lines=13> */
[----:B0-----:R-:W-:Y:S01]  /*37280*/  @!P5 IADD3 R140, P2, P3, R24, UR13, R8 ;  /* 0x0000000d188cdc10 */ /* 0x001fe2000fb5e008 */
[----:B---3--:R-:W-:Y:S02]  /*37290*/  FMUL R8, R82, UR19 ;  /* 0x0000001352087c20 */ /* 0x008fe40008400000 */
[----:B------:R-:W3:Y:S01]  /*372a0*/  LDL.LU R82, [R1+0x40c] ;  /* 0x00040c0001527983 */ /* 0x000ee20000300800 */
[----:B------:R-:W-:-:S02]  /*372b0*/  @!P5 IADD3.X R141, R30, UR12, R9, P2, P3 ;  /* 0x0000000c1e8ddc10 */ /* 0x000fc400097e6409 */
[----:B------:R-:W-:Y:S02]  /*372c0*/  ISETP.LT.OR P2, PT, R29, 0x11, !P0 ;  /* 0x000000111d00780c */ /* 0x000fe40004741670 */
[----:B------:R-:W-:Y:S02]  /*372d0*/  LOP3.LUT P4, RZ, R5, 0x800, RZ, 0xc0, !PT ;  /* 0x0000080005ff7812 */ /* 0x000fe4000788c0ff */
[----:B------:R-:W-:-:S09]  /*372e0*/  F2FP.SATFINITE.E4M3.F32.PACK_AB_MERGE_C R8, RZ, R8, RZ ;  /* 0x00000008ff08723e */ /* 0x000fd200048070ff */
[----:B------:R-:W0:Y:S02]  /*372f0*/  @!P2 LDC.64 R10, c[0x0][0x5c0] ;  /* 0x00017000ff0aab82 */ /* 0x000e240000000a00 */
[----:B------:R1:W-:Y:S01]  /*37300*/  @!P4 STG.E.U8 desc[UR26][R46.64+0x11], R8 ;  /* 0x000011082e00c986 */ /* 0x0003e2000c10111a */
[----:B------:R-:W-:Y:S01]  /*37310*/  ISETP.LT.OR P4, PT, R29, 0x22, !P1 ;  /* 0x000000221d00780c */ /* 0x000fe20004f81670 */
[----:B------:R-:W-:Y:S01]  /*37320*/  IMAD.U32 R9, RZ, RZ, UR11 ;  /* 0x0000000bff097e24 */ /* 0x000fe2000f8e00ff */
[----:B------:R-:W-:Y:S01]  /*37330*/  LOP3.LUT R7, R7, 0xbfffffff, RZ, 0xc0, !PT ;  /* 0xbfffffff07077812 */ /* 0x000fe200078ec0ff */
[----:B------:R-:W-:-:S03]  /*37340*/  IMAD.U32 R12, RZ, RZ, UR10 ;  /* 0x0000000aff0c7e24 */ /* 0x000fc6000f8e00ff */
[----:B------:R-:W-:Y:S02]  /*37350*/  @P5 LOP3.LUT R7, R7, 0x40000000, RZ, 0xfc, !PT ;  /* 0x4000000007075812 */ /* 0x000fe400078efcff */
[----:B------:R-:W-:-:S04]  /*37360*/  @!P2 IADD3 R9, P3, P5, R9, UR9, R24 ;  /* 0x000000090909ac10 */ /* 0x000fc8000fd7e018 */
[----:B------:R-:W-:Y:S02]  /*37370*/  @!P2 IADD3.X R12, R12, UR8, R30, P3, P5 ;  /* 0x000000080c0cac10 */ /* 0x000fe40009fea41e */
[----:B0-----:R-:W-:Y:S02]  /*37380*/  @!P2 IADD3 R10, P3, R9, R10, RZ ;  /* 0x0000000a090aa210 */ /* 0x001fe40007f7e0ff */
[----:B-1----:R-:W0:Y:S03]  /*37390*/  @!P4 LDC.64 R8, c[0x0][0x5c0] ;  /* 0x00017000ff08cb82 */ /* 0x002e260000000a00 */
        /* <DEDUP_REMOVED lines=28> */
[----:B---3--:R-:W-:Y:S02]  /*37560*/  FMUL R8, R82, UR19 ;  /* 0x0000001352087c20 */ /* 0x008fe40008400000 */
        /* <DEDUP_REMOVED lines=141> */
[----:B------:R-:W-:Y:S01]  /*37e40*/  LOP3.LUT R7, R7, 0xffffefff, RZ, 0xc0, !PT ;  /* 0xffffefff07077812 */ /* 0x000fe200078ec0ff */
[----:B------:R-:W-:Y:S02]  /*37e50*/  IMAD.U32 R9, RZ, RZ, UR11 ;  /* 0x0000000bff097e24 */ /* 0x000fe4000f8e00ff */
[----:B------:R-:W-:Y:S01]  /*37e60*/  IMAD.U32 R12, RZ, RZ, UR10 ;  /* 0x0000000aff0c7e24 */ /* 0x000fe2000f8e00ff */
[----:B------:R-:W-:Y:S02]  /*37e70*/  @P5 LOP3.LUT R7, R7, 0x1000, RZ, 0xfc, !PT ;  /* 0x0000100007075812 */ /* 0x000fe400078efcff */
[----:B------:R-:W-:-:S04]  /*37e80*/  @!P2 IADD3 R9, P3, P5, R9, UR9, R24 ;  /* 0x000000090909ac10 */ /* 0x000fc8000fd7e018 */
[----:B------:R-:W-:Y:S02]  /*37e90*/  @!P2 IADD3.X R12, R12, UR8, R30, P3, P5 ;  /* 0x000000080c0cac10 */ /* 0x000fe40009fea41e */
[----:B0-----:R-:W-:Y:S01]  /*37ea0*/  @!P2 IADD3 R10, P3, R9, R10, RZ ;  /* 0x0000000a090aa210 */ /* 0x001fe20007f7e0ff */
[----:B--2---:R-:W-:Y:S02]  /*37eb0*/  FMUL R8, R83, UR19 ;  /* 0x0000001353087c20 */ /* 0x004fe40008400000 */
[----:B------:R-:W2:Y:S03]  /*37ec0*/  LDL.LU R83, [R1+0x43c] ;  /* 0x00043c0001537983 */ /* 0x000ea60000300800 */
[----:B------:R-:W-:-:S05]  /*37ed0*/  F2FP.SATFINITE.E4M3.F32.PACK_AB_MERGE_C R8, RZ, R8, RZ ;  /* 0x00000008ff08723e */ /* 0x000fca00048070ff */
[----:B------:R0:W-:Y:S01]  /*37ee0*/  @!P4 STG.E.U8 desc[UR26][R36.64+0x29], R8 ;  /* 0x000029082400c986 */ /* 0x0001e2000c10111a */
[----:B------:R-:W-:-:S13]  /*37ef0*/  ISETP.LT.OR P4, PT, R29, 0x52, !P1 ;  /* 0x000000521d00780c */ /* 0x000fda0004f81670 */
[----:B0-----:R-:W0:Y:S02]  /*37f00*/  @!P4 LDC.64 R8, c[0x0][0x5c0] ;  /* 0x00017000ff08cb82 */ /* 0x001e240000000a00 */
[----:B0-----:R-:W-:Y:S01]  /*37f10*/  @!P4 IADD3 R100, P5, P6, R24, UR13, R8 ;  /* 0x0000000d1864cc10 */ /* 0x001fe2000febe008 */
[----:B---3--:R-:W-:Y:S02]  /*37f20*/  FMUL R8, R82, UR19 ;  /* 0x0000001352087c20 */ /* 0x008fe40008400000 */
[----:B------:R-:W3:Y:S01]  /*37f30*/  LDL.LU R82, [R1+0x440] ;  /* 0x0004400001527983 */ /* 0x000ee20000300800 */
[----:B------:R-:W-:Y:S02]  /*37f40*/  @!P2 IMAD.X R11, R12, 0x1, R11, P3 ;  /* 0x000000010c0ba824 */ /* 0x000fe400018e060b */
        /* <DEDUP_REMOVED lines=23> */
[----:B0-----:R-:W-:Y:S02]  /*380c0*/  @!P5 IADD3 R92, P2, P3, R24, UR13, R8 ;  /* 0x0000000d185cdc10 */ /* 0x001fe4000fb5e008 */
[----:B------:R-:W-:-:S04]  /*380d0*/  LOP3.LUT R7, R7, 0xfffff7ff, RZ, 0xc0, !PT ;  /* 0xfffff7ff07077812 */ /* 0x000fc800078ec0ff */
[----:B------:R-:W-:-:S04]  /*380e0*/  @P4 LOP3.LUT R7, R7, 0x800, RZ, 0xfc, !PT ;  /* 0x0000080007074812 */ /* 0x000fc800078efcff */
[----:B------:R-:W-:Y:S01]  /*380f0*/  LOP3.LUT R7, R7, 0xfffffdff, RZ, 0xc0, !PT ;  /* 0xfffffdff07077812 */ /* 0x000fe200078ec0ff */
[----:B--2---:R-:W-:Y:S02]  /*38100*/  FMUL R8, R83, UR19 ;  /* 0x0000001353087c20 */ /* 0x004fe40008400000 */
[----:B------:R-:W2:Y:S01]  /*38110*/  LDL.LU R83, [R1+0x444] ;  /* 0x0004440001537983 */ /* 0x000ea20000300800 */
        /* <DEDUP_REMOVED lines=8> */
[----:B0-----:R-:W0:Y:S02]  /*381a0*/  @!P5 LDC.64 R8, c[0x0][0x5c0] ;  /* 0x00017000ff08db82 */ /* 0x001e240000000a00 */
[----:B0-----:R-:W-:Y:S01]  /*381b0*/  @!P5 IADD3 R90, P2, P3, R24, UR13, R8 ;  /* 0x0000000d185adc10 */ /* 0x001fe2000fb5e008 */
[----:B---3--:R-:W-:Y:S02]  /*381c0*/  FMUL R8, R82, UR19 ;  /* 0x0000001352087c20 */ /* 0x008fe40008400000 */
[----:B------:R-:W3:Y:S04]  /*381d0*/  LDL.LU R82, [R1+0x448] ;  /* 0x0004480001527983 */ /* 0x000ee80000300800 */
[----:B------:R-:W4:Y:S01]  /*381e0*/  LDL.LU R192, [R1+0x44c] ;  /* 0x00044c0001c07983 */ /* 0x000f220000300800 */
[----:B------:R-:W-:-:S02]  /*381f0*/  @!P5 IADD3.X R91, R30, UR12, R9, P2, P3 ;  /* 0x0000000c1e5bdc10 */ /* 0x000fc400097e6409 */
[----:B------:R-:W-:Y:S01]  /*38200*/  ISETP.LT.OR P2, PT, R29, 0x31, !P0 ;  /* 0x000000311d00780c */ /* 0x000fe20004741670 */
[----:B------:R-:W-:Y:S01]  /*38210*/  IMAD.U32 R12, RZ, RZ, UR10 ;  /* 0x0000000aff0c7e24 */ /* 0x000fe2000f8e00ff */
[----:B------:R-:W-:Y:S01]  /*38220*/  LOP3.LUT P4, RZ, R5, 0x2000, RZ, 0xc0, !PT ;  /* 0x0000200005ff7812 */ /* 0x000fe2000788c0ff */
[----:B------:R-:W4:Y:S01]  /*38230*/  LDL.LU R193, [R1+0x450] ;  /* 0x0004500001c17983 */ /* 0x000f220000300800 */
[----:B------:R-:W-:-:S09]  /*38240*/  F2FP.SATFINITE.E4M3.F32.PACK_AB_MERGE_C R8, RZ, R8, RZ ;  /* 0x00000008ff08723e */ /* 0x000fd200048070ff */
[----:B------:R-:W0:Y:S02]  /*38250*/  @!P2 LDC.64 R10, c[0x0][0x5c0] ;  /* 0x00017000ff0aab82 */ /* 0x000e240000000a00 */
[----:B------:R1:W-:Y:S01]  /*38260*/  @!P4 STG.E.U8 desc[UR26][R50.64+0x31], R8 ;  /* 0x000031083200c986 */ /* 0x0003e2000c10111a */
[----:B------:R-:W-:Y:S01]  /*38270*/  ISETP.LT.OR P4, PT, R29, 0x62, !P1 ;  /* 0x000000621d00780c */ /* 0x000fe20004f81670 */
[----:B------:R-:W-:Y:S01]  /*38280*/  IMAD.U32 R9, RZ, RZ, UR11 ;  /* 0x0000000bff097e24 */ /* 0x000fe2000f8e00ff */
[----:B------:R-:W-:-:S04]  /*38290*/  LOP3.LUT R7, R7, 0xffffff7f, RZ, 0xc0, !PT ;  /* 0xffffff7f07077812 */ /* 0x000fc800078ec0ff */
        /* <DEDUP_REMOVED lines=12> */
[----:B--2---:R-:W-:-:S05]  /*38360*/  FMUL R8, R83, UR19 ;  /* 0x0000001353087c20 */ /* 0x004fca0008400000 */
        /* <DEDUP_REMOVED lines=11> */
[----:B0-----:R-:W-:-:S04]  /*38420*/  @!P6 IADD3 R84, P3, P5, R24, UR13, R8 ;  /* 0x0000000d1854ec10 */ /* 0x001fc8000fd7e008 */
[----:B------:R-:W-:Y:S02]  /*38430*/  @!P6 IADD3.X R85, R30, UR12, R9, P3, P5 ;  /* 0x0000000c1e55ec10 */ /* 0x000fe40009fea409 */
[----:B------:R-:W-:Y:S01]  /*38440*/  ISETP.LT.OR P5, PT, R29, 0x6a, !P1 ;  /* 0x0000006a1d00780c */ /* 0x000fe20004fa1670 */
[----:B---3--:R-:W-:-:S05]  /*38450*/  FMUL R8, R82, UR19 ;  /* 0x0000001352087c20 */ /* 0x008fca0008400000 */
[----:B------:R-:W-:-:S05]  /*38460*/  F2FP.SATFINITE.E4M3.F32.PACK_AB_MERGE_C R8, RZ, R8, RZ ;  /* 0x00000008ff08723e */ /* 0x000fca00048070ff */
[----:B------:R0:W-:Y:S02]  /*38470*/  @!P2 STG.E.U8 desc[UR26][R10.64+0x31], R8 ;  /* 0x000031080a00a986 */ /* 0x0001e4000c10111a */
[----:B0-----:R-:W0:Y:S02]  /*38480*/  @!P5 LDC.64 R8, c[0x0][0x5c0] ;  /* 0x00017000ff08db82 */ /* 0x001e240000000a00 */
[----:B0-----:R-:W-:Y:S01]  /*38490*/  @!P5 IADD3 R82, P2, P3, R24, UR13, R8 ;  /* 0x0000000d1852dc10 */ /* 0x001fe2000fb5e008 */
[----:B----4-:R-:W-:Y:S02]  /*384a0*/  FMUL R8, R192, UR19 ;  /* 0x00000013c0087c20 */ /* 0x010fe40008400000 */
[----:B------:R-:W2:Y:S01]  /*384b0*/  LDL.LU R192, [R1+0x454] ;  /* 0x0004540001c07983 */ /* 0x000ea20000300800 */
[----:B------:R-:W-:Y:S02]  /*384c0*/  LOP3.LUT R7, R7, 0xffffffdf, RZ, 0xc0, !PT ;  /* 0xffffffdf07077812 */ /* 0x000fe400078ec0ff */
[----:B------:R-:W-:Y:S01]  /*384d0*/  @!P5 IADD3.X R83, R30, UR12, R9, P2, P3 ;  /* 0x0000000c1e53dc10 */ /* 0x000fe200097e6409 */
[----:B------:R-:W3:Y:S01]  /*384e0*/  LDL.LU R194, [R1+0x458] ;  /* 0x0004580001c27983 */ /* 0x000ee20000300800 */
        /* <DEDUP_REMOVED lines=11> */
[----:B------:R-:W-:Y:S02]  /*385a0*/  FMUL R8, R193, UR19 ;  /* 0x00000013c1087c20 */ /* 0x000fe40008400000 */
[----:B------:R-:W4:Y:S01]  /*385b0*/  LDL.LU R193, [R1+0x45c] ;  /* 0x00045c0001c17983 */ /* 0x000f220000300800 */
        /* <DEDUP_REMOVED lines=14> */
[----:B-1----:R-:W0:Y:S02]  /*386a0*/  @!P4 LDC.64 R8, c[0x0][0x5c0] ;  /* 0x00017000ff08cb82 */ /* 0x002e240000000a00 */
[----:B0-----:R-:W-:Y:S01]  /*386b0*/  @!P4 IADD3 R74, P5, P6, R24, UR13, R8 ;  /* 0x0000000d184acc10 */ /* 0x001fe2000febe008 */
[----:B------:R-:W-:-:S03]  /*386c0*/  @!P2 IMAD.X R11, R12, 0x1, R11, P3 ;  /* 0x000000010c0ba824 */ /* 0x000fc600018e060b */
        /* <DEDUP_REMOVED lines=40> */
[----:B--2---:R-:W-:Y:S02]  /*38950*/  FMUL R8, R192, UR19 ;  /* 0x00000013c0087c20 */ /* 0x004fe40008400000 */
[----:B------:R-:W2:Y:S01]  /*38960*/  LDL.LU R192, [R1+0x46c] ;  /* 0x00046c0001c07983 */ /* 0x000ea20000300800 */
[----:B------:R-:W-:-:S02]  /*38970*/  @!P5 IADD3.X R69, R30, UR12, R9, P2, P3 ;  /* 0x0000000c1e45dc10 */ /* 0x000fc400097e6409 */
[----:B------:R-:W-:Y:S02]  /*38980*/  ISETP.LT.OR P2, PT, R29, 0x41, !P0 ;  /* 0x000000411d00780c */ /* 0x000fe40004741670 */
[----:B------:R-:W-:-:S04]  /*38990*/  LOP3.LUT R7, R7, 0xfffffffe, RZ, 0xc0, !PT ;  /* 0xfffffffe07077812 */ /* 0x000fc800078ec0ff */
[----:B------:R-:W-:Y:S02]  /*389a0*/  @P4 LOP3.LUT R7, R7, 0x1, RZ, 0xfc, !PT ;  /* 0x0000000107074812 */ /* 0x000fe400078efcff */
[----:B------:R-:W-:-:S05]  /*389b0*/  LOP3.LUT P4, RZ, R5, 0x4000, RZ, 0xc0, !PT ;  /* 0x0000400005ff7812 */ /* 0x000fca000788c0ff */
[----:B------:R-:W0:Y:S01]  /*389c0*/  @!P2 LDC.64 R10, c[0x0][0x5c0] ;  /* 0x00017000ff0aab82 */ /* 0x000e220000000a00 */
[----:B------:R-:W-:Y:S01]  /*389d0*/  F2FP.SATFINITE.E4M3.F32.PACK_AB_MERGE_C R8, RZ, R8, RZ ;  /* 0x00000008ff08723e */ /* 0x000fe200048070ff */
[----:B------:R-:W-:Y:S01]  /*389e0*/  IMAD.U32 R9, RZ, RZ, UR11 ;  /* 0x0000000bff097e24 */ /* 0x000fe2000f8e00ff */
[----:B------:R-:W-:-:S05]  /*389f0*/  LOP3.LUT R6, R6, 0xdfffffff, RZ, 0xc0, !PT ;  /* 0xdfffffff06067812 */ /* 0x000fca00078ec0ff */
        /* <DEDUP_REMOVED lines=8> */
[----:B------:R-:W-:Y:S01]  /*38a80*/  @!P2 IMAD.X R11, R12, 0x1, R11, P3 ;  /* 0x000000010c0ba824 */ /* 0x000fe200018e060b */
[----:B0-----:R-:W-:-:S04]  /*38a90*/  @!P4 IADD3 R62, P5, P6, R24, UR13, R8 ;  /* 0x0000000d183ecc10 */ /* 0x001fc8000febe008 */
[----:B------:R-:W-:Y:S02]  /*38aa0*/  @!P4 IADD3.X R63, R30, UR12, R9, P5, P6 ;  /* 0x0000000c1e3fcc10 */ /* 0x000fe4000afec409 */
[----:B------:R-:W-:Y:S02]  /*38ab0*/  LOP3.LUT P6, RZ, R5, 0x80000000, RZ, 0xc0, !PT ;  /* 0x8000000005ff7812 */ /* 0x000fe400078cc0ff */
[----:B------:R-:W-:-:S11]  /*38ac0*/  LOP3.LUT R4, R4, 0xfffffbff, RZ, 0xc0, !PT ;  /* 0xfffffbff04047812 */ /* 0x000fd600078ec0ff */
[----:B------:R-:W-:Y:S01]  /*38ad0*/  @P6 LOP3.LUT R4, R4, 0x400, RZ, 0xfc, !PT ;  /* 0x0000040004046812 */ /* 0x000fe200078efcff */
[----:B---3--:R-:W-:Y:S01]  /*38ae0*/  FMUL R8, R193, UR19 ;  /* 0x00000013c1087c20 */ /* 0x008fe20008400000 */
[----:B------:R-:W-:Y:S01]  /*38af0*/  ISETP.LT.OR P6, PT, R29, 0x89, !P1 ;  /* 0x000000891d00780c */ /* 0x000fe20004fc1670 */
[----:B------:R-:W3:Y:S03]  /*38b00*/  LDL.LU R193, [R1+0x470] ;  /* 0x0004700001c17983 */ /* 0x000ee60000300800 */
        /* <DEDUP_REMOVED lines=39> */
[----:B---3--:R-:W-:Y:S02]  /*38d80*/  FMUL R8, R193, UR19 ;  /* 0x00000013c1087c20 */ /* 0x008fe40008400000 */
[----:B------:R-:W3:Y:S03]  /*38d90*/  LDL.LU R193, [R1+0x47c] ;  /* 0x00047c0001c17983 */ /* 0x000ee60000300800 */
        /* <DEDUP_REMOVED lines=12> */
[----:B------:R-:W-:Y:S01]  /*38e60*/  @!P2 IMAD.X R11, R12, 0x1, R11, P3 ;  /* 0x000000010c0ba824 */ /* 0x000fe200018e060b */
[----:B------:R-:W-:Y:S01]  /*38e70*/  LOP3.LUT R6, R6, 0xfeffffff, RZ, 0xc0, !PT ;  /* 0xfeffffff06067812 */ /* 0x000fe200078ec0ff */
[----:B--2---:R-:W-:Y:S02]  /*38e80*/  FMUL R8, R192, UR19 ;  /* 0x00000013c0087c20 */ /* 0x004fe40008400000 */
[----:B------:R-:W2:Y:S03]  /*38e90*/  LDL.LU R192, [R1+0x480] ;  /* 0x0004800001c07983 */ /* 0x000ea60000300800 */
[----:B------:R-:W-:-:S05]  /*38ea0*/  F2FP.SATFINITE.E4M3.F32.PACK_AB_MERGE_C R8, RZ, R8, RZ ;  /* 0x00000008ff08723e */ /* 0x000fca00048070ff */
[----:B------:R0:W-:Y:S01]  /*38eb0*/  @!P2 STG.E.U8 desc[UR26][R10.64+0x48], R8 ;  /* 0x000048080a00a986 */ /* 0x0001e2000c10111a */
[----:B------:R-:W-:Y:S02]  /*38ec0*/  ISETP.LT.OR P2, PT, R29, 0x4a, !P0 ;  /* 0x0000004a1d00780c */ /* 0x000fe40004741670 */
[----:B------:R-:W-:Y:S02]  /*38ed0*/  @P4 LOP3.LUT R6, R6, 0x1000000, RZ, 0xfc, !PT ;  /* 0x0100000006064812 */ /* 0x000fe400078efcff */
[----:B------:R-:W-:Y:S02]  /*38ee0*/  @!P4 IADD3.X R53, R30, UR12, R9, P5, P6 ;  /* 0x0000000c1e35cc10 */ /* 0x000fe4000afec409 */
[----:B------:R-:W-:-:S07]  /*38ef0*/  LOP3.LUT P6, RZ, R6, 0x1, RZ, 0xc0, !PT ;  /* 0x0000000106ff7812 */ /* 0x000fce00078cc0ff */
[----:B0-----:R-:W0:Y:S01]  /*38f00*/  @!P2 LDC.64 R8, c[0x0][0x5c0] ;  /* 0x00017000ff08ab82 */ /* 0x001e220000000a00 */
[----:B------:R-:W-:Y:S01]  /*38f10*/  LOP3.LUT R4, R4, 0xfffffdff, RZ, 0xc0, !PT ;  /* 0xfffffdff04047812 */ /* 0x000fe200078ec0ff */
[----:B------:R-:W-:Y:S02]  /*38f20*/  IMAD.U32 R10, RZ, RZ, UR11 ;  /* 0x0000000bff0a7e24 */ /* 0x000fe4000f8e00ff */
[----:B------:R-:W-:Y:S02]  /*38f30*/  IMAD.U32 R11, RZ, RZ, UR10 ;  /* 0x0000000aff0b7e24 */ /* 0x000fe4000f8e00ff */
[----:B------:R-:W-:Y:S02]  /*38f40*/  @P6 LOP3.LUT R4, R4, 0x200, RZ, 0xfc, !PT ;  /* 0x0000020004046812 */ /* 0x000fe400078efcff */
        /* <DEDUP_REMOVED lines=46> */
[----:B------:R-:W-:Y:S02]  /*39230*/  LOP3.LUT R6, R6, 0xffefffff, RZ, 0xc0, !PT ;  /* 0xffefffff06067812 */ /* 0x000fe400078ec0ff */
[----:B0-----:R-:W-:-:S02]  /*39240*/  @!P4 IADD3 R40, P5, P6, R24, UR13, R8 ;  /* 0x0000000d1828cc10 */ /* 0x001fc4000febe008 */
[----:B------:R-:W-:Y:S02]  /*39250*/  @P4 LOP3.LUT R6, R6, 0x100000, RZ, 0xfc, !PT ;  /* 0x0010000006064812 */ /* 0x000fe400078efcff */
[----:B------:R-:W-:Y:S02]  /*39260*/  @!P4 IADD3.X R41, R30, UR12, R9, P5, P6 ;  /* 0x0000000c1e29cc10 */ /* 0x000fe4000afec409 */
[----:B------:R-:W-:Y:S02]  /*39270*/  LOP3.LUT P6, RZ, R6, 0x2, RZ, 0xc0, !PT ;  /* 0x0000000206ff7812 */ /* 0x000fe400078cc0ff */
[----:B------:R-:W-:-:S11]  /*39280*/  LOP3.LUT R4, R4, 0xfffffeff, RZ, 0xc0, !PT ;  /* 0xfffffeff04047812 */ /* 0x000fd600078ec0ff */
[----:B------:R-:W-:Y:S01]  /*39290*/  @P6 LOP3.LUT R4, R4, 0x100, RZ, 0xfc, !PT ;  /* 0x0000010004046812 */ /* 0x000fe200078efcff */
[----:B---3--:R-:W-:Y:S02]  /*392a0*/  FMUL R8, R193, UR19 ;  /* 0x00000013c1087c20 */ /* 0x008fe40008400000 */
[----:B------:R-:W3:Y:S03]  /*392b0*/  LDL.LU R193, [R1+0x490] ;  /* 0x0004900001c17983 */ /* 0x000ee60000300800 */
[----:B------:R-:W-:-:S05]  /*392c0*/  F2FP.SATFINITE.E4M3.F32.PACK_AB_MERGE_C R8, RZ, R8, RZ ;  /* 0x00000008ff08723e */ /* 0x000fca00048070ff */
[----:B------:R0:W-:Y:S01]  /*392d0*/  @!P2 STG.E.U8 desc[UR26][R10.64+0x50], R8 ;  /* 0x000050080a00a986 */ /* 0x0001e2000c10111a */
[----:B------:R-:W-:-:S13]  /*392e0*/  ISETP.LT.OR P2, PT, R29, 0x52, !P0 ;  /* 0x000000521d00780c */ /* 0x000fda0004741670 */
[----:B0-----:R-:W0:Y:S01]  /*392f0*/  @!P2 LDC.64 R8, c[0x0][0x5c0] ;  /* 0x00017000ff08ab82 */ /* 0x001e220000000a00 */
[----:B------:R-:W-:Y:S01]  /*39300*/  IMAD.U32 R10, RZ, RZ, UR11 ;  /* 0x0000000bff0a7e24 */ /* 0x000fe2000f8e00ff */
[----:B------:R-:W-:Y:S01]  /*39310*/  ISETP.LT.OR P6, PT, R29, 0xa9, !P1 ;  /* 0x000000a91d00780c */ /* 0x000fe20004fc1670 */
[----:B------:R-:W-:-:S03]  /*39320*/  IMAD.U32 R11, RZ, RZ, UR10 ;  /* 0x0000000aff0b7e24 */ /* 0x000fc6000f8e00ff */
[----:B------:R-:W-:-:S04]  /*39330*/  @!P2 IADD3 R10, P3, P5, R10, UR9, R24 ;  /* 0x000000090a0aac10 */ /* 0x000fc8000fd7e018 */
[----:B------:R-:W-:Y:S02]  /*39340*/  @!P2 IADD3.X R11, R11, UR8, R30, P3, P5 ;  /* 0x000000080b0bac10 */ /* 0x000fe40009fea41e */
[----:B0-----:R-:W-:-:S05]  /*39350*/  @!P2 IADD3 R10, P3, R10, R8, RZ ;  /* 0x000000080a0aa210 */ /* 0x001fca0007f7e0ff */
[----:B------:R-:W-:Y:S02]  /*39360*/  @!P2 IMAD.X R11, R11, 0x1, R9, P3 ;  /* 0x000000010b0ba824 */ /* 0x000fe400018e0609 */
[----:B------:R-:W0:Y:S02]  /*39370*/  @!P6 LDC.64 R8, c[0x0][0x5c0] ;  /* 0x00017000ff08eb82 */ /* 0x000e240000000a00 */
[----:B0-----:R-:W-:Y:S01]  /*39380*/  @!P6 IADD3 R38, P3, P5, R24, UR13, R8 ;  /* 0x0000000d1826ec10 */ /* 0x001fe2000fd7e008 */
[----:B--2---:R-:W-:Y:S02]  /*39390*/  FMUL R8, R192, UR19 ;  /* 0x00000013c0087c20 */ /* 0x004fe40008400000 */
[----:B------:R-:W2:Y:S01]  /*393a0*/  LDL.LU R192, [R1+0x494] ;  /* 0x0004940001c07983 */ /* 0x000ea20000300800 */
[----:B------:R-:W-:Y:S02]  /*393b0*/  @!P6 IADD3.X R39, R30, UR12, R9, P3, P5 ;  /* 0x0000000c1e27ec10 */ /* 0x000fe40009fea409 */
[----:B------:R-:W-:-:S02]  /*393c0*/  ISETP.LT.OR P5, PT, R29, 0xaa, !P1 ;  /* 0x000000aa1d00780c */ /* 0x000fc40004fa1670 */
[----:B------:R-:W-:-:S05]  /*393d0*/  F2FP.SATFINITE.E4M3.F32.PACK_AB_MERGE_C R8, RZ, R8, RZ ;  /* 0x00000008ff08723e */ /* 0x000fca00048070ff */
[----:B------:R0:W-:Y:S06]  /*393e0*/  @!P2 STG.E.U8 desc[UR26][R10.64+0x51], R8 ;  /* 0x000051080a00a986 */ /* 0x0001ec000c10111a */
[----:B0-----:R-:W0:Y:S01]  /*393f0*/  @!P5 LDC.64 R8, c[0x0][0x5c0] ;  /* 0x00017000ff08db82 */ /* 0x001e220000000a00 */
[----:B------:R-:W-:-:S04]  /*39400*/  LOP3.LUT R6, R6, 0xfff7ffff, RZ, 0xc0, !PT ;  /* 0xfff7ffff06067812 */ /* 0x000fc800078ec0ff */
[----:B------:R-:W-:-:S04]  /*39410*/  @P6 LOP3.LUT R6, R6, 0x80000, RZ, 0xfc, !PT ;  /* 0x0008000006066812 */ /* 0x000fc800078efcff */
[----:B------:R-:W-:Y:S02]  /*39420*/  LOP3.LUT R6, R6, 0xfffbffff, RZ, 0xc0, !PT ;  /* 0xfffbffff06067812 */ /* 0x000fe400078ec0ff */
[----:B------:R-:W-:Y:S02]  /*39430*/  LOP3.LUT P6, RZ, R4, 0x100, RZ, 0xc0, !PT ;  /* 0x0000010004ff7812 */ /* 0x000fe400078cc0ff */
[----:B------:R-:W-:Y:S02]  /*39440*/  @P5 LOP3.LUT R6, R6, 0x40000, RZ, 0xfc, !PT ;  /* 0x0004000006065812 */ /* 0x000fe400078efcff */
[----:B0-----:R-:W-:Y:S01]  /*39450*/  @!P5 IADD3 R34, P2, P3, R24, UR13, R8 ;  /* 0x0000000d1822dc10 */ /* 0x001fe2000fb5e008 */
[----:B----4-:R-:W-:-:S03]  /*39460*/  FMUL R8, R194, UR19 ;  /* 0x00000013c2087c20 */ /* 0x010fc60008400000 */
[----:B------:R-:W-:Y:S02]  /*39470*/  @!P5 IADD3.X R35, R30, UR12, R9, P2, P3 ;  /* 0x0000000c1e23dc10 */ /* 0x000fe400097e6409 */
[----:B------:R-:W-:Y:S02]  /*39480*/  ISETP.LT.OR P5, PT, R29, 0xb1, !P1 ;  /* 0x000000b11d00780c */ /* 0x000fe40004fa1670 */
[----:B------:R-:W-:-:S05]  /*39490*/  F2FP.SATFINITE.E4M3.F32.PACK_AB_MERGE_C R8, RZ, R8, RZ ;  /* 0x00000008ff08723e */ /* 0x000fca00048070ff */
[----:B------:R0:W-:Y:S06]  /*394a0*/  @!P6 STG.E.U8 desc[UR26][R102.64+0x58], R8 ;  /* 0x000058086600e986 */ /* 0x0001ec000c10111a */
[----:B0-----:R-:W0:Y:S01]  /*394b0*/  @!P5 LDC.64 R8, c[0x0][0x5c0] ;  /* 0x00017000ff08db82 */ /* 0x001e220000000a00 */
[----:B------:R-:W-:Y:S02]  /*394c0*/  LOP3.LUT P4, RZ, R5, 0x1, RZ, 0xc0, !PT ;  /* 0x0000000105ff7812 */ /* 0x000fe4000788c0ff */
[----:B0-----:R-:W-:-:S04]  /*394d0*/  @!P5 IADD3 R32, P2, P3, R24, UR13, R8 ;  /* 0x0000000d1820dc10 */ /* 0x001fc8000fb5e008 */
[----:B------:R-:W-:Y:S02]  /*394e0*/  @!P5 IADD3.X R33, R30, UR12, R9, P2, P3 ;  /* 0x0000000c1e21dc10 */ /* 0x000fe400097e6409 */
[----:B------:R-:W-:-:S13]  /*394f0*/  ISETP.LT.OR P2, PT, R29, 0x59, !P0 ;  /* 0x000000591d00780c */ /* 0x000fda0004741670 */
[----:B------:R-:W0:Y:S01]  /*39500*/  @!P2 LDC.64 R10, c[0x0][0x5c0] ;  /* 0x00017000ff0aab82 */ /* 0x000e220000000a00 */
[----:B---3--:R-:W-:Y:S02]  /*39510*/  FMUL R8, R193, UR19 ;  /* 0x00000013c1087c20 */ /* 0x008fe40008400000 */
[----:B------:R-:W3:Y:S03]  /*39520*/  LDL.LU R193, [R1+0x498] ;  /* 0x0004980001c17983 */ /* 0x000ee60000300800 */
[----:B------:R-:W-:Y:S01]  /*39530*/  F2FP.SATFINITE.E4M3.F32.PACK_AB_MERGE_C R8, RZ, R8, RZ ;  /* 0x00000008ff08723e */ /* 0x000fe200048070ff */
[----:B------:R-:W-:Y:S01]  /*39540*/  IMAD.U32 R9, RZ, RZ, UR11 ;  /* 0x0000000bff097e24 */ /* 0x000fe2000f8e00ff */
[----:B------:R-:W-:Y:S01]  /*39550*/  LOP3.LUT R6, R6, 0xfffdffff, RZ, 0xc0, !PT ;  /* 0xfffdffff06067812 */ /* 0x000fe200078ec0ff */
[----:B------:R-:W-:Y:S01]  /*39560*/  IMAD.U32 R12, RZ, RZ, UR10 ;  /* 0x0000000aff0c7e24 */ /* 0x000fe2000f8e00ff */
[----:B------:R-:W4:Y:S04]  /*39570*/  LDL.LU R194, [R1+0x49c] ;  /* 0x00049c0001c27983 */ /* 0x000f280000300800 */
[----:B------:R1:W-:Y:S01]  /*39580*/  @!P4 STG.E.U8 desc[UR26][R18.64+0x59], R8 ;  /* 0x000059081200c986 */ /* 0x0003e2000c10111a */
[----:B------:R-:W-:-:S02]  /*39590*/  ISETP.LT.OR P4, PT, R29, 0xb2, !P1 ;  /* 0x000000b21d00780c */ /* 0x000fc40004f81670 */
[----:B------:R-:W-:Y:S02]  /*395a0*/  @P5 LOP3.LUT R6, R6, 0x20000, RZ, 0xfc, !PT ;  /* 0x0002000006065812 */ /* 0x000fe400078efcff */
[----:B------:R-:W-:-:S04]  /*395b0*/  @!P2 IADD3 R9, P3, P5, R9, UR9, R24 ;  /* 0x000000090909ac10 */ /* 0x000fc8000fd7e018 */
[----:B------:R-:W-:Y:S02]  /*395c0*/  @!P2 IADD3.X R12, R12, UR8, R30, P3, P5 ;  /* 0x000000080c0cac10 */ /* 0x000fe40009fea41e */
[----:B0-----:R-:W-:-:S03]  /*395d0*/  @!P2 IADD3 R10, P3, R9, R10, RZ ;  /* 0x0000000a090aa210 */ /* 0x001fc60007f7e0ff */
[----:B-1----:R-:W0:Y:S02]  /*395e0*/  @!P4 LDC.64 R8, c[0x0][0x5c0] ;  /* 0x00017000ff08cb82 */ /* 0x002e240000000a00 */
[----:B0-----:R-:W-:Y:S01]  /*395f0*/  @!P4 IADD3 R26, P5, P6, R24, UR13, R8 ;  /* 0x0000000d181acc10 */ /* 0x001fe2000febe008 */
[----:B--2---:R-:W-:Y:S02]  /*39600*/  FMUL R8, R192, UR19 ;  /* 0x00000013c0087c20 */ /* 0x004fe40008400000 */
[----:B------:R-:W2:Y:S01]  /*39610*/  LDL.LU R192, [R1+0x4a0] ;  /* 0x0004a00001c07983 */ /* 0x000ea20000300800 */
[----:B------:R-:W-:Y:S02]  /*39620*/  @!P2 IMAD.X R11, R12, 0x1, R11, P3 ;  /* 0x000000010c0ba824 */ /* 0x000fe400018e060b */
[----:B------:R-:W-:-:S05]  /*39630*/  F2FP.SATFINITE.E4M3.F32.PACK_AB_MERGE_C R8, RZ, R8, RZ ;  /* 0x00000008ff08723e */ /* 0x000fca00048070ff */
[----:B------:R0:W-:Y:S01]  /*39640*/  @!P2 STG.E.U8 desc[UR26][R10.64+0x58], R8 ;  /* 0x000058080a00a986 */ /* 0x0001e2000c10111a */
[----:B------:R-:W-:Y:S02]  /*39650*/  ISETP.LT.OR P2, PT, R29, 0x5a, !P0 ;  /* 0x0000005a1d00780c */ /* 0x000fe40004741670 */
[----:B------:R-:W-:-:S11]  /*39660*/  @!P4 IADD3.X R27, R30, UR12, R9, P5, P6 ;  /* 0x0000000c1e1bcc10 */ /* 0x000fd6000afec409 */
        /* <DEDUP_REMOVED lines=11> */
[----:B0-----:R-:W-:-:S04]  /*39720*/  @!P4 IADD3 R20, P3, P5, R24, UR13, R8 ;  /* 0x0000000d1814cc10 */ /* 0x001fc8000fd7e008 */
[----:B------:R-:W-:Y:S02]  /*39730*/  @!P4 IADD3.X R21, R30, UR12, R9, P3, P5 ;  /* 0x0000000c1e15cc10 */ /* 0x000fe40009fea409 */
[----:B------:R-:W-:Y:S02]  /*39740*/  ISETP.LT.OR P5, PT, R29, 0xba, !P1 ;  /* 0x000000ba1d00780c */ /* 0x000fe40004fa1670 */
[C---:B------:R-:W-:Y:S02]  /*39750*/  LOP3.LUT P6, RZ, R6.reuse, 0x4, RZ, 0xc0, !PT ;  /* 0x0000000406ff7812 */ /* 0x040fe400078cc0ff */
[----:B------:R-:W-:-:S04]  /*39760*/  LOP3.LUT R6, R6, 0xffff7fff, RZ, 0xc0, !PT ;  /* 0xffff7fff06067812 */ /* 0x000fc800078ec0ff */
[----:B------:R-:W-:Y:S02]  /*39770*/  @P4 LOP3.LUT R6, R6, 0x8000, RZ, 0xfc, !PT ;  /* 0x0000800006064812 */ /* 0x000fe400078efcff */
[----:B------:R-:W-:Y:S01]  /*39780*/  LOP3.LUT P4, RZ, R4, 0x80, RZ, 0xc0, !PT ;  /* 0x0000008004ff7812 */ /* 0x000fe2000788c0ff */
[----:B---3--:R-:W-:Y:S02]  /*39790*/  FMUL R8, R193, UR19 ;  /* 0x00000013c1087c20 */ /* 0x008fe40008400000 */
[----:B------:R-:W3:Y:S03]  /*397a0*/  LDL.LU R193, [R1+0x4a4] ;  /* 0x0004a40001c17983 */ /* 0x000ee60000300800 */
[----:B------:R-:W-:-:S05]  /*397b0*/  F2FP.SATFINITE.E4M3.F32.PACK_AB_MERGE_C R8, RZ, R8, RZ ;  /* 0x00000008ff08723e */ /* 0x000fca00048070ff */
[----:B------:R0:W-:Y:S02]  /*397c0*/  @!P2 STG.E.U8 desc[UR26][R10.64+0x59], R8 ;  /* 0x000059080a00a986 */ /* 0x0001e4000c10111a */
[----:B0-----:R-:W0:Y:S02]  /*397d0*/  @!P5 LDC.64 R8, c[0x0][0x5c0] ;  /* 0x00017000ff08db82 */ /* 0x001e240000000a00 */
[----:B0-----:R-:W-:Y:S01]  /*397e0*/  @!P5 IADD3 R16, P1, P2, R24, UR13, R8 ;  /* 0x0000000d1810dc10 */ /* 0x001fe2000fa3e008 */
[----:B----4-:R-:W-:-:S05]  /*397f0*/  FMUL R8, R194, UR19 ;  /* 0x00000013c2087c20 */ /* 0x010fca0008400000 */
[----:B------:R-:W-:-:S05]  /*39800*/  F2FP.SATFINITE.E4M3.F32.PACK_AB_MERGE_C R8, RZ, R8, RZ ;  /* 0x00000008ff08723e */ /* 0x000fca00048070ff */
[----:B------:R2:W-:Y:S02]  /*39810*/  @!P4 STG.E.U8 desc[UR26][R108.64+0x60], R8 ;  /* 0x000060086c00c986 */ /* 0x0005e4000c10111a */
[----:B--2---:R-:W-:Y:S02]  /*39820*/  FMUL R8, R192, UR19 ;  /* 0x00000013c0087c20 */ /* 0x004fe40008400000 */
[----:B------:R-:W2:Y:S01]  /*39830*/  LDL.LU R192, [R1+0x4a8] ;  /* 0x0004a80001c07983 */ /* 0x000ea20000300800 */
[----:B------:R-:W-:Y:S02]  /*39840*/  @!P5 IADD3.X R17, R30, UR12, R9, P1, P2 ;  /* 0x0000000c1e11dc10 */ /* 0x000fe40008fe4409 */
[----:B------:R-:W-:Y:S01]  /*39850*/  ISETP.LT.OR P2, PT, R29, 0x61, !P0 ;  /* 0x000000611d00780c */ /* 0x000fe20004741670 */
[----:B------:R-:W-:Y:S01]  /*39860*/  IMAD.U32 R10, RZ, RZ, UR11 ;  /* 0x0000000bff0a7e24 */ /* 0x000fe2000f8e00ff */
[----:B------:R-:W-:Y:S01]  /*39870*/  F2FP.SATFINITE.E4M3.F32.PACK_AB_MERGE_C R8, RZ, R8, RZ ;  /* 0x00000008ff08723e */ /* 0x000fe200048070ff */
[----:B------:R-:W-:Y:S01]  /*39880*/  IMAD.U32 R11, RZ, RZ, UR10 ;  /* 0x0000000aff0b7e24 */ /* 0x000fe2000f8e00ff */
[----:B------:R-:W4:Y:S04]  /*39890*/  LDL.LU R194, [R1+0x4ac] ;  /* 0x0004ac0001c27983 */ /* 0x000f280000300800 */
[----:B------:R0:W-:Y:S05]  /*398a0*/  @!P6 STG.E.U8 desc[UR26][R48.64+0x61], R8 ;  /* 0x000061083000e986 */ /* 0x0001ea000c10111a */
[----:B------:R-:W-:Y:S01]  /*398b0*/  @!P2 IADD3 R10, P1, P3, R10, UR9, R24 ;  /* 0x000000090a0aac10 */ /* 0x000fe2000fb3e018 */
[----:B0-----:R-:W0:Y:S03]  /*398c0*/  @!P2 LDC.64 R8, c[0x0][0x5c0] ;  /* 0x00017000ff08ab82 */ /* 0x001e260000000a00 */
[----:B------:R-:W-:-:S02]  /*398d0*/  @!P2 IADD3.X R11, R11, UR8, R30, P1, P3 ;  /* 0x000000080b0bac10 */ /* 0x000fc40008fe641e */
[----:B------:R-:W-:Y:S01]  /*398e0*/  ISETP.LT.OR P1, PT, R29, 0x62, !P0 ;  /* 0x000000621d00780c */ /* 0x000fe20004721670 */
[----:B------:R-:W-:Y:S02]  /*398f0*/  IMAD.U32 R12, RZ, RZ, UR11 ;  /* 0x0000000bff0c7e24 */ /* 0x000fe4000f8e00ff */
[----:B------:R-:W-:-:S10]  /*39900*/  IMAD.U32 R13, RZ, RZ, UR10 ;  /* 0x0000000aff0d7e24 */ /* 0x000fd4000f8e00ff */
[----:B------:R-:W-:-:S04]  /*39910*/  @!P1 IADD3 R12, P3, P4, R12, UR9, R24 ;  /* 0x000000090c0c9c10 */ /* 0x000fc8000fc7e018 */
[----:B------:R-:W-:Y:S02]  /*39920*/  @!P1 IADD3.X R13, R13, UR8, R30, P3, P4 ;  /* 0x000000080d0d9c10 */ /* 0x000fe40009fe841e */
[----:B0-----:R-:W-:-:S05]  /*39930*/  @!P2 IADD3 R8, P3, R10, R8, RZ ;  /* 0x000000080a08a210 */ /* 0x001fca0007f7e0ff */
[----:B------:R-:W-:Y:S02]  /*39940*/  @!P2 IMAD.X R9, R11, 0x1, R9, P3 ;  /* 0x000000010b09a824 */ /* 0x000fe400018e0609 */
[----:B---3--:R-:W-:Y:S02]  /*39950*/  FMUL R10, R193, UR19 ;  /* 0x00000013c10a7c20 */ /* 0x008fe40008400000 */
[----:B------:R-:W3:Y:S03]  /*39960*/  LDL.LU R193, [R1+0x4b0] ;  /* 0x0004b00001c17983 */ /* 0x000ee60000300800 */
[----:B------:R-:W-:-:S05]  /*39970*/  F2FP.SATFINITE.E4M3.F32.PACK_AB_MERGE_C R10, RZ, R10, RZ ;  /* 0x0000000aff0a723e */ /* 0x000fca00048070ff */
[----:B------:R2:W-:Y:S01]  /*39980*/  @!P2 STG.E.U8 desc[UR26][R8.64+0x60], R10 ;  /* 0x0000600a0800a986 */ /* 0x0005e2000c10111a */
[----:B------:R-:W-:Y:S01]  /*39990*/  LOP3.LUT R6, R6, 0xffffbfff, RZ, 0xc0, !PT ;  /* 0xffffbfff06067812 */ /* 0x000fe200078ec0ff */
[----:B--2---:R-:W-:Y:S01]  /*399a0*/  FMUL R10, R192, UR19 ;  /* 0x00000013c00a7c20 */ /* 0x004fe20008400000 */
[----:B------:R-:W0:Y:S01]  /*399b0*/  @!P1 LDC.64 R8, c[0x0][0x5c0] ;  /* 0x00017000ff089b82 */ /* 0x000e220000000a00 */
[----:B------:R-:W2:Y:S01]  /*399c0*/  LDL.LU R192, [R1+0x4b4] ;  /* 0x0004b40001c07983 */ /* 0x000ea20000300800 */
[----:B------:R-:W-:Y:S02]  /*399d0*/  @P5 LOP3.LUT R6, R6, 0x4000, RZ, 0xfc, !PT ;  /* 0x0000400006065812 */ /* 0x000fe400078efcff */
[C---:B------:R-:W-:Y:S02]  /*399e0*/  ISETP.LT.OR P5, PT, R29.reuse, 0x69, !P0 ;  /* 0x000000691d00780c */ /* 0x040fe400047a1670 */
[----:B------:R-:W-:Y:S01]  /*399f0*/  ISETP.LT.OR P3, PT, R29, 0x6a, !P0 ;  /* 0x0000006a1d00780c */ /* 0x000fe20004761670 */
[----:B------:R-:W-:-:S02]  /*39a00*/  IMAD.U32 R14, RZ, RZ, UR11 ;  /* 0x0000000bff0e7e24 */ /* 0x000fc4000f8e00ff */
[----:B------:R-:W-:Y:S02]  /*39a10*/  IMAD.U32 R18, RZ, RZ, UR10 ;  /* 0x0000000aff127e24 */ /* 0x000fe4000f8e00ff */
[----:B------:R-:W-:Y:S02]  /*39a20*/  IMAD.U32 R11, RZ, RZ, UR11 ;  /* 0x0000000bff0b7e24 */ /* 0x000fe4000f8e00ff */
[----:B------:R-:W-:-:S04]  /*39a30*/  IMAD.U32 R15, RZ, RZ, UR10 ;  /* 0x0000000aff0f7e24 */ /* 0x000fc8000f8e00ff */
[----:B------:R-:W-:-:S04]  /*39a40*/  @!P5 IADD3 R14, P4, P6, R14, UR9, R24 ;  /* 0x000000090e0edc10 */ /* 0x000fc8000fe9e018 */
[----:B------:R-:W-:Y:S02]  /*39a50*/  @!P5 IADD3.X R18, R18, UR8, R30, P4, P6 ;  /* 0x000000081212dc10 */ /* 0x000fe4000a7ec41e */
[----:B------:R-:W-:-:S04]  /*39a60*/  @!P3 IADD3 R11, P2, P4, R11, UR9, R24 ;  /* 0x000000090b0bbc10 */ /* 0x000fc8000fc5e018 */
[----:B------:R-:W-:Y:S02]  /*39a70*/  @!P3 IADD3.X R15, R15, UR8, R30, P2, P4 ;  /* 0x000000080f0fbc10 */ /* 0x000fe400097e841e */
[----:B0-----:R-:W-:Y:S02]  /*39a80*/  @!P1 IADD3 R8, P2, R12, R8, RZ ;  /* 0x000000080c089210 */ /* 0x001fe40007f5e0ff */
[----:B------:R-:W-:-:S03]  /*39a90*/  F2FP.SATFINITE.E4M3.F32.PACK_AB_MERGE_C R10, RZ, R10, RZ ;  /* 0x0000000aff0a723e */ /* 0x000fc600048070ff */
[----:B------:R-:W-:-:S05]  /*39aa0*/  @!P1 IMAD.X R9, R13, 0x1, R9, P2 ;  /* 0x000000010d099824 */ /* 0x000fca00010e0609 */
[----:B------:R4:W-:Y:S02]  /*39ab0*/  @!P1 STG.E.U8 desc[UR26][R8.64+0x61], R10 ;  /* 0x0000610a08009986 */ /* 0x0009e4000c10111a */
[----:B----4-:R-:W-:Y:S02]  /*39ac0*/  FMUL R8, R194, UR19 ;  /* 0x00000013c2087c20 */ /* 0x010fe40008400000 */
[----:B------:R-:W4:Y:S01]  /*39ad0*/  LDL.LU R194, [R1+0x4b8] ;  /* 0x0004b80001c27983 */ /* 0x000f220000300800 */
[----:B------:R-:W-:Y:S02]  /*39ae0*/  ISETP.LT.OR P4, PT, R29, 0x71, !P0 ;  /* 0x000000711d00780c */ /* 0x000fe40004781670 */
[----:B------:R-:W-:Y:S01]  /*39af0*/  LOP3.LUT R4, R4, 0xffffffbf, RZ, 0xc0, !PT ;  /* 0xffffffbf04047812 */ /* 0x000fe200078ec0ff */
[----:B------:R-:W-:-:S03]  /*39b00*/  IMAD.U32 R12, RZ, RZ, UR11 ;  /* 0x0000000bff0c7e24 */ /* 0x000fc6000f8e00ff */
[----:B------:R-:W-:Y:S01]  /*39b10*/  @P3 LOP3.LUT R4, R4, 0x40, RZ, 0xfc, !PT ;  /* 0x0000004004043812 */ /* 0x000fe200078efcff */
[----:B------:R-:W-:-:S03]  /*39b20*/  IMAD.U32 R19, RZ, RZ, UR10 ;  /* 0x0000000aff137e24 */ /* 0x000fc6000f8e00ff */
[----:B------:R-:W-:-:S03]  /*39b30*/  LOP3.LUT R4, R4, 0xffffffdf, RZ, 0xc0, !PT ;  /* 0xffffffdf04047812 */ /* 0x000fc600078ec0ff */
[----:B------:R-:W-:Y:S02]  /*39b40*/  @!P4 IADD3 R12, P2, P6, R12, UR9, R24 ;  /* 0x000000090c0ccc10 */ /* 0x000fe4000fe5e018 */
[----:B------:R-:W-:Y:S02]  /*39b50*/  @P4 LOP3.LUT R4, R4, 0x20, RZ, 0xfc, !PT ;  /* 0x0000002004044812 */ /* 0x000fe400078efcff */
[----:B------:R-:W-:Y:S02]  /*39b60*/  @!P4 IADD3.X R19, R19, UR8, R30, P2, P6 ;  /* 0x000000081313cc10 */ /* 0x000fe400097ec41e */
[----:B------:R-:W-:Y:S02]  /*39b70*/  LOP3.LUT P4, RZ, R6, 0x8, RZ, 0xc0, !PT ;  /* 0x0000000806ff7812 */ /* 0x000fe4000788c0ff */
[----:B------:R-:W-:Y:S01]  /*39b80*/  ISETP.LT.OR P2, PT, R29, 0x72, !P0 ;  /* 0x000000721d00780c */ /* 0x000fe20004741670 */
[----:B------:R-:W-:Y:S01]  /*39b90*/  IMAD.U32 R13, RZ, RZ, UR11 ;  /* 0x0000000bff0d7e24 */ /* 0x000fe2000f8e00ff */
[----:B------:R-:W-:-:S02]  /*39ba0*/  F2FP.SATFINITE.E4M3.F32.PACK_AB_MERGE_C R8, RZ, R8, RZ ;  /* 0x00000008ff08723e */ /* 0x000fc400048070ff */
[----:B------:R-:W-:Y:S01]  /*39bb0*/  LOP3.LUT P3, RZ, R5, 0x80, RZ, 0xc0, !PT ;  /* 0x0000008005ff7812 */ /* 0x000fe2000786c0ff */
[----:B------:R-:W-:Y:S02]  /*39bc0*/  IMAD.U32 R22, RZ, RZ, UR10 ;  /* 0x0000000aff167e24 */ /* 0x000fe4000f8e00ff */
[----:B--2---:R-:W-:Y:S02]  /*39bd0*/  FMUL R10, R192, UR19 ;  /* 0x00000013c00a7c20 */ /* 0x004fe40008400000 */
[----:B------:R-:W2:Y:S04]  /*39be0*/  LDL.LU R192, [R1+0x4bc] ;  /* 0x0004bc0001c07983 */ /* 0x000ea80000300800 */
[----:B------:R-:W-:Y:S01]  /*39bf0*/  @!P2 IADD3 R13, P1, P6, R13, UR9, R24 ;  /* 0x000000090d0dac10 */ /* 0x000fe2000fe3e018 */
[----:B------:R3:W-:Y:S03]  /*39c00*/  @!P4 STG.E.U8 desc[UR26][R114.64+0x68], R8 ;  /* 0x000068087200c986 */ /* 0x0007e6000c10111a */
[----:B------:R-:W-:-:S02]  /*39c10*/  @!P2 IADD3.X R22, R22, UR8, R30, P1, P6 ;  /* 0x000000081616ac10 */ /* 0x000fc40008fec41e */
[----:B------:R-:W-:Y:S01]  /*39c20*/  ISETP.LT.OR P1, PT, R29, 0x79, !P0 ;  /* 0x000000791d00780c */ /* 0x000fe20004721670 */
[----:B---3--:R-:W-:Y:S01]  /*39c30*/  FMUL R8, R193, UR19 ;  /* 0x00000013c1087c20 */ /* 0x008fe20008400000 */
[C---:B------:R-:W-:Y:S01]  /*39c40*/  ISETP.LT.OR P4, PT, R29.reuse, 0x7a, !P0 ;  /* 0x0000007a1d00780c */ /* 0x040fe20004781670 */
[----:B------:R-:W-:Y:S01]  /*39c50*/  IMAD.U32 R23, RZ, RZ, UR11 ;  /* 0x0000000bff177e24 */ /* 0x000fe2000f8e00ff */
[----:B------:R-:W-:Y:S01]  /*39c60*/  LOP3.LUT R4, R4, 0xffffffef, RZ, 0xc0, !PT ;  /* 0xffffffef04047812 */ /* 0x000fe200078ec0ff */
[----:B------:R-:W-:Y:S01]  /*39c70*/  IMAD.U32 R31, RZ, RZ, UR10 ;  /* 0x0000000aff1f7e24 */ /* 0x000fe2000f8e00ff */
[----:B------:R-:W-:Y:S01]  /*39c80*/  F2FP.SATFINITE.E4M3.F32.PACK_AB_MERGE_C R8, RZ, R8, RZ ;  /* 0x00000008ff08723e */ /* 0x000fe200048070ff */
[----:B------:R-:W-:Y:S02]  /*39c90*/  IMAD.U32 R36, RZ, RZ, UR11 ;  /* 0x0000000bff247e24 */ /* 0x000fe4000f8e00ff */
[----:B------:R-:W-:Y:S02]  /*39ca0*/  IMAD.U32 R37, RZ, RZ, UR10 ;  /* 0x0000000aff257e24 */ /* 0x000fe4000f8e00ff */
[----:B------:R-:W-:Y:S01]  /*39cb0*/  IMAD.U32 R42, RZ, RZ, UR11 ;  /* 0x0000000bff2a7e24 */ /* 0x000fe2000f8e00ff */
[----:B------:R0:W-:Y:S01]  /*39cc0*/  @!P3 STG.E.U8 desc[UR26][R112.64+0x69], R8 ;  /* 0x000069087000b986 */ /* 0x0001e2000c10111a */
[----:B------:R-:W-:-:S02]  /*39cd0*/  ISETP.LT.OR P3, PT, R29, 0x81, !P0 ;  /* 0x000000811d00780c */ /* 0x000fc40004761670 */
[----:B------:R-:W-:Y:S01]  /*39ce0*/  @P2 LOP3.LUT R4, R4, 0x10, RZ, 0xfc, !PT ;  /* 0x0000001004042812 */ /* 0x000fe200078efcff */
[----:B------:R-:W-:Y:S01]  /*39cf0*/  IMAD.U32 R43, RZ, RZ, UR10 ;  /* 0x0000000aff2b7e24 */ /* 0x000fe2000f8e00ff */
[----:B------:R-:W-:Y:S01]  /*39d00*/  @!P1 IADD3 R23, P2, P6, R23, UR9, R24 ;  /* 0x0000000917179c10 */ /* 0x000fe2000fe5e018 */
[----:B------:R-:W3:Y:S01]  /*39d10*/  LDL.LU R193, [R1+0x4c0] ;  /* 0x0004c00001c17983 */ /* 0x000ee20000300800 */
[----:B0-----:R-:W0:Y:S02]  /*39d20*/  @!P5 LDC.64 R8, c[0x0][0x5c0] ;  /* 0x00017000ff08db82 */ /* 0x001e240000000a00 */
[----:B------:R-:W-:Y:S02]  /*39d30*/  @!P1 IADD3.X R31, R31, UR8, R30, P2, P6 ;  /* 0x000000081f1f9c10 */ /* 0x000fe400097ec41e */
[----:B------:R-:W-:Y:S02]  /*39d40*/  @!P4 IADD3 R36, P2, P6, R36, UR9, R24 ;  /* 0x000000092424cc10 */ /* 0x000fe4000fe5e018 */
[----:B------:R-:W-:-:S02]  /*39d50*/  LOP3.LUT R5, R5, 0xffffffef, RZ, 0xc0, !PT ;  /* 0xffffffef05057812 */ /* 0x000fc400078ec0ff */
[----:B------:R-:W-:Y:S02]  /*39d60*/  @!P4 IADD3.X R37, R37, UR8, R30, P2, P6 ;  /* 0x000000082525cc10 */ /* 0x000fe400097ec41e */
[----:B------:R-:W-:Y:S02]  /*39d70*/  @!P3 IADD3 R42, P4, P6, R42, UR9, R24 ;  /* 0x000000092a2abc10 */ /* 0x000fe4000fe9e018 */
[----:B------:R-:W-:Y:S02]  /*39d80*/  @P3 LOP3.LUT R5, R5, 0x10, RZ, 0xfc, !PT ;  /* 0x0000001005053812 */ /* 0x000fe400078efcff */
[----:B------:R-:W-:Y:S02]  /*39d90*/  @!P3 IADD3.X R43, R43, UR8, R30, P4, P6 ;  /* 0x000000082b2bbc10 */ /* 0x000fe4000a7ec41e */
[----:B------:R-:W-:Y:S02]  /*39da0*/  LOP3.LUT P3, RZ, R4, 0x40, RZ, 0xc0, !PT ;  /* 0x0000004004ff7812 */ /* 0x000fe4000786c0ff */
[----:B------:R-:W-:-:S02]  /*39db0*/  F2FP.SATFINITE.E4M3.F32.PACK_AB_MERGE_C R10, RZ, R10, RZ ;  /* 0x0000000aff0a723e */ /* 0x000fc400048070ff */
[----:B0-----:R-:W-:-:S05]  /*39dc0*/  @!P5 IADD3 R8, P2, R14, R8, RZ ;  /* 0x000000080e08d210 */ /* 0x001fca0007f5e0ff */
[----:B------:R-:W-:-:S05]  /*39dd0*/  @!P5 IMAD.X R9, R18, 0x1, R9, P2 ;  /* 0x000000011209d824 */ /* 0x000fca00010e0609 */
[----:B------:R0:W-:Y:S01]  /*39de0*/  @!P5 STG.E.U8 desc[UR26][R8.64+0x68], R10 ;  /* 0x0000680a0800d986 */ /* 0x0001e2000c10111a */
[----:B------:R-:W-:Y:S01]  /*39df0*/  ISETP.LT.OR P2, PT, R29, 0x82, !P0 ;  /* 0x000000821d00780c */ /* 0x000fe20004741670 */
[----:B0-----:R-:W0:Y:S01]  /*39e00*/  @!P3 LDC.64 R8, c[0x0][0x5c0] ;  /* 0x00017000ff08bb82 */ /* 0x001e220000000a00 */
[----:B------:R-:W-:Y:S02]  /*39e10*/  IMAD.U32 R14, RZ, RZ, UR11 ;  /* 0x0000000bff0e7e24 */ /* 0x000fe4000f8e00ff */
[----:B------:R-:W-:-:S09]  /*39e20*/  IMAD.U32 R18, RZ, RZ, UR10 ;  /* 0x0000000aff127e24 */ /* 0x000fd2000f8e00ff */
[----:B------:R-:W-:Y:S01]  /*39e30*/  @!P2 IADD3 R14, P5, P6, R14, UR9, R24 ;  /* 0x000000090e0eac10 */ /* 0x000fe2000febe018 */
[----:B----4-:R-:W-:-:S03]  /*39e40*/  FMUL R10, R194, UR19 ;  /* 0x00000013c20a7c20 */ /* 0x010fc60008400000 */
[----:B------:R-:W-:Y:S02]  /*39e50*/  @!P2 IADD3.X R18, R18, UR8, R30, P5, P6 ;  /* 0x000000081212ac10 */ /* 0x000fe4000afec41e */
[----:B------:R-:W-:Y:S02]  /*39e60*/  F2FP.SATFINITE.E4M3.F32.PACK_AB_MERGE_C R10, RZ, R10, RZ ;  /* 0x0000000aff0a723e */ /* 0x000fe400048070ff */
[----:B0-----:R-:W-:-:S05]  /*39e70*/  @!P3 IADD3 R8, P5, R11, R8, RZ ;  /* 0x000000080b08b210 */ /* 0x001fca0007fbe0ff */
[----:B------:R-:W-:-:S05]  /*39e80*/  @!P3 IMAD.X R9, R15, 0x1, R9, P5 ;  /* 0x000000010f09b824 */ /* 0x000fca00028e0609 */
[----:B------:R2:W-:Y:S02]  /*39e90*/  @!P3 STG.E.U8 desc[UR26][R8.64+0x69], R10 ;  /* 0x0000690a0800b986 */ /* 0x0005e4000c10111a */
[----:B--2---:R-:W-:Y:S02]  /*39ea0*/  FMUL R8, R192, UR19 ;  /* 0x00000013c0087c20 */ /* 0x004fe40008400000 */
[----:B------:R-:W2:Y:S04]  /*39eb0*/  LDL.LU R192, [R1+0x4c4] ;  /* 0x0004c40001c07983 */ /* 0x000ea80000300800 */
[----:B------:R-:W4:Y:S01]  /*39ec0*/  LDL.LU R194, [R1+0x4c8] ;  /* 0x0004c80001c27983 */ /* 0x000f220000300800 */
[----:B------:R-:W-:Y:S02]  /*39ed0*/  ISETP.LT.OR P4, PT, R29, 0x89, !P0 ;  /* 0x000000891d00780c */ /* 0x000fe40004781670 */
[----:B------:R-:W-:Y:S01]  /*39ee0*/  LOP3.LUT R5, R5, 0xfffffff7, RZ, 0xc0, !PT ;  /* 0xfffffff705057812 */ /* 0x000fe200078ec0ff */
[----:B------:R-:W-:-:S03]  /*39ef0*/  IMAD.U32 R11, RZ, RZ, UR11 ;  /* 0x0000000bff0b7e24 */ /* 0x000fc6000f8e00ff */
[----:B------:R-:W-:Y:S01]  /*39f00*/  @P2 LOP3.LUT R5, R5, 0x8, RZ, 0xfc, !PT ;  /* 0x0000000805052812 */ /* 0x000fe200078efcff */
[----:B------:R-:W-:-:S03]  /*39f10*/  IMAD.U32 R48, RZ, RZ, UR10 ;  /* 0x0000000aff307e24 */ /* 0x000fc6000f8e00ff */
[----:B------:R-:W-:-:S03]  /*39f20*/  LOP3.LUT P2, RZ, R5, 0x20000, RZ, 0xc0, !PT ;  /* 0x0002000005ff7812 */ /* 0x000fc6000784c0ff */
[----:B------:R-:W-:Y:S02]  /*39f30*/  @!P4 IADD3 R11, P5, P6, R11, UR9, R24 ;  /* 0x000000090b0bcc10 */ /* 0x000fe4000febe018 */
[----:B------:R-:W-:Y:S02]  /*39f40*/  LOP3.LUT R5, R5, 0xffffffdf, RZ, 0xc0, !PT ;  /* 0xffffffdf05057812 */ /* 0x000fe400078ec0ff */
[----:B------:R-:W-:Y:S02]  /*39f50*/  @!P4 IADD3.X R48, R48, UR8, R30, P5, P6 ;  /* 0x000000083030cc10 */ /* 0x000fe4000afec41e */
[----:B------:R-:W-:Y:S02]  /*39f60*/  LOP3.LUT P6, RZ, R6, 0x10, RZ, 0xc0, !PT ;  /* 0x0000001006ff7812 */ /* 0x000fe400078cc0ff */
[----:B------:R-:W-:Y:S02]  /*39f70*/  @P4 LOP3.LUT R5, R5, 0x20, RZ, 0xfc, !PT ;  /* 0x0000002005054812 */ /* 0x000fe400078efcff */
[----:B------:R-:W-:-:S02]  /*39f80*/  ISETP.LT.OR P4, PT, R29, 0x8a, !P0 ;  /* 0x0000008a1d00780c */ /* 0x000fc40004781670 */
[----:B------:R-:W-:Y:S01]  /*39f90*/  F2FP.SATFINITE.E4M3.F32.PACK_AB_MERGE_C R8, RZ, R8, RZ ;  /* 0x00000008ff08723e */ /* 0x000fe200048070ff */
[----:B------:R-:W-:Y:S01]  /*39fa0*/  IMAD.U32 R15, RZ, RZ, UR11 ;  /* 0x0000000bff0f7e24 */ /* 0x000fe2000f8e00ff */
[----:B------:R-:W-:Y:S01]  /*39fb0*/  LOP3.LUT R5, R5, 0xffffffbf, RZ, 0xc0, !PT ;  /* 0xffffffbf05057812 */ /* 0x000fe200078ec0ff */
[----:B------:R-:W-:-:S04]  /*39fc0*/  IMAD.U32 R49, RZ, RZ, UR10 ;  /* 0x0000000aff317e24 */ /* 0x000fc8000f8e00ff */
[----:B------:R3:W-:Y:S01]  /*39fd0*/  @!P6 STG.E.U8 desc[UR26][R126.64+0x70], R8 ;  /* 0x000070087e00e986 */ /* 0x0007e2000c10111a */
[----:B------:R-:W-:-:S03]  /*39fe0*/  ISETP.LT.OR P6, PT, R29, 0x91, !P0 ;  /* 0x000000911d00780c */ /* 0x000fc600047c1670 */
[----:B------:R-:W-:Y:S02]  /*39ff0*/  @!P4 IADD3 R15, P3, P5, R15, UR9, R24 ;  /* 0x000000090f0fcc10 */ /* 0x000fe4000fd7e018 */
[----:B------:R-:W-:Y:S02]  /*3a000*/  @P4 LOP3.LUT R5, R5, 0x40, RZ, 0xfc, !PT ;  /* 0x0000004005054812 */ /* 0x000fe400078efcff */
[----:B------:R-:W-:Y:S02]  /*3a010*/  @!P4 IADD3.X R49, R49, UR8, R30, P3, P5 ;  /* 0x000000083131cc10 */ /* 0x000fe40009fea41e */
[----:B------:R-:W-:Y:S01]  /*3a020*/  LOP3.LUT P4, RZ, R4, 0x20, RZ, 0xc0, !PT ;  /* 0x0000002004ff7812 */ /* 0x000fe2000788c0ff */
[----:B------:R-:W-:Y:S02]  /*3a030*/  IMAD.U32 R54, RZ, RZ, UR11 ;  /* 0x0000000bff367e24 */ /* 0x000fe4000f8e00ff */
[----:B---3--:R-:W-:Y:S01]  /*3a040*/  FMUL R8, R193, UR19 ;  /* 0x00000013c1087c20 */ /* 0x008fe20008400000 */
[----:B------:R-:W-:Y:S01]  /*3a050*/  IMAD.U32 R55, RZ, RZ, UR10 ;  /* 0x0000000aff377e24 */ /* 0x000fe2000f8e00ff */
[----:B------:R-:W-:-:S02]  /*3a060*/  LOP3.LUT R5, R5, 0xffffff7f, RZ, 0xc0, !PT ;  /* 0xffffff7f05057812 */ /* 0x000fc400078ec0ff */
[----:B------:R-:W-:Y:S02]  /*3a070*/  @!P6 IADD3 R54, P3, P5, R54, UR9, R24 ;  /* 0x000000093636ec10 */ /* 0x000fe4000fd7e018 */
[----:B------:R-:W-:Y:S02]  /*3a080*/  F2FP.SATFINITE.E4M3.F32.PACK_AB_MERGE_C R8, RZ, R8, RZ ;  /* 0x00000008ff08723e */ /* 0x000fe400048070ff */
[----:B------:R-:W-:Y:S02]  /*3a090*/  @P6 LOP3.LUT R5, R5, 0x80, RZ, 0xfc, !PT ;  /* 0x0000008005056812 */ /* 0x000fe400078efcff */
[----:B------:R-:W-:Y:S01]  /*3a0a0*/  @!P6 IADD3.X R55, R55, UR8, R30, P3, P5 ;  /* 0x000000083737ec10 */ /* 0x000fe20009fea41e */
[----:B------:R0:W-:Y:S01]  /*3a0b0*/  @!P2 STG.E.U8 desc[UR26][R132.64+0x71], R8 ;  /* 0x000071088400a986 */ /* 0x0001e2000c10111a */
[C---:B------:R-:W-:Y:S02]  /*3a0c0*/  ISETP.LT.OR P6, PT, R29.reuse, 0x92, !P0 ;  /* 0x000000921d00780c */ /* 0x040fe400047c1670 */
[----:B------:R-:W-:Y:S01]  /*3a0d0*/  ISETP.LT.OR P2, PT, R29, 0x99, !P0 ;  /* 0x000000991d00780c */ /* 0x000fe20004741670 */
[----:B------:R-:W-:Y:S01]  /*3a0e0*/  IMAD.U32 R64, RZ, RZ, UR11 ;  /* 0x0000000bff407e24 */ /* 0x000fe2000f8e00ff */
[----:B0-----:R-:W0:Y:S01]  /*3a0f0*/  @!P4 LDC.64 R8, c[0x0][0x5c0] ;  /* 0x00017000ff08cb82 */ /* 0x001e220000000a00 */
[----:B--2---:R-:W-:-:S02]  /*3a100*/  FMUL R10, R192, UR19 ;  /* 0x00000013c00a7c20 */ /* 0x004fc40008400000 */
[----:B------:R-:W2:Y:S01]  /*3a110*/  LDL.LU R192, [R1+0x4cc] ;  /* 0x0004cc0001c07983 */ /* 0x000ea20000300800 */
[----:B------:R-:W-:Y:S01]  /*3a120*/  LOP3.LUT R5, R5, 0xfffffffd, RZ, 0xc0, !PT ;  /* 0xfffffffd05057812 */ /* 0x000fe200078ec0ff */
[----:B------:R-:W-:-:S04]  /*3a130*/  IMAD.U32 R65, RZ, RZ, UR10 ;  /* 0x0000000aff417e24 */ /* 0x000fc8000f8e00ff */
[----:B------:R-:W-:Y:S01]  /*3a140*/  @!P6 IADD3 R64, P3, P5, R64, UR9, R24 ;  /* 0x000000094040ec10 */ /* 0x000fe2000fd7e018 */
[----:B------:R-:W-:Y:S01]  /*3a150*/  IMAD.U32 R70, RZ, RZ, UR11 ;  /* 0x0000000bff467e24 */ /* 0x000fe2000f8e00ff */
[----:B------:R-:W-:Y:S01]  /*3a160*/  @P6 LOP3.LUT R5, R5, 0x2, RZ, 0xfc, !PT ;  /* 0x0000000205056812 */ /* 0x000fe200078efcff */
[----:B------:R-:W-:Y:S01]  /*3a170*/  IMAD.U32 R71, RZ, RZ, UR10 ;  /* 0x0000000aff477e24 */ /* 0x000fe2000f8e00ff */
[----:B------:R-:W-:Y:S01]  /*3a180*/  @!P6 IADD3.X R65, R65, UR8, R30, P3, P5 ;  /* 0x000000084141ec10 */ /* 0x000fe20009fea41e */
[----:B------:R-:W3:Y:S01]  /*3a190*/  LDL.LU R193, [R1+0x4d0] ;  /* 0x0004d00001c17983 */ /* 0x000ee20000300800 */
[----:B------:R-:W-:Y:S02]  /*3a1a0*/  LOP3.LUT R5, R5, 0xfffffeff, RZ, 0xc0, !PT ;  /* 0xfffffeff05057812 */ /* 0x000fe400078ec0ff */
[----:B------:R-:W-:Y:S02]  /*3a1b0*/  @!P2 IADD3 R70, P5, P6, R70, UR9, R24 ;  /* 0x000000094646ac10 */ /* 0x000fe4000febe018 */
[----:B------:R-:W-:-:S02]  /*3a1c0*/  @P2 LOP3.LUT R5, R5, 0x100, RZ, 0xfc, !PT ;  /* 0x0000010005052812 */ /* 0x000fc400078efcff */
[----:B------:R-:W-:Y:S02]  /*3a1d0*/  @!P2 IADD3.X R71, R71, UR8, R30, P5, P6 ;  /* 0x000000084747ac10 */ /* 0x000fe4000afec41e */
[----:B------:R-:W-:Y:S02]  /*3a1e0*/  LOP3.LUT P2, RZ, R4, 0x10, RZ, 0xc0, !PT ;  /* 0x0000001004ff7812 */ /* 0x000fe4000784c0ff */
[----:B0-----:R-:W-:Y:S02]  /*3a1f0*/  @!P4 IADD3 R8, P3, R12, R8, RZ ;  /* 0x000000080c08c210 */ /* 0x001fe40007f7e0ff */
[----:B------:R-:W-:-:S03]  /*3a200*/  F2FP.SATFINITE.E4M3.F32.PACK_AB_MERGE_C R10, RZ, R10, RZ ;  /* 0x0000000aff0a723e */ /* 0x000fc600048070ff */
        /* <DEDUP_REMOVED lines=17> */
[----:B------:R-:W-:-:S02]  /*3a320*/  LOP3.LUT R0, R0, 0xbfffffff, RZ, 0xc0, !PT ;  /* 0xbfffffff00007812 */ /* 0x000fc400078ec0ff */
[----:B------:R-:W-:Y:S01]  /*3a330*/  ISETP.LT.OR P2, PT, R29, 0xa2, !P0 ;  /* 0x000000a21d00780c */ /* 0x000fe20004741670 */
[----:B------:R-:W-:Y:S01]  /*3a340*/  IMAD.U32 R13, RZ, RZ, UR11 ;  /* 0x0000000bff0d7e24 */ /* 0x000fe2000f8e00ff */
[----:B------:R-:W-:Y:S01]  /*3a350*/  @P4 LOP3.LUT R0, R0, 0x40000000, RZ, 0xfc, !PT ;  /* 0x4000000000004812 */ /* 0x000fe200078efcff */
[----:B------:R-:W-:-:S03]  /*3a360*/  IMAD.U32 R76, RZ, RZ, UR10 ;  /* 0x0000000aff4c7e24 */ /* 0x000fc6000f8e00ff */
[----:B------:R-:W-:Y:S01]  /*3a370*/  LOP3.LUT R0, R0, 0xdfffffff, RZ, 0xc0, !PT ;  /* 0xdfffffff00007812 */ /* 0x000fe200078ec0ff */
[----:B------:R-:W-:Y:S02]  /*3a380*/  IMAD.U32 R22, RZ, RZ, UR11 ;  /* 0x0000000bff167e24 */ /* 0x000fe4000f8e00ff */
[----:B------:R-:W-:Y:S02]  /*3a390*/  @!P3 IADD3 R13, P5, P6, R13, UR9, R24 ;  /* 0x000000090d0dbc10 */ /* 0x000fe4000febe018 */
[----:B------:R-:W-:Y:S01]  /*3a3a0*/  @P3 LOP3.LUT R0, R0, 0x20000000, RZ, 0xfc, !PT ;  /* 0x2000000000003812 */ /* 0x000fe200078efcff */
[----:B------:R-:W-:Y:S01]  /*3a3b0*/  IMAD.U32 R77, RZ, RZ, UR10 ;  /* 0x0000000aff4d7e24 */ /* 0x000fe2000f8e00ff */
[----:B------:R-:W-:Y:S02]  /*3a3c0*/  @!P3 IADD3.X R76, R76, UR8, R30, P5, P6 ;  /* 0x000000084c4cbc10 */ /* 0x000fe4000afec41e */
[----:B------:R-:W-:Y:S02]  /*3a3d0*/  LOP3.LUT P3, RZ, R6, 0x20, RZ, 0xc0, !PT ;  /* 0x0000002006ff7812 */ /* 0x000fe4000786c0ff */
[----:B------:R-:W-:-:S02]  /*3a3e0*/  @!P2 IADD3 R22, P5, P6, R22, UR9, R24 ;  /* 0x000000091616ac10 */ /* 0x000fc4000febe018 */
[----:B------:R-:W-:Y:S02]  /*3a3f0*/  LOP3.LUT R0, R0, 0x7fffffff, RZ, 0xc0, !PT ;  /* 0x7fffffff00007812 */ /* 0x000fe400078ec0ff */
[----:B------:R-:W-:Y:S02]  /*3a400*/  @!P2 IADD3.X R77, R77, UR8, R30, P5, P6 ;  /* 0x000000084d4dac10 */ /* 0x000fe4000afec41e */
[----:B------:R-:W-:Y:S02]  /*3a410*/  @P2 LOP3.LUT R0, R0, 0x80000000, RZ, 0xfc, !PT ;  /* 0x8000000000002812 */ /* 0x000fe400078efcff */
[----:B------:R-:W-:Y:S02]  /*3a420*/  ISETP.LT.OR P2, PT, R29, 0xa9, !P0 ;  /* 0x000000a91d00780c */ /* 0x000fe40004741670 */
[----:B------:R-:W-:Y:S02]  /*3a430*/  F2FP.SATFINITE.E4M3.F32.PACK_AB_MERGE_C R8, RZ, R8, RZ ;  /* 0x00000008ff08723e */ /* 0x000fe400048070ff */
[----:B------:R-:W-:Y:S01]  /*3a440*/  LOP3.LUT P4, RZ, R5, 0x10000, RZ, 0xc0, !PT ;  /* 0x0001000005ff7812 */ /* 0x000fe2000788c0ff */
[----:B------:R-:W-:-:S02]  /*3a450*/  IMAD.U32 R78, RZ, RZ, UR11 ;  /* 0x0000000bff4e7e24 */ /* 0x000fc4000f8e00ff */
[----:B------:R3:W-:Y:S01]  /*3a460*/  @!P3 STG.E.U8 desc[UR26][R170.64+0x78], R8 ;  /* 0x00007808aa00b986 */ /* 0x0007e2000c10111a */
[----:B------:R-:W-:Y:S01]  /*3a470*/  IMAD.U32 R79, RZ, RZ, UR10 ;  /* 0x0000000aff4f7e24 */ /* 0x000fe2000f8e00ff */
[----:B------:R-:W-:-:S04]  /*3a480*/  LOP3.LUT R5, R5, 0xfffffdff, RZ, 0xc0, !PT ;  /* 0xfffffdff05057812 */ /* 0x000fc800078ec0ff */
[----:B------:R-:W-:Y:S01]  /*3a490*/  @!P2 IADD3 R78, P5, P6, R78, UR9, R24 ;  /* 0x000000094e4eac10 */ /* 0x000fe2000febe018 */
[----:B---3--:R-:W-:Y:S01]  /*3a4a0*/  FMUL R8, R193, UR19 ;  /* 0x00000013c1087c20 */ /* 0x008fe20008400000 */
[----:B------:R-:W-:-:S04]  /*3a4b0*/  @P2 LOP3.LUT R5, R5, 0x200, RZ, 0xfc, !PT ;  /* 0x0000020005052812 */ /* 0x000fc800078efcff */
[----:B------:R-:W-:Y:S02]  /*3a4c0*/  F2FP.SATFINITE.E4M3.F32.PACK_AB_MERGE_C R8, RZ, R8, RZ ;  /* 0x00000008ff08723e */ /* 0x000fe400048070ff */
[----:B------:R-:W-:Y:S02]  /*3a4d0*/  @!P2 IADD3.X R79, R79, UR8, R30, P5, P6 ;  /* 0x000000084f4fac10 */ /* 0x000fe4000afec41e */
[C---:B------:R-:W-:Y:S01]  /*3a4e0*/  ISETP.LT.OR P2, PT, R29.reuse, 0xaa, !P0 ;  /* 0x000000aa1d00780c */ /* 0x040fe20004741670 */
[----:B------:R0:W-:Y:S01]  /*3a4f0*/  @!P4 STG.E.U8 desc[UR26][R156.64+0x79], R8 ;  /* 0x000079089c00c986 */ /* 0x0001e2000c10111a */
[----:B------:R-:W-:Y:S01]  /*3a500*/  ISETP.LT.OR P4, PT, R29, 0xb1, !P0 ;  /* 0x000000b11d00780c */ /* 0x000fe20004781670 */
[----:B------:R-:W-:Y:S01]  /*3a510*/  IMAD.U32 R86, RZ, RZ, UR11 ;  /* 0x0000000bff567e24 */ /* 0x000fe2000f8e00ff */
[----:B0-----:R-:W0:Y:S01]  /*3a520*/  @!P1 LDC.64 R8, c[0x0][0x5c0] ;  /* 0x00017000ff089b82 */ /* 0x001e220000000a00 */
[----:B--2---:R-:W-:Y:S02]  /*3a530*/  FMUL R10, R192, UR19 ;  /* 0x00000013c00a7c20 */ /* 0x004fe40008400000 */
[----:B------:R-:W2:Y:S01]  /*3a540*/  LDL.LU R192, [R1+0x4dc] ;  /* 0x0004dc0001c07983 */ /* 0x000ea20000300800 */
[----:B------:R-:W-:-:S05]  /*3a550*/  IMAD.U32 R87, RZ, RZ, UR10 ;  /* 0x0000000aff577e24 */ /* 0x000fca000f8e00ff */
[----:B------:R-:W-:Y:S01]  /*3a560*/  @!P2 IADD3 R86, P5, P6, R86, UR9, R24 ;  /* 0x000000095656ac10 */ /* 0x000fe2000febe018 */
[----:B------:R-:W-:Y:S02]  /*3a570*/  IMAD.U32 R94, RZ, RZ, UR11 ;  /* 0x0000000bff5e7e24 */ /* 0x000fe4000f8e00ff */
[----:B------:R-:W-:Y:S01]  /*3a580*/  IMAD.U32 R95, RZ, RZ, UR10 ;  /* 0x0000000aff5f7e24 */ /* 0x000fe2000f8e00ff */
[----:B------:R-:W-:Y:S01]  /*3a590*/  @!P2 IADD3.X R87, R87, UR8, R30, P5, P6 ;  /* 0x000000085757ac10 */ /* 0x000fe2000afec41e */
[----:B------:R-:W3:Y:S01]  /*3a5a0*/  LDL.LU R193, [R1+0x4e0] ;  /* 0x0004e00001c17983 */ /* 0x000ee20000300800 */
[----:B------:R-:W-:Y:S02]  /*3a5b0*/  @!P4 IADD3 R94, P5, P6, R94, UR9, R24 ;  /* 0x000000095e5ecc10 */ /* 0x000fe4000febe018 */
[----:B------:R-:W-:Y:S02]  /*3a5c0*/  LOP3.LUT R5, R5, 0xfffffbff, RZ, 0xc0, !PT ;  /* 0xfffffbff05057812 */ /* 0x000fe400078ec0ff */
[----:B------:R-:W-:-:S02]  /*3a5d0*/  @!P4 IADD3.X R95, R95, UR8, R30, P5, P6 ;  /* 0x000000085f5fcc10 */ /* 0x000fc4000afec41e */
[----:B------:R-:W-:Y:S02]  /*3a5e0*/  ISETP.LT.OR P6, PT, R29, 0x7a, !P0 ;  /* 0x0000007a1d00780c */ /* 0x000fe400047c1670 */
[----:B0-----:R-:W-:Y:S02]  /*3a5f0*/  @!P1 IADD3 R8, P3, R23, R8, RZ ;  /* 0x0000000817089210 */ /* 0x001fe40007f7e0ff */
[----:B------:R-:W-:Y:S02]  /*3a600*/  @P2 LOP3.LUT R5, R5, 0x400, RZ, 0xfc, !PT ;  /* 0x0000040005052812 */ /* 0x000fe400078efcff */
[----:B------:R-:W-:Y:S01]  /*3a610*/  LOP3.LUT P2, RZ, R6, 0x40, RZ, 0xc0, !PT ;  /* 0x0000004006ff7812 */ /* 0x000fe2000784c0ff */
[----:B------:R-:W-:Y:S01]  /*3a620*/  @!P1 IMAD.X R9, R31, 0x1, R9, P3 ;  /* 0x000000011f099824 */ /* 0x000fe200018e0609 */
[----:B------:R-:W-:Y:S02]  /*3a630*/  F2FP.SATFINITE.E4M3.F32.PACK_AB_MERGE_C R10, RZ, R10, RZ ;  /* 0x0000000aff0a723e */ /* 0x000fe400048070ff */
[----:B------:R-:W-:-:S03]  /*3a640*/  LOP3.LUT R4, R4, 0xfffffff7, RZ, 0xc0, !PT ;  /* 0xfffffff704047812 */ /* 0x000fc600078ec0ff */
[----:B------:R0:W-:Y:S06]  /*3a650*/  @!P1 STG.E.U8 desc[UR26][R8.64+0x78], R10 ;  /* 0x0000780a08009986 */ /* 0x0001ec000c10111a */
[----:B------:R-:W-:Y:S01]  /*3a660*/  @P2 LOP3.LUT R4, R4, 0x8, RZ, 0xfc, !PT ;  /* 0x0000000804042812 */ /* 0x000fe200078efcff */
[----:B0-----:R-:W0:Y:S01]  /*3a670*/  @!P6 LDC.64 R8, c[0x0][0x5c0] ;  /* 0x00017000ff08eb82 */ /* 0x001e220000000a00 */
[----:B------:R-:W-:Y:S01]  /*3a680*/  ISETP.LT.OR P2, PT, R29, 0xb2, !P0 ;  /* 0x000000b21d00780c */ /* 0x000fe20004741670 */
[----:B------:R-:W-:Y:S02]  /*3a690*/  IMAD.U32 R23, RZ, RZ, UR11 ;  /* 0x0000000bff177e24 */ /* 0x000fe4000f8e00ff */
[----:B------:R-:W-:-:S02]  /*3a6a0*/  IMAD.U32 R31, RZ, RZ, UR10 ;  /* 0x0000000aff1f7e24 */ /* 0x000fc4000f8e00ff */
[----:B----4-:R-:W-:-:S08]  /*3a6b0*/  FMUL R10, R194, UR19 ;  /* 0x00000013c20a7c20 */ /* 0x010fd00008400000 */
[----:B------:R-:W-:-:S04]  /*3a6c0*/  @!P2 IADD3 R23, P1, P5, R23, UR9, R24 ;  /* 0x000000091717ac10 */ /* 0x000fc8000fd3e018 */
[----:B------:R-:W-:Y:S02]  /*3a6d0*/  @!P2 IADD3.X R31, R31, UR8, R30, P1, P5 ;  /* 0x000000081f1fac10 */ /* 0x000fe40008fea41e */
[----:B0-----:R-:W-:Y:S02]  /*3a6e0*/  @!P6 IADD3 R8, P1, R36, R8, RZ ;  /* 0x000000082408e210 */ /* 0x001fe40007f3e0ff */
[----:B------:R-:W-:-:S03]  /*3a6f0*/  F2FP.SATFINITE.E4M3.F32.PACK_AB_MERGE_C R10, RZ, R10, RZ ;  /* 0x0000000aff0a723e */ /* 0x000fc600048070ff */
[----:B------:R-:W-:-:S05]  /*3a700*/  @!P6 IMAD.X R9, R37, 0x1, R9, P1 ;  /* 0x000000012509e824 */ /* 0x000fca00008e0609 */
[----:B------:R2:W-:Y:S02]  /*3a710*/  @!P6 STG.E.U8 desc[UR26][R8.64+0x79], R10 ;  /* 0x0000790a0800e986 */ /* 0x0005e4000c10111a */
[----:B--2---:R-:W-:Y:S02]  /*3a720*/  FMUL R8, R192, UR19 ;  /* 0x00000013c0087c20 */ /* 0x004fe40008400000 */
[----:B------:R-:W2:Y:S04]  /*3a730*/  LDL.LU R192, [R1+0x4e4] ;  /* 0x0004e40001c07983 */ /* 0x000ea80000300800 */
[----:B------:R-:W4:Y:S01]  /*3a740*/  LDL.LU R194, [R1+0x4e8] ;  /* 0x0004e80001c27983 */ /* 0x000f220000300800 */
[----:B------:R-:W-:-:S04]  /*3a750*/  LOP3.LUT R5, R5, 0xfffffffe, RZ, 0xc0, !PT ;  /* 0xfffffffe05057812 */ /* 0x000fc800078ec0ff */
[----:B------:R-:W-:Y:S02]  /*3a760*/  @P2 LOP3.LUT R5, R5, 0x1, RZ, 0xfc, !PT ;  /* 0x0000000105052812 */ /* 0x000fe400078efcff */
[----:B------:R-:W-:Y:S01]  /*3a770*/  ISETP.LT.OR P2, PT, R29, 0xb9, !P0 ;  /* 0x000000b91d00780c */ /* 0x000fe20004741670 */
[----:B------:R-:W-:Y:S01]  /*3a780*/  IMAD.U32 R36, RZ, RZ, UR11 ;  /* 0x0000000bff247e24 */ /* 0x000fe2000f8e00ff */
[----:B------:R-:W-:Y:S01]  /*3a790*/  LOP3.LUT R6, R6, 0xfffffffe, RZ, 0xc0, !PT ;  /* 0xfffffffe06067812 */ /* 0x000fe200078ec0ff */
[----:B------:R-:W-:-:S03]  /*3a7a0*/  IMAD.U32 R98, RZ, RZ, UR10 ;  /* 0x0000000aff627e24 */ /* 0x000fc6000f8e00ff */
[----:B------:R-:W-:-:S07]  /*3a7b0*/  @P4 LOP3.LUT R6, R6, 0x1, RZ, 0xfc, !PT ;  /* 0x0000000106064812 */ /* 0x000fce00078efcff */
[----:B------:R-:W-:-:S04]  /*3a7c0*/  @!P2 IADD3 R36, P1, P5, R36, UR9, R24 ;  /* 0x000000092424ac10 */ /* 0x000fc8000fd3e018 */
[----:B------:R-:W-:Y:S02]  /*3a7d0*/  @!P2 IADD3.X R98, R98, UR8, R30, P1, P5 ;  /* 0x000000086262ac10 */ /* 0x000fe40008fea41e */
[----:B------:R-:W-:Y:S02]  /*3a7e0*/  ISETP.LT.OR P5, PT, R29, 0xba, !P0 ;  /* 0x000000ba1d00780c */ /* 0x000fe400047a1670 */
[----:B------:R-:W-:Y:S01]  /*3a7f0*/  LOP3.LUT R6, R6, 0xfffffdff, RZ, 0xc0, !PT ;  /* 0xfffffdff06067812 */ /* 0x000fe200078ec0ff */
[----:B------:R-:W-:-:S03]  /*3a800*/  IMAD.U32 R37, RZ, RZ, UR11 ;  /* 0x0000000bff257e24 */ /* 0x000fc6000f8e00ff */
[----:B------:R-:W-:Y:S02]  /*3a810*/  @P2 LOP3.LUT R6, R6, 0x200, RZ, 0xfc, !PT ;  /* 0x0000020006062812 */ /* 0x000fe400078efcff */
[----:B------:R-:W-:Y:S01]  /*3a820*/  LOP3.LUT P2, RZ, R4, 0x8, RZ, 0xc0, !PT ;  /* 0x0000000804ff7812 */ /* 0x000fe2000784c0ff */
[----:B------:R-:W-:Y:S01]  /*3a830*/  IMAD.U32 R99, RZ, RZ, UR10 ;  /* 0x0000000aff637e24 */ /* 0x000fe2000f8e00ff */
[----:B------:R-:W-:-:S03]  /*3a840*/  F2FP.SATFINITE.E4M3.F32.PACK_AB_MERGE_C R8, RZ, R8, RZ ;  /* 0x00000008ff08723e */ /* 0x000fc600048070ff */
[----:B------:R-:W-:-:S04]  /*3a850*/  @!P5 IADD3 R37, P0, P1, R37, UR9, R24 ;  /* 0x000000092525dc10 */ /* 0x000fc8000f91e018 */
[----:B------:R-:W-:Y:S02]  /*3a860*/  @!P5 IADD3.X R99, R99, UR8, R30, P0, P1 ;  /* 0x000000086363dc10 */ /* 0x000fe400087e241e */
[----:B------:R-:W-:Y:S02]  /*3a870*/  ISETP.GE.AND P1, PT, R28, 0x109, PT ;  /* 0x000001091c00780c */ /* 0x000fe40003f26270 */
[----:B------:R3:W-:Y:S02]  /*3a880*/  @!P2 STG.E.U8 desc[UR26][R186.64+0x80], R8 ;  /* 0x00008008ba00a986 */ /* 0x0007e4000c10111a */
[----:B------:R-:W-:Y:S02]  /*3a890*/  ISETP.LT.OR P2, PT, R29, 0x1, !P1 ;  /* 0x000000011d00780c */ /* 0x000fe40004f41670 */
[----:B------:R-:W-:Y:S02]  /*3a8a0*/  LOP3.LUT P3, RZ, R5, 0x40000, RZ, 0xc0, !PT ;  /* 0x0004000005ff7812 */ /* 0x000fe4000786c0ff */
[----:B------:R-:W-:-:S02]  /*3a8b0*/  LOP3.LUT R6, R6, 0xfffff7ff, RZ, 0xc0, !PT ;  /* 0xfffff7ff06067812 */ /* 0x000fc400078ec0ff */
[----:B------:R-:W-:Y:S01]  /*3a8c0*/  LOP3.LUT P4, RZ, R5, 0x10, RZ, 0xc0, !PT ;  /* 0x0000001005ff7812 */ /* 0x000fe2000788c0ff */
[----:B------:R-:W-:Y:S01]  /*3a8d0*/  IMAD.U32 R102, RZ, RZ, UR11 ;  /* 0x0000000bff667e24 */ /* 0x000fe2000f8e00ff */
[----:B------:R-:W-:Y:S01]  /*3a8e0*/  @P5 LOP3.LUT R6, R6, 0x800, RZ, 0xfc, !PT ;  /* 0x0000080006065812 */ /* 0x000fe200078efcff */
[----:B---3--:R-:W-:Y:S01]  /*3a8f0*/  FMUL R8, R193, UR19 ;  /* 0x00000013c1087c20 */ /* 0x008fe20008400000 */
[----:B------:R-:W-:Y:S02]  /*3a900*/  IMAD.U32 R103, RZ, RZ, UR10 ;  /* 0x0000000aff677e24 */ /* 0x000fe4000f8e00ff */
[----:B------:R-:W-:Y:S02]  /*3a910*/  LOP3.LUT R6, R6, 0xffffdfff, RZ, 0xc0, !PT ;  /* 0xffffdfff06067812 */ /* 0x000fe400078ec0ff */
[----:B------:R-:W-:Y:S02]  /*3a920*/  @!P2 IADD3 R102, P0, P5, R102, UR13, R24 ;  /* 0x0000000d6666ac10 */ /* 0x000fe4000fd1e018 */
[----:B------:R-:W-:-:S02]  /*3a930*/  F2FP.SATFINITE.E4M3.F32.PACK_AB_MERGE_C R8, RZ, R8, RZ ;  /* 0x00000008ff08723e */ /* 0x000fc400048070ff */
[----:B------:R-:W-:Y:S01]  /*3a940*/  @P2 LOP3.LUT R6, R6, 0x2000, RZ, 0xfc, !PT ;  /* 0x0000200006062812 */ /* 0x000fe200078efcff */
[----:B--2---:R-:W-:Y:S02]  /*3a950*/  FMUL R10, R192, UR19 ;  /* 0x00000013c00a7c20 */ /* 0x004fe40008400000 */
[----:B------:R-:W2:Y:S01]  /*3a960*/  LDL.LU R192, [R1+0x4ec] ;  /* 0x0004ec0001c07983 */ /* 0x000ea20000300800 */
[----:B------:R-:W-:Y:S02]  /*3a970*/  @!P2 IADD3.X R103, R103, UR12, R30, P0, P5 ;  /* 0x0000000c6767ac10 */ /* 0x000fe400087ea41e */
[C---:B------:R-:W-:Y:S01]  /*3a980*/  ISETP.LT.OR P2, PT, R29.reuse, 0x2, !P1 ;  /* 0x000000021d00780c */ /* 0x040fe20004f41670 */
[----:B------:R0:W-:Y:S01]  /*3a990*/  @!P3 STG.E.U8 desc[UR26][R180.64+0x81], R8 ;  /* 0x00008108b400b986 */ /* 0x0001e2000c10111a */
[----:B------:R-:W-:Y:S01]  /*3a9a0*/  ISETP.LT.OR P3, PT, R29, 0x9, !P1 ;  /* 0x000000091d00780c */ /* 0x000fe20004f61670 */
[----:B------:R-:W-:Y:S02]  /*3a9b0*/  IMAD.U32 R108, RZ, RZ, UR11 ;  /* 0x0000000bff6c7e24 */ /* 0x000fe4000f8e00ff */
[----:B------:R-:W-:-:S02]  /*3a9c0*/  IMAD.U32 R112, RZ, RZ, UR10 ;  /* 0x0000000aff707e24 */ /* 0x000fc4000f8e00ff */
[----:B------:R-:W-:Y:S02]  /*3a9d0*/  IMAD.U32 R109, RZ, RZ, UR11 ;  /* 0x0000000bff6d7e24 */ /* 0x000fe4000f8e00ff */
[----:B------:R-:W-:Y:S01]  /*3a9e0*/  IMAD.U32 R113, RZ, RZ, UR10 ;  /* 0x0000000aff717e24 */ /* 0x000fe2000f8e00ff */
[----:B------:R-:W-:Y:S01]  /*3a9f0*/  LOP3.LUT R6, R6, 0xffffefff, RZ, 0xc0, !PT ;  /* 0xffffefff06067812 */ /* 0x000fe200078ec0ff */
[----:B------:R-:W3:Y:S01]  /*3aa00*/  LDL.LU R193, [R1+0x4f0] ;  /* 0x0004f00001c17983 */ /* 0x000ee20000300800 */
[----:B0-----:R-:W0:Y:S01]  /*3aa10*/  @!P4 LDC.64 R8, c[0x0][0x5c0] ;  /* 0x00017000ff08cb82 */ /* 0x001e220000000a00 */
[----:B------:R-:W-:-:S04]  /*3aa20*/  @!P2 IADD3 R108, P0, P5, R108, UR13, R24 ;  /* 0x0000000d6c6cac10 */ /* 0x000fc8000fd1e018 */
[----:B------:R-:W-:Y:S02]  /*3aa30*/  @!P2 IADD3.X R112, R112, UR12, R30, P0, P5 ;  /* 0x0000000c7070ac10 */ /* 0x000fe400087ea41e */
[----:B------:R-:W-:-:S04]  /*3aa40*/  @!P3 IADD3 R109, P5, P6, R109, UR13, R24 ;  /* 0x0000000d6d6dbc10 */ /* 0x000fc8000febe018 */
[----:B------:R-:W-:Y:S02]  /*3aa50*/  @!P3 IADD3.X R113, R113, UR12, R30, P5, P6 ;  /* 0x0000000c7171bc10 */ /* 0x000fe4000afec41e */
[----:B------:R-:W-:Y:S02]  /*3aa60*/  LOP3.LUT P6, RZ, R5, 0x8, RZ, 0xc0, !PT ;  /* 0x0000000805ff7812 */ /* 0x000fe400078cc0ff */
[----:B------:R-:W-:Y:S02]  /*3aa70*/  @P2 LOP3.LUT R6, R6, 0x1000, RZ, 0xfc, !PT ;  /* 0x0000100006062812 */ /* 0x000fe400078efcff */
[----:B------:R-:W-:Y:S02]  /*3aa80*/  LOP3.LUT P2, RZ, R7, 0x10, RZ, 0xc0, !PT ;  /* 0x0000001007ff7812 */ /* 0x000fe4000784c0ff */
[----:B------:R-:W-:Y:S02]  /*3aa90*/  F2FP.SATFINITE.E4M3.F32.PACK_AB_MERGE_C R10, RZ, R10, RZ ;  /* 0x0000000aff0a723e */ /* 0x000fe400048070ff */
[----:B0-----:R-:W-:-:S05]  /*3aaa0*/  @!P4 IADD3 R8, P0, R42, R8, RZ ;  /* 0x000000082a08c210 */ /* 0x001fca0007f1e0ff */
[----:B------:R-:W-:Y:S01]  /*3aab0*/  @!P4 IMAD.X R9, R43, 0x1, R9, P0 ;  /* 0x000000012b09c824 */ /* 0x000fe200000e0609 */
[----:B------:R-:W-:-:S04]  /*3aac0*/  LOP3.LUT R4, R4, 0xfffffffb, RZ, 0xc0, !PT ;  /* 0xfffffffb04047812 */ /* 0x000fc800078ec0ff */
[----:B------:R0:W-:Y:S01]  /*3aad0*/  @!P4 STG.E.U8 desc[UR26][R8.64+0x80], R10 ;  /* 0x0000800a0800c986 */ /* 0x0001e2000c10111a */
[----:B------:R-:W-:Y:S02]  /*3aae0*/  @P2 LOP3.LUT R4, R4, 0x4, RZ, 0xfc, !PT ;  /* 0x0000000404042812 */ /* 0x000fe400078efcff */
        /* <DEDUP_REMOVED lines=14> */
[----:B------:R-:W-:-:S04]  /*3abd0*/  LOP3.LUT R6, R6, 0xfffffbff, RZ, 0xc0, !PT ;  /* 0xfffffbff06067812 */ /* 0x000fc800078ec0ff */
[----:B------:R-:W-:-:S04]  /*3abe0*/  @P3 LOP3.LUT R6, R6, 0x400, RZ, 0xfc, !PT ;  /* 0x0000040006063812 */ /* 0x000fc800078efcff */
[----:B------:R-:W-:-:S04]  /*3abf0*/  LOP3.LUT R6, R6, 0xfffffeff, RZ, 0xc0, !PT ;  /* 0xfffffeff06067812 */ /* 0x000fc800078ec0ff */
[----:B------:R-:W-:Y:S02]  /*3ac00*/  @P2 LOP3.LUT R6, R6, 0x100, RZ, 0xfc, !PT ;  /* 0x0000010006062812 */ /* 0x000fe400078efcff */
[----:B------:R-:W-:Y:S01]  /*3ac10*/  ISETP.LT.OR P2, PT, R29, 0x11, !P1 ;  /* 0x000000111d00780c */ /* 0x000fe20004f41670 */
[----:B------:R-:W-:Y:S01]  /*3ac20*/  IMAD.U32 R14, RZ, RZ, UR11 ;  /* 0x0000000bff0e7e24 */ /* 0x000fe2000f8e00ff */
[----:B------:R-:W-:Y:S01]  /*3ac30*/  LOP3.LUT R6, R6, 0xffffff7f, RZ, 0xc0, !PT ;  /* 0xffffff7f06067812 */ /* 0x000fe200078ec0ff */
[----:B------:R-:W-:-:S10]  /*3ac40*/  IMAD.U32 R114, RZ, RZ, UR10 ;  /* 0x0000000aff727e24 */ /* 0x000fd4000f8e00ff */
[----:B------:R-:W-:Y:S02]  /*3ac50*/  @!P2 IADD3 R14, P0, P5, R14, UR13, R24 ;  /* 0x0000000d0e0eac10 */ /* 0x000fe4000fd1e018 */
[----:B------:R-:W-:Y:S02]  /*3ac60*/  @P2 LOP3.LUT R6, R6, 0x80, RZ, 0xfc, !PT ;  /* 0x0000008006062812 */ /* 0x000fe400078efcff */
[----:B------:R-:W-:Y:S02]  /*3ac70*/  @!P2 IADD3.X R114, R114, UR12, R30, P0, P5 ;  /* 0x0000000c7272ac10 */ /* 0x000fe400087ea41e */
[----:B------:R-:W-:Y:S02]  /*3ac80*/  LOP3.LUT P2, RZ, R4, 0x4, RZ, 0xc0, !PT ;  /* 0x0000000404ff7812 */ /* 0x000fe4000784c0ff */
[----:B------:R-:W-:Y:S02]  /*3ac90*/  F2FP.SATFINITE.E4M3.F32.PACK_AB_MERGE_C R8, RZ, R8, RZ ;  /* 0x00000008ff08723e */ /* 0x000fe400048070ff */
[----:B------:R-:W-:Y:S01]  /*3aca0*/  ISETP.LT.OR P6, PT, R29, 0x12, !P1 ;  /* 0x000000121d00780c */ /* 0x000fe20004fc1670 */
[----:B------:R-:W-:Y:S01]  /*3acb0*/  IMAD.U32 R18, RZ, RZ, UR11 ;  /* 0x0000000bff127e24 */ /* 0x000fe2000f8e00ff */
[----:B------:R-:W-:-:S07]  /*3acc0*/  LOP3.LUT P3, RZ, R7, 0x40, RZ, 0xc0, !PT ;  /* 0x0000004007ff7812 */ /* 0x000fce000786c0ff */
[----:B------:R3:W-:Y:S01]  /*3acd0*/  @!P2 STG.E.U8 desc[UR26][R190.64+0x88], R8 ;  /* 0x00008808be00a986 */ /* 0x0007e2000c10111a */
[----:B------:R-:W-:Y:S02]  /*3ace0*/  ISETP.LT.OR P2, PT, R29, 0x19, !P1 ;  /* 0x000000191d00780c */ /* 0x000fe40004f41670 */
[----:B------:R-:W-:Y:S01]  /*3acf0*/  LOP3.LUT R6, R6, 0xffffffbf, RZ, 0xc0, !PT ;  /* 0xffffffbf06067812 */ /* 0x000fe200078ec0ff */
[----:B------:R-:W-:Y:S01]  /*3ad00*/  IMAD.U32 R115, RZ, RZ, UR10 ;  /* 0x0000000aff737e24 */ /* 0x000fe2000f8e00ff */
[----:B------:R-:W-:Y:S01]  /*3ad10*/  LOP3.LUT P4, RZ, R5, 0x20, RZ, 0xc0, !PT ;  /* 0x0000002005ff7812 */ /* 0x000fe2000788c0ff */
[----:B------:R-:W-:Y:S01]  /*3ad20*/  IMAD.U32 R126, RZ, RZ, UR11 ;  /* 0x0000000bff7e7e24 */ /* 0x000fe2000f8e00ff */
[----:B------:R-:W-:Y:S02]  /*3ad30*/  @!P6 IADD3 R18, P0, P5, R18, UR13, R24 ;  /* 0x0000000d1212ec10 */ /* 0x000fe4000fd1e018 */
[----:B------:R-:W-:Y:S01]  /*3ad40*/  @P6 LOP3.LUT R6, R6, 0x40, RZ, 0xfc, !PT ;  /* 0x0000004006066812 */ /* 0x000fe200078efcff */
[----:B---3--:R-:W-:Y:S01]  /*3ad50*/  FMUL R8, R193, UR19 ;  /* 0x00000013c1087c20 */ /* 0x008fe20008400000 */
[----:B------:R-:W-:Y:S01]  /*3ad60*/  @!P6 IADD3.X R115, R115, UR12, R30, P0, P5 ;  /* 0x0000000c7373ec10 */ /* 0x000fe200087ea41e */
[----:B------:R-:W-:Y:S01]  /*3ad70*/  IMAD.U32 R127, RZ, RZ, UR10 ;  /* 0x0000000aff7f7e24 */ /* 0x000fe2000f8e00ff */
[----:B------:R-:W-:-:S02]  /*3ad80*/  LOP3.LUT R6, R6, 0xffffffdf, RZ, 0xc0, !PT ;  /* 0xffffffdf06067812 */ /* 0x000fc400078ec0ff */
[----:B------:R-:W-:Y:S02]  /*3ad90*/  @!P2 IADD3 R126, P0, P5, R126, UR13, R24 ;  /* 0x0000000d7e7eac10 */ /* 0x000fe4000fd1e018 */
[----:B------:R-:W-:Y:S01]  /*3ada0*/  F2FP.SATFINITE.E4M3.F32.PACK_AB_MERGE_C R8, RZ, R8, RZ ;  /* 0x00000008ff08723e */ /* 0x000fe200048070ff */
[----:B--2---:R-:W-:Y:S02]  /*3adb0*/  FMUL R10, R192, UR19 ;  /* 0x00000013c00a7c20 */ /* 0x004fe40008400000 */
[----:B------:R-:W2:Y:S01]  /*3adc0*/  LDL.LU R192, [R1+0x4fc] ;  /* 0x0004fc0001c07983 */ /* 0x000ea20000300800 */
[----:B------:R-:W-:Y:S02]  /*3add0*/  @P2 LOP3.LUT R6, R6, 0x20, RZ, 0xfc, !PT ;  /* 0x0000002006062812 */ /* 0x000fe400078efcff */
[----:B------:R-:W-:Y:S01]  /*3ade0*/  @!P2 IADD3.X R127, R127, UR12, R30, P0, P5 ;  /* 0x0000000c7f7fac10 */ /* 0x000fe200087ea41e */
[----:B------:R0:W-:Y:S01]  /*3adf0*/  @!P3 STG.E.U8 desc[UR26][R174.64+0x89], R8 ;  /* 0x00008908ae00b986 */ /* 0x0001e2000c10111a */
[----:B------:R-:W-:-:S02]  /*3ae00*/  ISETP.LT.OR P2, PT, R29, 0x1a, !P1 ;  /* 0x0000001a1d00780c */ /* 0x000fc40004f41670 */
[----:B------:R-:W-:Y:S01]  /*3ae10*/  ISETP.LT.OR P3, PT, R29, 0x21, !P1 ;  /* 0x000000211d00780c */ /* 0x000fe20004f61670 */
[----:B------:R-:W-:Y:S02]  /*3ae20*/  IMAD.U32 R132, RZ, RZ, UR11 ;  /* 0x0000000bff847e24 */ /* 0x000fe4000f8e00ff */
[----:B------:R-:W-:Y:S02]  /*3ae30*/  IMAD.U32 R133, RZ, RZ, UR10 ;  /* 0x0000000aff857e24 */ /* 0x000fe4000f8e00ff */
[----:B------:R-:W-:Y:S02]  /*3ae40*/  IMAD.U32 R156, RZ, RZ, UR11 ;  /* 0x0000000bff9c7e24 */ /* 0x000fe4000f8e00ff */
[----:B------:R-:W-:Y:S01]  /*3ae50*/  IMAD.U32 R157, RZ, RZ, UR10 ;  /* 0x0000000aff9d7e24 */ /* 0x000fe2000f8e00ff */
[----:B------:R-:W-:Y:S01]  /*3ae60*/  F2FP.SATFINITE.E4M3.F32.PACK_AB_MERGE_C R10, RZ, R10, RZ ;  /* 0x0000000aff0a723e */ /* 0x000fe200048070ff */
[----:B0-----:R-:W0:Y:S01]  /*3ae70*/  @!P4 LDC.64 R8, c[0x0][0x5c0] ;  /* 0x00017000ff08cb82 */ /* 0x001e220000000a00 */
[----:B------:R-:W-:Y:S01]  /*3ae80*/  LOP3.LUT R4, R4, 0xfffffffd, RZ, 0xc0, !PT ;  /* 0xfffffffd04047812 */ /* 0x000fe200078ec0ff */
[----:B------:R-:W3:Y:S01]  /*3ae90*/  LDL.LU R193, [R1+0x500] ;  /* 0x0005000001c17983 */ /* 0x000ee20000300800 */
[----:B------:R-:W-:-:S04]  /*3aea0*/  @!P2 IADD3 R132, P0, P5, R132, UR13, R24 ;  /* 0x0000000d8484ac10 */ /* 0x000fc8000fd1e018 */
[----:B------:R-:W-:Y:S02]  /*3aeb0*/  @!P2 IADD3.X R133, R133, UR12, R30, P0, P5 ;  /* 0x0000000c8585ac10 */ /* 0x000fe400087ea41e */
[----:B------:R-:W-:Y:S02]  /*3aec0*/  @!P3 IADD3 R156, P5, P6, R156, UR13, R24 ;  /* 0x0000000d9c9cbc10 */ /* 0x000fe4000febe018 */
[----:B------:R-:W-:Y:S02]  /*3aed0*/  LOP3.LUT R6, R6, 0xffffffef, RZ, 0xc0, !PT ;  /* 0xffffffef06067812 */ /* 0x000fe400078ec0ff */
[----:B------:R-:W-:Y:S02]  /*3aee0*/  @!P3 IADD3.X R157, R157, UR12, R30, P5, P6 ;  /* 0x0000000c9d9dbc10 */ /* 0x000fe4000afec41e */
[----:B------:R-:W-:Y:S02]  /*3aef0*/  LOP3.LUT P6, RZ, R5, 0x40, RZ, 0xc0, !PT ;  /* 0x0000004005ff7812 */ /* 0x000fe400078cc0ff */
[----:B------:R-:W-:-:S02]  /*3af00*/  @P2 LOP3.LUT R6, R6, 0x10, RZ, 0xfc, !PT ;  /* 0x0000001006062812 */ /* 0x000fc400078efcff */
[----:B------:R-:W-:Y:S02]  /*3af10*/  LOP3.LUT P2, RZ, R7, 0x400, RZ, 0xc0, !PT ;  /* 0x0000040007ff7812 */ /* 0x000fe4000784c0ff */
[----:B0-----:R-:W-:-:S05]  /*3af20*/  @!P4 IADD3 R8, P0, R11, R8, RZ ;  /* 0x000000080b08c210 */ /* 0x001fca0007f1e0ff */
[----:B------:R-:W-:-:S05]  /*3af30*/  @!P4 IMAD.X R9, R48, 0x1, R9, P0 ;  /* 0x000000013009c824 */ /* 0x000fca00000e0609 */
        /* <DEDUP_REMOVED lines=20> */
[C---:B------:R-:W-:Y:S01]  /*3b080*/  ISETP.LT.OR P2, PT, R29.reuse, 0x29, !P1 ;  /* 0x000000291d00780c */ /* 0x040fe20004f41670 */
[----:B------:R-:W-:Y:S01]  /*3b090*/  IMAD.U32 R15, RZ, RZ, UR11 ;  /* 0x0000000bff0f7e24 */ /* 0x000fe2000f8e00ff */
[----:B------:R-:W-:Y:S01]  /*3b0a0*/  LOP3.LUT R6, R6, 0xfffffffd, RZ, 0xc0, !PT ;  /* 0xfffffffd06067812 */ /* 0x000fe200078ec0ff */
[----:B------:R-:W-:Y:S01]  /*3b0b0*/  IMAD.U32 R170, RZ, RZ, UR10 ;  /* 0x0000000affaa7e24 */ /* 0x000fe2000f8e00ff */
[----:B------:R-:W-:Y:S01]  /*3b0c0*/  ISETP.LT.OR P6, PT, R29, 0x2a, !P1 ;  /* 0x0000002a1d00780c */ /* 0x000fe20004fc1670 */
[----:B------:R-:W-:-:S08]  /*3b0d0*/  IMAD.U32 R49, RZ, RZ, UR11 ;  /* 0x0000000bff317e24 */ /* 0x000fd0000f8e00ff */
[----:B------:R-:W-:Y:S02]  /*3b0e0*/  @!P2 IADD3 R15, P0, P5, R15, UR13, R24 ;  /* 0x0000000d0f0fac10 */ /* 0x000fe4000fd1e018 */
[----:B------:R-:W-:Y:S02]  /*3b0f0*/  @P2 LOP3.LUT R6, R6, 0x2, RZ, 0xfc, !PT ;  /* 0x0000000206062812 */ /* 0x000fe400078efcff */
[----:B------:R-:W-:Y:S02]  /*3b100*/  @!P2 IADD3.X R170, R170, UR12, R30, P0, P5 ;  /* 0x0000000caaaaac10 */ /* 0x000fe400087ea41e */
[----:B------:R-:W-:Y:S01]  /*3b110*/  LOP3.LUT P2, RZ, R4, 0x2, RZ, 0xc0, !PT ;  /* 0x0000000204ff7812 */ /* 0x000fe2000784c0ff */
[----:B------:R-:W-:Y:S01]  /*3b120*/  IMAD.U32 R171, RZ, RZ, UR10 ;  /* 0x0000000affab7e24 */ /* 0x000fe2000f8e00ff */
[C---:B------:R-:W-:Y:S02]  /*3b130*/  LOP3.LUT P3, RZ, R5.reuse, 0x80000, RZ, 0xc0, !PT ;  /* 0x0008000005ff7812 */ /* 0x040fe4000786c0ff */
[----:B------:R-:W-:-:S02]  /*3b140*/  LOP3.LUT P4, RZ, R5, 0x80, RZ, 0xc0, !PT ;  /* 0x0000008005ff7812 */ /* 0x000fc4000788c0ff */
[----:B------:R-:W-:Y:S02]  /*3b150*/  LOP3.LUT R5, R5, 0x7fffffff, RZ, 0xc0, !PT ;  /* 0x7fffffff05057812 */ /* 0x000fe400078ec0ff */
[----:B------:R-:W-:Y:S02]  /*3b160*/  @!P6 IADD3 R49, P0, P5, R49, UR13, R24 ;  /* 0x0000000d3131ec10 */ /* 0x000fe4000fd1e018 */
[----:B------:R-:W-:Y:S02]  /*3b170*/  F2FP.SATFINITE.E4M3.F32.PACK_AB_MERGE_C R8, RZ, R8, RZ ;  /* 0x00000008ff08723e */ /* 0x000fe400048070ff */
[----:B------:R-:W-:Y:S02]  /*3b180*/  @P6 LOP3.LUT R5, R5, 0x80000000, RZ, 0xfc, !PT ;  /* 0x8000000005056812 */ /* 0x000fe400078efcff */
[----:B------:R-:W-:Y:S01]  /*3b190*/  @!P6 IADD3.X R171, R171, UR12, R30, P0, P5 ;  /* 0x0000000cababec10 */ /* 0x000fe200087ea41e */
[----:B------:R3:W-:Y:S01]  /*3b1a0*/  @!P2 STG.E.U8 desc[UR26][R182.64+0x90], R8 ;  /* 0x00009008b600a986 */ /* 0x0007e2000c10111a */
[----:B------:R-:W-:Y:S01]  /*3b1b0*/  ISETP.LT.OR P6, PT, R29, 0x31, !P1 ;  /* 0x000000311d00780c */ /* 0x000fe20004fc1670 */
[----:B------:R-:W-:-:S02]  /*3b1c0*/  IMAD.U32 R174, RZ, RZ, UR11 ;  /* 0x0000000bffae7e24 */ /* 0x000fc4000f8e00ff */
[----:B---3--:R-:W-:-:S05]  /*3b1d0*/  FMUL R8, R193, UR19 ;  /* 0x00000013c1087c20 */ /* 0x008fca0008400000 */
[----:B------:R-:W-:Y:S01]  /*3b1e0*/  F2FP.SATFINITE.E4M3.F32.PACK_AB_MERGE_C R8, RZ, R8, RZ ;  /* 0x00000008ff08723e */ /* 0x000fe200048070ff */
[----:B------:R-:W-:Y:S01]  /*3b1f0*/  IMAD.U32 R175, RZ, RZ, UR10 ;  /* 0x0000000affaf7e24 */ /* 0x000fe2000f8e00ff */
[----:B------:R-:W-:-:S03]  /*3b200*/  LOP3.LUT P2, RZ, R5, 0x2, RZ, 0xc0, !PT ;  /* 0x0000000205ff7812 */ /* 0x000fc6000784c0ff */
[----:B------:R0:W-:Y:S01]  /*3b210*/  @!P3 STG.E.U8 desc[UR26][R168.64+0x91], R8 ;  /* 0x00009108a800b986 */ /* 0x0001e2000c10111a */
[----:B------:R-:W-:Y:S02]  /*3b220*/  LOP3.LUT R5, R5, 0xbfffffff, RZ, 0xc0, !PT ;  /* 0xbfffffff05057812 */ /* 0x000fe400078ec0ff */
[----:B------:R-:W-:Y:S02]  /*3b230*/  @!P6 IADD3 R174, P0, P5, R174, UR13, R24 ;  /* 0x0000000daeaeec10 */ /* 0x000fe4000fd1e018 */
[----:B------:R-:W-:Y:S02]  /*3b240*/  @P6 LOP3.LUT R5, R5, 0x40000000, RZ, 0xfc, !PT ;  /* 0x4000000005056812 */ /* 0x000fe400078efcff */
[----:B------:R-:W-:Y:S01]  /*3b250*/  @!P6 IADD3.X R175, R175, UR12, R30, P0, P5 ;  /* 0x0000000cafafec10 */ /* 0x000fe200087ea41e */
[----:B0-----:R-:W0:Y:S01]  /*3b260*/  @!P4 LDC.64 R8, c[0x0][0x5c0] ;  /* 0x00017000ff08cb82 */ /* 0x001e220000000a00 */
[----:B------:R-:W-:Y:S01]  /*3b270*/  ISETP.LT.OR P6, PT, R29, 0x32, !P1 ;  /* 0x000000321d00780c */ /* 0x000fe20004fc1670 */
[----:B------:R-:W-:-:S02]  /*3b280*/  IMAD.U32 R180, RZ, RZ, UR11 ;  /* 0x0000000bffb47e24 */ /* 0x000fc4000f8e00ff */
[----:B------:R-:W-:Y:S01]  /*3b290*/  IMAD.U32 R181, RZ, RZ, UR10 ;  /* 0x0000000affb57e24 */ /* 0x000fe2000f8e00ff */
[----:B------:R-:W-:-:S09]  /*3b2a0*/  ISETP.LT.OR P3, PT, R29, 0x39, !P1 ;  /* 0x000000391d00780c */ /* 0x000fd20004f61670 */
[----:B------:R-:W-:-:S04]  /*3b2b0*/  @!P6 IADD3 R180, P0, P5, R180, UR13, R24 ;  /* 0x0000000db4b4ec10 */ /* 0x000fc8000fd1e018 */
[----:B------:R-:W-:Y:S01]  /*3b2c0*/  @!P6 IADD3.X R181, R181, UR12, R30, P0, P5 ;  /* 0x0000000cb5b5ec10 */ /* 0x000fe200087ea41e */
[----:B------:R-:W-:Y:S01]  /*3b2d0*/  IMAD.U32 R168, RZ, RZ, UR11 ;  /* 0x0000000bffa87e24 */ /* 0x000fe2000f8e00ff */
[----:B------:R-:W-:Y:S02]  /*3b2e0*/  LOP3.LUT R5, R5, 0xdfffffff, RZ, 0xc0, !PT ;  /* 0xdfffffff05057812 */ /* 0x000fe400078ec0ff */
[----:B0-----:R-:W-:Y:S01]  /*3b2f0*/  @!P4 IADD3 R8, P0, R54, R8, RZ ;  /* 0x000000083608c210 */ /* 0x001fe20007f1e0ff */
[----:B------:R-:W-:Y:S01]  /*3b300*/  IMAD.U32 R169, RZ, RZ, UR10 ;  /* 0x0000000affa97e24 */ /* 0x000fe2000f8e00ff */
[----:B------:R-:W-:-:S03]  /*3b310*/  @P6 LOP3.LUT R5, R5, 0x20000000, RZ, 0xfc, !PT ;  /* 0x2000000005056812 */ /* 0x000fc600078efcff */
[----:B------:R-:W-:Y:S01]  /*3b320*/  @!P4 IMAD.X R9, R55, 0x1, R9, P0 ;  /* 0x000000013709c824 */ /* 0x000fe200000e0609 */
[----:B------:R-:W-:Y:S02]  /*3b330*/  @!P3 IADD3 R168, P5, P6, R168, UR13, R24 ;  /* 0x0000000da8a8bc10 */ /* 0x000fe4000febe018 */
[----:B------:R-:W-:Y:S02]  /*3b340*/  LOP3.LUT R5, R5, 0xefffffff, RZ, 0xc0, !PT ;  /* 0xefffffff05057812 */ /* 0x000fe400078ec0ff */
[----:B------:R-:W-:Y:S02]  /*3b350*/  @!P3 IADD3.X R169, R169, UR12, R30, P5, P6 ;  /* 0x0000000ca9a9bc10 */ /* 0x000fe4000afec41e */
[----:B------:R-:W-:Y:S02]  /*3b360*/  LOP3.LUT P6, RZ, R7, 0x8000, RZ, 0xc0, !PT ;  /* 0x0000800007ff7812 */ /* 0x000fe400078cc0ff */
[----:B------:R-:W-:Y:S02]  /*3b370*/  @P3 LOP3.LUT R5, R5, 0x10000000, RZ, 0xfc, !PT ;  /* 0x1000000005053812 */ /* 0x000fe400078efcff */
[----:B------:R-:W-:-:S02]  /*3b380*/  ISETP.LT.OR P3, PT, R29, 0x3a, !P1 ;  /* 0x0000003a1d00780c */ /* 0x000fc40004f61670 */
[----:B------:R-:W-:Y:S01]  /*3b390*/  LOP3.LUT R4, R4, 0xfffffffe, RZ, 0xc0, !PT ;  /* 0xfffffffe04047812 */ /* 0x000fe200078ec0ff */
[----:B------:R-:W-:Y:S02]  /*3b3a0*/  IMAD.U32 R54, RZ, RZ, UR11 ;  /* 0x0000000bff367e24 */ /* 0x000fe4000f8e00ff */
[----:B------:R-:W-:-:S04]  /*3b3b0*/  IMAD.U32 R55, RZ, RZ, UR10 ;  /* 0x0000000aff377e24 */ /* 0x000fc8000f8e00ff */
[----:B------:R-:W-:Y:S02]  /*3b3c0*/  @P6 LOP3.LUT R4, R4, 0x1, RZ, 0xfc, !PT ;  /* 0x0000000104046812 */ /* 0x000fe400078efcff */
[----:B------:R-:W-:Y:S02]  /*3b3d0*/  ISETP.LT.OR P6, PT, R29, 0x41, !P1 ;  /* 0x000000411d00780c */ /* 0x000fe40004fc1670 */
[----:B------:R-:W-:Y:S02]  /*3b3e0*/  @!P3 IADD3 R54, P0, P5, R54, UR13, R24 ;  /* 0x0000000d3636bc10 */ /* 0x000fe4000fd1e018 */
[----:B------:R-:W-:Y:S02]  /*3b3f0*/  LOP3.LUT R5, R5, 0xf7ffffff, RZ, 0xc0, !PT ;  /* 0xf7ffffff05057812 */ /* 0x000fe400078ec0ff */
[----:B------:R-:W-:Y:S02]  /*3b400*/  @!P3 IADD3.X R55, R55, UR12, R30, P0, P5 ;  /* 0x0000000c3737bc10 */ /* 0x000fe400087ea41e */
[----:B------:R-:W-:Y:S01]  /*3b410*/  @P3 LOP3.LUT R5, R5, 0x8000000, RZ, 0xfc, !PT ;  /* 0x0800000005053812 */ /* 0x000fe200078efcff */
[----:B------:R-:W-:-:S03]  /*3b420*/  IMAD.U32 R182, RZ, RZ, UR10 ;  /* 0x0000000affb67e24 */ /* 0x000fc6000f8e00ff */
[C---:B------:R-:W-:Y:S02]  /*3b430*/  LOP3.LUT P3, RZ, R5.reuse, 0x100, RZ, 0xc0, !PT ;  /* 0x0000010005ff7812 */ /* 0x040fe4000786c0ff */
[----:B------:R-:W-:-:S04]  /*3b440*/  LOP3.LUT R5, R5, 0xfbffffff, RZ, 0xc0, !PT ;  /* 0xfbffffff05057812 */ /* 0x000fc800078ec0ff */
[----:B------:R-:W-:Y:S01]  /*3b450*/  @P6 LOP3.LUT R5, R5, 0x4000000, RZ, 0xfc, !PT ;  /* 0x0400000005056812 */ /* 0x000fe200078efcff */
[----:B--2---:R-:W-:Y:S02]  /*3b460*/  FMUL R10, R192, UR19 ;  /* 0x00000013c00a7c20 */ /* 0x004fe40008400000 */
[----:B------:R-:W2:Y:S03]  /*3b470*/  LDL.LU R192, [R1+0x50c] ;  /* 0x00050c0001c07983 */ /* 0x000ea60000300800 */
[----:B------:R-:W-:Y:S01]  /*3b480*/  F2FP.SATFINITE.E4M3.F32.PACK_AB_MERGE_C R10, RZ, R10, RZ ;  /* 0x0000000aff0a723e */ /* 0x000fe200048070ff */
[----:B------:R-:W3:Y:S04]  /*3b490*/  LDL.LU R193, [R1+0x510] ;  /* 0x0005100001c17983 */ /* 0x000ee80000300800 */
[----:B------:R0:W-:Y:S02]  /*3b4a0*/  @!P4 STG.E.U8 desc[UR26][R8.64+0x90], R10 ;  /* 0x0000900a0800c986 */ /* 0x0001e4000c10111a */
[----:B0-----:R-:W0:Y:S02]  /*3b4b0*/  @!P2 LDC.64 R8, c[0x0][0x5c0] ;  /* 0x00017000ff08ab82 */ /* 0x001e240000000a00 */
[----:B0-----:R-:W-:Y:S01]  /*3b4c0*/  @!P2 IADD3 R8, P0, R64, R8, RZ ;  /* 0x000000084008a210 */ /* 0x001fe20007f1e0ff */
[----:B------:R-:W-:-:S04]  /*3b4d0*/  IMAD.U32 R64, RZ, RZ, UR11 ;  /* 0x0000000bff407e24 */ /* 0x000fc8000f8e00ff */
[----:B------:R-:W-:Y:S01]  /*3b4e0*/  @!P2 IMAD.X R9, R65, 0x1, R9, P0 ;  /* 0x000000014109a824 */ /* 0x000fe200000e0609 */
[----:B------:R-:W-:-:S04]  /*3b4f0*/  @!P6 IADD3 R64, P0, P5, R64, UR13, R24 ;  /* 0x0000000d4040ec10 */ /* 0x000fc8000fd1e018 */
[----:B------:R-:W-:Y:S02]  /*3b500*/  @!P6 IADD3.X R182, R182, UR12, R30, P0, P5 ;  /* 0x0000000cb6b6ec10 */ /* 0x000fe400087ea41e */
[----:B------:R-:W-:Y:S01]  /*3b510*/  LOP3.LUT P6, RZ, R4, 0x1, RZ, 0xc0, !PT ;  /* 0x0000000104ff7812 */ /* 0x000fe200078cc0ff */
[----:B----4-:R-:W-:Y:S02]  /*3b520*/  FMUL R4, R194, UR19 ;  /* 0x00000013c2047c20 */ /* 0x010fe40008400000 */
[----:B------:R-:W4:Y:S04]  /*3b530*/  LDL.LU R194, [R1+0x514] ;  /* 0x0005140001c27983 */ /* 0x000f280000300800 */
[----:B------:R-:W4:Y:S04]  /*3b540*/  LDL.LU R197, [R1+0x518] ;  /* 0x0005180001c57983 */ /* 0x000f280000300800 */
[----:B------:R-:W4:Y:S01]  /*3b550*/  LDL.LU R198, [R1+0x51c] ;  /* 0x00051c0001c67983 */ /* 0x000f220000300800 */
[----:B------:R-:W-:Y:S01]  /*3b560*/  F2FP.SATFINITE.E4M3.F32.PACK_AB_MERGE_C R4, RZ, R4, RZ ;  /* 0x00000004ff04723e */ /* 0x000fe200048070ff */
[----:B------:R-:W-:Y:S01]  /*3b570*/  IMAD.U32 R65, RZ, RZ, UR11 ;  /* 0x0000000bff417e24 */ /* 0x000fe2000f8e00ff */
[----:B------:R-:W-:Y:S01]  /*3b580*/  LOP3.LUT R5, R5, 0xfdffffff, RZ, 0xc0, !PT ;  /* 0xfdffffff05057812 */ /* 0x000fe200078ec0ff */
[----:B------:R-:W-:Y:S01]  /*3b590*/  IMAD.U32 R183, RZ, RZ, UR10 ;  /* 0x0000000affb77e24 */ /* 0x000fe2000f8e00ff */
[----:B------:R-:W-:Y:S01]  /*3b5a0*/  LOP3.LUT P4, RZ, R7, 0x10000, RZ, 0xc0, !PT ;  /* 0x0001000007ff7812 */ /* 0x000fe2000788c0ff */
[----:B------:R0:W-:Y:S01]  /*3b5b0*/  @!P2 STG.E.U8 desc[UR26][R8.64+0x91], R4 ;  /* 0x000091040800a986 */ /* 0x0001e2000c10111a */
[----:B------:R-:W-:Y:S01]  /*3b5c0*/  ISETP.LT.OR P2, PT, R29, 0x42, !P1 ;  /* 0x000000421d00780c */ /* 0x000fe20004f41670 */
[----:B------:R-:W-:-:S02]  /*3b5d0*/  IMAD.U32 R186, RZ, RZ, UR11 ;  /* 0x0000000bffba7e24 */ /* 0x000fc4000f8e00ff */
[----:B------:R-:W-:Y:S01]  /*3b5e0*/  IMAD.U32 R187, RZ, RZ, UR10 ;  /* 0x0000000affbb7e24 */ /* 0x000fe2000f8e00ff */
[----:B------:R-:W4:Y:S01]  /*3b5f0*/  LDL.LU R199, [R1+0x520] ;  /* 0x0005200001c77983 */ /* 0x000f220000300800 */
[----:B0-----:R-:W0:Y:S08]  /*3b600*/  @!P3 LDC.64 R8, c[0x0][0x5c0] ;  /* 0x00017000ff08bb82 */ /* 0x001e300000000a00 */
[----:B------:R-:W-:-:S02]  /*3b610*/  @!P2 IADD3 R65, P0, P5, R65, UR13, R24 ;  /* 0x0000000d4141ac10 */ /* 0x000fc4000fd1e018 */
[----:B------:R-:W-:Y:S02]  /*3b620*/  @P2 LOP3.LUT R5, R5, 0x2000000, RZ, 0xfc, !PT ;  /* 0x0200000005052812 */ /* 0x000fe400078efcff */
[----:B------:R-:W-:Y:S02]  /*3b630*/  @!P2 IADD3.X R183, R183, UR12, R30, P0, P5 ;  /* 0x0000000cb7b7ac10 */ /* 0x000fe400087ea41e */
[----:B------:R-:W-:Y:S01]  /*3b640*/  LOP3.LUT R5, R5, 0xfeffffff, RZ, 0xc0, !PT ;  /* 0xfeffffff05057812 */ /* 0x000fe200078ec0ff */
[----:B------:R-:W-:Y:S02]  /*3b650*/  IMAD.U32 R190, RZ, RZ, UR11 ;  /* 0x0000000bffbe7e24 */ /* 0x000fe4000f8e00ff */
[----:B------:R-:W-:Y:S02]  /*3b660*/  IMAD.U32 R195, RZ, RZ, UR10 ;  /* 0x0000000affc37e24 */ /* 0x000fe4000f8e00ff */
[----:B------:R-:W-:Y:S02]  /*3b670*/  IMAD.U32 R191, RZ, RZ, UR11 ;  /* 0x0000000bffbf7e24 */ /* 0x000fe4000f8e00ff */
[----:B--2---:R-:W-:-:S05]  /*3b680*/  FMUL R4, R192, UR19 ;  /* 0x00000013c0047c20 */ /* 0x004fca0008400000 */
[----:B------:R-:W-:-:S05]  /*3b690*/  F2FP.SATFINITE.E4M3.F32.PACK_AB_MERGE_C R4, RZ, R4, RZ ;  /* 0x00000004ff04723e */ /* 0x000fca00048070ff */
[----:B------:R3:W-:Y:S01]  /*3b6a0*/  @!P6 STG.E.U8 desc[UR26][R188.64+0x98], R4 ;  /* 0x00009804bc00e986 */ /* 0x0007e2000c10111a */
[----:B------:R-:W-:Y:S01]  /*3b6b0*/  ISETP.LT.OR P6, PT, R29, 0x49, !P1 ;  /* 0x000000491d00780c */ /* 0x000fe20004fc1670 */
[----:B---3--:R-:W-:-:S12]  /*3b6c0*/  FMUL R4, R193, UR19 ;  /* 0x00000013c1047c20 */ /* 0x008fd80008400000 */
[----:B------:R-:W-:Y:S02]  /*3b6d0*/  @!P6 IADD3 R186, P0, P5, R186, UR13, R24 ;  /* 0x0000000dbabaec10 */ /* 0x000fe4000fd1e018 */
[----:B------:R-:W-:Y:S02]  /*3b6e0*/  @P6 LOP3.LUT R5, R5, 0x1000000, RZ, 0xfc, !PT ;  /* 0x0100000005056812 */ /* 0x000fe400078efcff */
[----:B------:R-:W-:Y:S02]  /*3b6f0*/  @!P6 IADD3.X R187, R187, UR12, R30, P0, P5 ;  /* 0x0000000cbbbbec10 */ /* 0x000fe400087ea41e */
[----:B------:R-:W-:Y:S02]  /*3b700*/  F2FP.SATFINITE.E4M3.F32.PACK_AB_MERGE_C R4, RZ, R4, RZ ;  /* 0x00000004ff04723e */ /* 0x000fe400048070ff */
[----:B------:R-:W-:-:S03]  /*3b710*/  ISETP.LT.OR P6, PT, R29, 0x4a, !P1 ;  /* 0x0000004a1d00780c */ /* 0x000fc60004fc1670 */
[----:B------:R4:W-:Y:S01]  /*3b720*/  @!P4 STG.E.U8 desc[UR26][R166.64+0x99], R4 ;  /* 0x00009904a600c986 */ /* 0x0009e2000c10111a */
[----:B------:R-:W-:Y:S02]  /*3b730*/  ISETP.LT.OR P4, PT, R29, 0x51, !P1 ;  /* 0x000000511d00780c */ /* 0x000fe40004f81670 */
[----:B------:R-:W-:Y:S01]  /*3b740*/  LOP3.LUT R5, R5, 0xff7fffff, RZ, 0xc0, !PT ;  /* 0xff7fffff05057812 */ /* 0x000fe200078ec0ff */
[----:B------:R-:W-:Y:S02]  /*3b750*/  IMAD.U32 R192, RZ, RZ, UR10 ;  /* 0x0000000affc07e24 */ /* 0x000fe4000f8e00ff */
[----:B------:R-:W-:-:S04]  /*3b760*/  IMAD.U32 R193, RZ, RZ, UR11 ;  /* 0x0000000bffc17e24 */ /* 0x000fc8000f8e00ff */
[----:B------:R-:W-:Y:S02]  /*3b770*/  @!P6 IADD3 R190, P0, P5, R190, UR13, R24 ;  /* 0x0000000dbebeec10 */ /* 0x000fe4000fd1e018 */
[----:B------:R-:W-:Y:S02]  /*3b780*/  @P6 LOP3.LUT R5, R5, 0x800000, RZ, 0xfc, !PT ;  /* 0x0080000005056812 */ /* 0x000fe400078efcff */
[----:B------:R-:W-:Y:S02]  /*3b790*/  @!P6 IADD3.X R192, R192, UR12, R30, P0, P5 ;  /* 0x0000000cc0c0ec10 */ /* 0x000fe400087ea41e */
[----:B------:R-:W-:Y:S02]  /*3b7a0*/  LOP3.LUT R5, R5, 0xffbfffff, RZ, 0xc0, !PT ;  /* 0xffbfffff05057812 */ /* 0x000fe400078ec0ff */
[----:B------:R-:W-:Y:S02]  /*3b7b0*/  @!P4 IADD3 R193, P5, P6, R193, UR13, R24 ;  /* 0x0000000dc1c1cc10 */ /* 0x000fe4000febe018 */
[----:B------:R-:W-:-:S02]  /*3b7c0*/  @P4 LOP3.LUT R5, R5, 0x400000, RZ, 0xfc, !PT ;  /* 0x0040000005054812 */ /* 0x000fc400078efcff */
[----:B------:R-:W-:Y:S02]  /*3b7d0*/  @!P4 IADD3.X R195, R195, UR12, R30, P5, P6 ;  /* 0x0000000cc3c3cc10 */ /* 0x000fe4000afec41e */
[----:B------:R-:W-:Y:S01]  /*3b7e0*/  LOP3.LUT P4, RZ, R0, 0x40000000, RZ, 0xc0, !PT ;  /* 0x4000000000ff7812 */ /* 0x000fe2000788c0ff */
[----:B----4-:R-:W-:Y:S01]  /*3b7f0*/  FMUL R4, R194, UR19 ;  /* 0x00000013c2047c20 */ /* 0x010fe20008400000 */
[----:B0-----:R-:W-:-:S04]  /*3b800*/  @!P3 IADD3 R8, P0, R70, R8, RZ ;  /* 0x000000084608b210 */ /* 0x001fc80007f1e0ff */
[----:B------:R-:W-:Y:S01]  /*3b810*/  F2FP.SATFINITE.E4M3.F32.PACK_AB_MERGE_C R4, RZ, R4, RZ ;  /* 0x00000004ff04723e */ /* 0x000fe200048070ff */
[----:B------:R-:W-:-:S05]  /*3b820*/  @!P3 IMAD.X R9, R71, 0x1, R9, P0 ;  /* 0x000000014709b824 */ /* 0x000fca00000e0609 */
[----:B------:R0:W-:Y:S01]  /*3b830*/  @!P3 STG.E.U8 desc[UR26][R8.64+0x98], R4 ;  /* 0x000098040800b986 */ /* 0x0001e2000c10111a */
[----:B------:R-:W-:Y:S01]  /*3b840*/  ISETP.LT.OR P3, PT, R29, 0x52, !P1 ;  /* 0x000000521d00780c */ /* 0x000fe20004f61670 */
[----:B0-----:R-:W0:Y:S01]  /*3b850*/  @!P4 LDC.64 R8, c[0x0][0x5c0] ;  /* 0x00017000ff08cb82 */ /* 0x001e220000000a00 */
[----:B------:R-:W-:-:S11]  /*3b860*/  IMAD.U32 R194, RZ, RZ, UR10 ;  /* 0x0000000affc27e24 */ /* 0x000fd6000f8e00ff */
[----:B------:R-:W-:Y:S01]  /*3b870*/  @!P3 IADD3 R191, P0, P5, R191, UR13, R24 ;  /* 0x0000000dbfbfbc10 */ /* 0x000fe2000fd1e018 */
[----:B------:R-:W-:-:S03]  /*3b880*/  FMUL R4, R197, UR19 ;  /* 0x00000013c5047c20 */ /* 0x000fc60008400000 */
[----:B------:R-:W-:Y:S02]  /*3b890*/  @!P3 IADD3.X R194, R194, UR12, R30, P0, P5 ;  /* 0x0000000cc2c2bc10 */ /* 0x000fe400087ea41e */
[----:B------:R-:W-:Y:S02]  /*3b8a0*/  F2FP.SATFINITE.E4M3.F32.PACK_AB_MERGE_C R4, RZ, R4, RZ ;  /* 0x00000004ff04723e */ /* 0x000fe400048070ff */
[----:B0-----:R-:W-:-:S05]  /*3b8b0*/  @!P4 IADD3 R8, P0, R12, R8, RZ ;  /* 0x000000080c08c210 */ /* 0x001fca0007f1e0ff */
[----:B------:R-:W-:-:S05]  /*3b8c0*/  @!P4 IMAD.X R9, R19, 0x1, R9, P0 ;  /* 0x000000011309c824 */ /* 0x000fca00000e0609 */
[----:B------:R0:W-:Y:S02]  /*3b8d0*/  @!P4 STG.E.U8 desc[UR26][R8.64+0x99], R4 ;  /* 0x000099040800c986 */ /* 0x0001e4000c10111a */
[----:B0-----:R-:W-:Y:S02]  /*3b8e0*/  FMUL R4, R198, UR19 ;  /* 0x00000013c6047c20 */ /* 0x001fe40008400000 */
[----:B------:R-:W2:Y:S01]  /*3b8f0*/  LDL.LU R198, [R1+0x524] ;  /* 0x0005240001c67983 */ /* 0x000ea20000300800 */
[----:B------:R-:W-:Y:S01]  /*3b900*/  LOP3.LUT R5, R5, 0xfffffffd, RZ, 0xc0, !PT ;  /* 0xfffffffd05057812 */ /* 0x000fe200078ec0ff */
[----:B------:R-:W-:Y:S02]  /*3b910*/  IMAD.U32 R189, RZ, RZ, UR11 ;  /* 0x0000000bffbd7e24 */ /* 0x000fe4000f8e00ff */
[----:B------:R-:W-:Y:S01]  /*3b920*/  IMAD.U32 R196, RZ, RZ, UR10 ;  /* 0x0000000affc47e24 */ /* 0x000fe2000f8e00ff */
[----:B------:R-:W-:Y:S01]  /*3b930*/  @P3 LOP3.LUT R5, R5, 0x2, RZ, 0xfc, !PT ;  /* 0x0000000205053812 */ /* 0x000fe200078efcff */
[----:B------:R-:W3:Y:S01]  /*3b940*/  LDL.LU R200, [R1+0x528] ;  /* 0x0005280001c87983 */ /* 0x000ee20000300800 */
[----:B------:R-:W-:-:S13]  /*3b950*/  ISETP.LT.OR P3, PT, R29, 0x59, !P1 ;  /* 0x000000591d00780c */ /* 0x000fda0004f61670 */
[----:B------:R-:W-:-:S04]  /*3b960*/  @!P3 IADD3 R189, P0, P5, R189, UR13, R24 ;  /* 0x0000000dbdbdbc10 */ /* 0x000fc8000fd1e018 */
[----:B------:R-:W-:Y:S02]  /*3b970*/  @!P3 IADD3.X R196, R196, UR12, R30, P0, P5 ;  /* 0x0000000cc4c4bc10 */ /* 0x000fe400087ea41e */
[C---:B------:R-:W-:Y:S02]  /*3b980*/  LOP3.LUT P5, RZ, R7.reuse, 0x100000, RZ, 0xc0, !PT ;  /* 0x0010000007ff7812 */ /* 0x040fe400078ac0ff */
[----:B------:R-:W-:Y:S02]  /*3b990*/  F2FP.SATFINITE.E4M3.F32.PACK_AB_MERGE_C R4, RZ, R4, RZ ;  /* 0x00000004ff04723e */ /* 0x000fe400048070ff */
[----:B------:R-:W-:-:S09]  /*3b9a0*/  LOP3.LUT P6, RZ, R7, 0x400000, RZ, 0xc0, !PT ;  /* 0x0040000007ff7812 */ /* 0x000fd200078cc0ff */
[----:B------:R0:W-:Y:S02]  /*3b9b0*/  @!P5 STG.E.U8 desc[UR26][R172.64+0xa0], R4 ;  /* 0x0000a004ac00d986 */ /* 0x0001e4000c10111a */
[----:B0-----:R-:W-:-:S05]  /*3b9c0*/  FMUL R4, R199, UR19 ;  /* 0x00000013c7047c20 */ /* 0x001fca0008400000 */
[----:B------:R-:W-:-:S05]  /*3b9d0*/  F2FP.SATFINITE.E4M3.F32.PACK_AB_MERGE_C R4, RZ, R4, RZ ;  /* 0x00000004ff04723e */ /* 0x000fca00048070ff */
[----:B------:R2:W-:Y:S01]  /*3b9e0*/  @!P6 STG.E.U8 desc[UR26][R160.64+0xa1], R4 ;  /* 0x0000a104a000e986 */ /* 0x0005e2000c10111a */
[----:B------:R-:W-:-:S04]  /*3b9f0*/  LOP3.LUT R5, R5, 0xffdfffff, RZ, 0xc0, !PT ;  /* 0xffdfffff05057812 */ /* 0x000fc800078ec0ff */
[----:B------:R-:W-:Y:S02]  /*3ba00*/  @P3 LOP3.LUT R5, R5, 0x200000, RZ, 0xfc, !PT ;  /* 0x0020000005053812 */ /* 0x000fe400078efcff */
[----:B------:R-:W-:Y:S01]  /*3ba10*/  ISETP.LT.OR P3, PT, R29, 0x5a, !P1 ;  /* 0x0000005a1d00780c */ /* 0x000fe20004f61670 */
[----:B------:R-:W-:Y:S01]  /*3ba20*/  IMAD.U32 R188, RZ, RZ, UR11 ;  /* 0x0000000bffbc7e24 */ /* 0x000fe2000f8e00ff */
[----:B------:R-:W-:Y:S01]  /*3ba30*/  LOP3.LUT R5, R5, 0xfffffff7, RZ, 0xc0, !PT ;  /* 0xfffffff705057812 */ /* 0x000fe200078ec0ff */
[----:B------:R-:W-:Y:S01]  /*3ba40*/  IMAD.U32 R197, RZ, RZ, UR10 ;  /* 0x0000000affc57e24 */ /* 0x000fe2000f8e00ff */
[----:B------:R-:W-:-:S09]  /*3ba50*/  ISETP.LT.OR P5, PT, R29, 0x61, !P1 ;  /* 0x000000611d00780c */ /* 0x000fd20004fa1670 */
[----:B------:R-:W-:Y:S02]  /*3ba60*/  @!P3 IADD3 R188, P0, P4, R188, UR13, R24 ;  /* 0x0000000dbcbcbc10 */ /* 0x000fe4000fc1e018 */
[----:B------:R-:W-:Y:S01]  /*3ba70*/  @P3 LOP3.LUT R5, R5, 0x8, RZ, 0xfc, !PT ;  /* 0x0000000805053812 */ /* 0x000fe200078efcff */
[----:B--2---:R-:W-:Y:S02]  /*3ba80*/  FMUL R4, R198, UR19 ;  /* 0x00000013c6047c20 */ /* 0x004fe40008400000 */
[----:B------:R-:W2:Y:S01]  /*3ba90*/  LDL.LU R198, [R1+0x52c] ;  /* 0x00052c0001c67983 */ /* 0x000ea20000300800 */
[----:B------:R-:W-:Y:S02]  /*3baa0*/  @!P3 IADD3.X R197, R197, UR12, R30, P0, P4 ;  /* 0x0000000cc5c5bc10 */ /* 0x000fe400087e841e */
[----:B------:R-:W-:Y:S01]  /*3bab0*/  LOP3.LUT P3, RZ, R0, 0x20000000, RZ, 0xc0, !PT ;  /* 0x2000000000ff7812 */ /* 0x000fe2000786c0ff */
[----:B------:R-:W-:Y:S01]  /*3bac0*/  IMAD.U32 R172, RZ, RZ, UR11 ;  /* 0x0000000bffac7e24 */ /* 0x000fe2000f8e00ff */
[----:B------:R-:W-:Y:S01]  /*3bad0*/  LOP3.LUT R5, R5, 0xffefffff, RZ, 0xc0, !PT ;  /* 0xffefffff05057812 */ /* 0x000fe200078ec0ff */
[----:B------:R-:W-:-:S02]  /*3bae0*/  IMAD.U32 R204, RZ, RZ, UR10 ;  /* 0x0000000affcc7e24 */ /* 0x000fc4000f8e00ff */
[----:B------:R-:W-:Y:S01]  /*3baf0*/  IMAD.U32 R208, RZ, RZ, UR11 ;  /* 0x0000000bffd07e24 */ /* 0x000fe2000f8e00ff */
[----:B------:R-:W-:Y:S01]  /*3bb00*/  @!P5 IADD3 R172, P0, P4, R172, UR13, R24 ;  /* 0x0000000dacacdc10 */ /* 0x000fe2000fc1e018 */
[----:B------:R-:W-:Y:S01]  /*3bb10*/  IMAD.U32 R211, RZ, RZ, UR10 ;  /* 0x0000000affd37e24 */ /* 0x000fe2000f8e00ff */
[----:B------:R-:W-:Y:S02]  /*3bb20*/  @P5 LOP3.LUT R5, R5, 0x100000, RZ, 0xfc, !PT ;  /* 0x0010000005055812 */ /* 0x000fe400078efcff */
[----:B------:R-:W-:Y:S01]  /*3bb30*/  LOP3.LUT P2, RZ, R0, 0x80000000, RZ, 0xc0, !PT ;  /* 0x8000000000ff7812 */ /* 0x000fe2000784c0ff */
[----:B------:R-:W-:Y:S01]  /*3bb40*/  IMAD.U32 R209, RZ, RZ, UR11 ;  /* 0x0000000bffd17e24 */ /* 0x000fe2000f8e00ff */
[C---:B------:R-:W-:Y:S01]  /*3bb50*/  ISETP.LT.OR P6, PT, R29.reuse, 0x69, !P1 ;  /* 0x000000691d00780c */ /* 0x040fe20004fc1670 */
[----:B------:R-:W0:Y:S01]  /*3bb60*/  @!P3 LDC.64 R8, c[0x0][0x5c0] ;  /* 0x00017000ff08bb82 */ /* 0x000e220000000a00 */
[----:B------:R-:W-:Y:S01]  /*3bb70*/  @!P5 IADD3.X R204, R204, UR12, R30, P0, P4 ;  /* 0x0000000cccccdc10 */ /* 0x000fe200087e841e */
[----:B------:R-:W-:Y:S01]  /*3bb80*/  IMAD.U32 R212, RZ, RZ, UR10 ;  /* 0x0000000affd47e24 */ /* 0x000fe2000f8e00ff */
[----:B------:R-:W-:Y:S01]  /*3bb90*/  ISETP.LT.OR P5, PT, R29, 0x62, !P1 ;  /* 0x000000621d00780c */ /* 0x000fe20004fa1670 */
[----:B------:R-:W-:Y:S01]  /*3bba0*/  IMAD.U32 R167, RZ, RZ, UR11 ;  /* 0x0000000bffa77e24 */ /* 0x000fe2000f8e00ff */
[----:B------:R-:W-:Y:S01]  /*3bbb0*/  LOP3.LUT R5, R5, 0xfff7ffff, RZ, 0xc0, !PT ;  /* 0xfff7ffff05057812 */ /* 0x000fe200078ec0ff */
[----:B------:R-:W-:Y:S01]  /*3bbc0*/  IMAD.U32 R207, RZ, RZ, UR10 ;  /* 0x0000000affcf7e24 */ /* 0x000fe2000f8e00ff */
[----:B------:R-:W-:Y:S01]  /*3bbd0*/  F2FP.SATFINITE.E4M3.F32.PACK_AB_MERGE_C R4, RZ, R4, RZ ;  /* 0x00000004ff04723e */ /* 0x000fe200048070ff */
[----:B------:R-:W4:Y:S08]  /*3bbe0*/  LDL.LU R199, [R1+0x530] ;  /* 0x0005300001c77983 */ /* 0x000f300000300800 */
[----:B------:R-:W-:-:S04]  /*3bbf0*/  @!P5 IADD3 R208, P0, P4, R208, UR13, R24 ;  /* 0x0000000dd0d0dc10 */ /* 0x000fc8000fc1e018 */
[----:B------:R-:W-:Y:S02]  /*3bc00*/  @!P5 IADD3.X R211, R211, UR12, R30, P0, P4 ;  /* 0x0000000cd3d3dc10 */ /* 0x000fe400087e841e */
[----:B0-----:R-:W-:Y:S02]  /*3bc10*/  @!P3 IADD3 R8, P0, R13, R8, RZ ;  /* 0x000000080d08b210 */ /* 0x001fe40007f1e0ff */
[----:B------:R-:W-:-:S03]  /*3bc20*/  @P5 LOP3.LUT R5, R5, 0x80000, RZ, 0xfc, !PT ;  /* 0x0008000005055812 */ /* 0x000fc600078efcff */
[----:B------:R-:W-:Y:S01]  /*3bc30*/  @!P3 IMAD.X R9, R76, 0x1, R9, P0 ;  /* 0x000000014c09b824 */ /* 0x000fe200000e0609 */
[----:B------:R-:W-:Y:S02]  /*3bc40*/  LOP3.LUT R5, R5, 0xfffbffff, RZ, 0xc0, !PT ;  /* 0xfffbffff05057812 */ /* 0x000fe400078ec0ff */
[----:B------:R-:W-:Y:S02]  /*3bc50*/  @!P6 IADD3 R209, P4, P5, R209, UR13, R24 ;  /* 0x0000000dd1d1ec10 */ /* 0x000fe4000fd9e018 */
[----:B------:R0:W-:Y:S01]  /*3bc60*/  @!P3 STG.E.U8 desc[UR26][R8.64+0xa0], R4 ;  /* 0x0000a0040800b986 */ /* 0x0001e2000c10111a */
[----:B------:R-:W-:Y:S02]  /*3bc70*/  @P6 LOP3.LUT R5, R5, 0x40000, RZ, 0xfc, !PT ;  /* 0x0004000005056812 */ /* 0x000fe400078efcff */
[----:B------:R-:W-:Y:S02]  /*3bc80*/  @!P6 IADD3.X R212, R212, UR12, R30, P4, P5 ;  /* 0x0000000cd4d4ec10 */ /* 0x000fe4000a7ea41e */
[----:B------:R-:W-:Y:S01]  /*3bc90*/  ISETP.LT.OR P6, PT, R29, 0x6a, !P1 ;  /* 0x0000006a1d00780c */ /* 0x000fe20004fc1670 */
[----:B0-----:R-:W0:Y:S01]  /*3bca0*/  @!P2 LDC.64 R8, c[0x0][0x5c0] ;  /* 0x00017000ff08ab82 */ /* 0x001e220000000a00 */
[----:B---3--:R-:W-:-:S11]  /*3bcb0*/  FMUL R4, R200, UR19 ;  /* 0x00000013c8047c20 */ /* 0x008fd60008400000 */
[----:B------:R-:W-:-:S04]  /*3bcc0*/  @!P6 IADD3 R167, P0, P3, R167, UR13, R24 ;  /* 0x0000000da7a7ec10 */ /* 0x000fc8000fb1e018 */
[----:B------:R-:W-:Y:S02]  /*3bcd0*/  @!P6 IADD3.X R207, R207, UR12, R30, P0, P3 ;  /* 0x0000000ccfcfec10 */ /* 0x000fe400087e641e */
[----:B------:R-:W-:Y:S02]  /*3bce0*/  F2FP.SATFINITE.E4M3.F32.PACK_AB_MERGE_C R4, RZ, R4, RZ ;  /* 0x00000004ff04723e */ /* 0x000fe400048070ff */
[----:B0-----:R-:W-:-:S05]  /*3bcf0*/  @!P2 IADD3 R8, P0, R22, R8, RZ ;  /* 0x000000081608a210 */ /* 0x001fca0007f1e0ff */
[----:B------:R-:W-:-:S05]  /*3bd00*/  @!P2 IMAD.X R9, R77, 0x1, R9, P0 ;  /* 0x000000014d09a824 */ /* 0x000fca00000e0609 */
[----:B------:R2:W-:Y:S02]  /*3bd10*/  @!P2 STG.E.U8 desc[UR26][R8.64+0xa1], R4 ;  /* 0x0000a1040800a986 */ /* 0x0005e4000c10111a */
[----:B--2---:R-:W-:Y:S02]  /*3bd20*/  FMUL R4, R198, UR19 ;  /* 0x00000013c6047c20 */ /* 0x004fe40008400000 */
[----:B------:R-:W2:Y:S04]  /*3bd30*/  LDL.LU R198, [R1+0x534] ;  /* 0x0005340001c67983 */ /* 0x000ea80000300800 */
[----:B------:R-:W3:Y:S01]  /*3bd40*/  LDL.LU R214, [R1+0x538] ;  /* 0x0005380001d67983 */ /* 0x000ee20000300800 */
[----:B------:R-:W-:Y:S02]  /*3bd50*/  LOP3.LUT P4, RZ, R7, 0x8000000, RZ, 0xc0, !PT ;  /* 0x0800000007ff7812 */ /* 0x000fe4000788c0ff */
[----:B------:R-:W-:Y:S01]  /*3bd60*/  LOP3.LUT R0, R0, 0xefffffff, RZ, 0xc0, !PT ;  /* 0xefffffff00007812 */ /* 0x000fe200078ec0ff */
[----:B------:R-:W3:Y:S01]  /*3bd70*/  LDL.LU R200, [R1+0x53c] ;  /* 0x00053c0001c87983 */ /* 0x000ee20000300800 */
[----:B------:R-:W-:-:S03]  /*3bd80*/  IMAD.U32 R166, RZ, RZ, UR11 ;  /* 0x0000000bffa67e24 */ /* 0x000fc6000f8e00ff */
[----:B------:R-:W3:Y:S06]  /*3bd90*/  LDL.LU R215, [R1+0x540] ;  /* 0x0005400001d77983 */ /* 0x000eec0000300800 */
[----:B------:R-:W-:Y:S02]  /*3bda0*/  @P4 LOP3.LUT R0, R0, 0x10000000, RZ, 0xfc, !PT ;  /* 0x1000000000004812 */ /* 0x000fe400078efcff */
[----:B------:R-:W-:Y:S01]  /*3bdb0*/  ISETP.LT.OR P4, PT, R29, 0x71, !P1 ;  /* 0x000000711d00780c */ /* 0x000fe20004f81670 */
[----:B------:R-:W-:Y:S01]  /*3bdc0*/  IMAD.U32 R206, RZ, RZ, UR10 ;  /* 0x0000000affce7e24 */ /* 0x000fe2000f8e00ff */
[----:B------:R-:W-:-:S04]  /*3bdd0*/  LOP3.LUT R5, R5, 0xfffffffb, RZ, 0xc0, !PT ;  /* 0xfffffffb05057812 */ /* 0x000fc800078ec0ff */
[----:B------:R-:W-:-:S07]  /*3bde0*/  @P6 LOP3.LUT R5, R5, 0x4, RZ, 0xfc, !PT ;  /* 0x0000000405056812 */ /* 0x000fce00078efcff */
[----:B------:R-:W-:-:S04]  /*3bdf0*/  @!P4 IADD3 R166, P0, P3, R166, UR13, R24 ;  /* 0x0000000da6a6cc10 */ /* 0x000fc8000fb1e018 */
[----:B------:R-:W-:Y:S02]  /*3be00*/  @!P4 IADD3.X R206, R206, UR12, R30, P0, P3 ;  /* 0x0000000ccececc10 */ /* 0x000fe400087e641e */
[----:B------:R-:W-:Y:S02]  /*3be10*/  ISETP.LT.OR P3, PT, R29, 0x72, !P1 ;  /* 0x000000721d00780c */ /* 0x000fe40004f61670 */
[C---:B------:R-:W-:Y:S02]  /*3be20*/  LOP3.LUT P6, RZ, R5.reuse, 0x200, RZ, 0xc0, !PT ;  /* 0x0000020005ff7812 */ /* 0x040fe400078cc0ff */
[----:B------:R-:W-:Y:S01]  /*3be30*/  LOP3.LUT R5, R5, 0xfffdffff, RZ, 0xc0, !PT ;  /* 0xfffdffff05057812 */ /* 0x000fe200078ec0ff */
[----:B------:R-:W-:-:S03]  /*3be40*/  IMAD.U32 R161, RZ, RZ, UR11 ;  /* 0x0000000bffa17e24 */ /* 0x000fc6000f8e00ff */
[----:B------:R-:W-:Y:S01]  /*3be50*/  @P4 LOP3.LUT R5, R5, 0x20000, RZ, 0xfc, !PT ;  /* 0x0002000005054812 */ /* 0x000fe200078efcff */
[----:B------:R-:W-:-:S03]  /*3be60*/  IMAD.U32 R203, RZ, RZ, UR10 ;  /* 0x0000000affcb7e24 */ /* 0x000fc6000f8e00ff */
[----:B------:R-:W-:Y:S02]  /*3be70*/  LOP3.LUT R5, R5, 0xffffffef, RZ, 0xc0, !PT ;  /* 0xffffffef05057812 */ /* 0x000fe400078ec0ff */
[----:B------:R-:W-:Y:S01]  /*3be80*/  @!P3 IADD3 R161, P0, P2, R161, UR13, R24 ;  /* 0x0000000da1a1bc10 */ /* 0x000fe2000fa1e018 */
[----:B------:R-:W-:Y:S01]  /*3be90*/  IMAD.U32 R160, RZ, RZ, UR11 ;  /* 0x0000000bffa07e24 */ /* 0x000fe2000f8e00ff */
[----:B------:R-:W-:Y:S01]  /*3bea0*/  @P3 LOP3.LUT R5, R5, 0x10, RZ, 0xfc, !PT ;  /* 0x0000001005053812 */ /* 0x000fe200078efcff */
[----:B------:R-:W-:Y:S01]  /*3beb0*/  IMAD.U32 R201, RZ, RZ, UR10 ;  /* 0x0000000affc97e24 */ /* 0x000fe2000f8e00ff */
[----:B------:R-:W-:Y:S01]  /*3bec0*/  @!P3 IADD3.X R203, R203, UR12, R30, P0, P2 ;  /* 0x0000000ccbcbbc10 */ /* 0x000fe200087e441e */
[----:B------:R-:W0:Y:S01]  /*3bed0*/  @!P6 LDC.64 R8, c[0x0][0x5c0] ;  /* 0x00017000ff08eb82 */ /* 0x000e220000000a00 */
[----:B------:R-:W-:Y:S02]  /*3bee0*/  ISETP.LT.OR P3, PT, R29, 0x79, !P1 ;  /* 0x000000791d00780c */ /* 0x000fe40004f61670 */
[----:B------:R-:W-:-:S02]  /*3bef0*/  LOP3.LUT P4, RZ, R0, 0x10000000, RZ, 0xc0, !PT ;  /* 0x1000000000ff7812 */ /* 0x000fc4000788c0ff */
[----:B------:R-:W-:Y:S02]  /*3bf00*/  LOP3.LUT R5, R5, 0xfffeffff, RZ, 0xc0, !PT ;  /* 0xfffeffff05057812 */ /* 0x000fe400078ec0ff */
[----:B------:R-:W-:-:S07]  /*3bf10*/  F2FP.SATFINITE.E4M3.F32.PACK_AB_MERGE_C R4, RZ, R4, RZ ;  /* 0x00000004ff04723e */ /* 0x000fce00048070ff */
[----:B------:R-:W-:Y:S02]  /*3bf20*/  @!P3 IADD3 R160, P0, P2, R160, UR13, R24 ;  /* 0x0000000da0a0bc10 */ /* 0x000fe4000fa1e018 */
[----:B------:R-:W-:Y:S02]  /*3bf30*/  @P3 LOP3.LUT R5, R5, 0x10000, RZ, 0xfc, !PT ;  /* 0x0001000005053812 */ /* 0x000fe400078efcff */
[----:B------:R-:W-:Y:S02]  /*3bf40*/  @!P3 IADD3.X R201, R201, UR12, R30, P0, P2 ;  /* 0x0000000cc9c9bc10 */ /* 0x000fe400087e441e */
[----:B------:R-:W-:Y:S02]  /*3bf50*/  ISETP.LT.OR P3, PT, R29, 0x7a, !P1 ;  /* 0x0000007a1d00780c */ /* 0x000fe40004f61670 */
[----:B------:R-:W-:Y:S01]  /*3bf60*/  LOP3.LUT P5, RZ, R7, 0x10000000, RZ, 0xc0, !PT ;  /* 0x1000000007ff7812 */ /* 0x000fe200078ac0ff */
[----:B------:R4:W-:Y:S01]  /*3bf70*/  @!P4 STG.E.U8 desc[UR26][R184.64+0xa8], R4 ;  /* 0x0000a804b800c986 */ /* 0x0009e2000c10111a */
[----:B------:R-:W-:-:S02]  /*3bf80*/  IMAD.U32 R205, RZ, RZ, UR11 ;  /* 0x0000000bffcd7e24 */ /* 0x000fc4000f8e00ff */
[----:B------:R-:W-:Y:S02]  /*3bf90*/  IMAD.U32 R210, RZ, RZ, UR10 ;  /* 0x0000000affd27e24 */ /* 0x000fe4000f8e00ff */
[----:B----4-:R-:W-:-:S05]  /*3bfa0*/  FMUL R4, R199, UR19 ;  /* 0x00000013c7047c20 */ /* 0x010fca0008400000 */
[----:B------:R-:W-:Y:S02]  /*3bfb0*/  @!P3 IADD3 R205, P0, P2, R205, UR13, R24 ;  /* 0x0000000dcdcdbc10 */ /* 0x000fe4000fa1e018 */
[----:B------:R-:W-:Y:S02]  /*3bfc0*/  F2FP.SATFINITE.E4M3.F32.PACK_AB_MERGE_C R4, RZ, R4, RZ ;  /* 0x00000004ff04723e */ /* 0x000fe400048070ff */
[----:B------:R-:W-:Y:S02]  /*3bfd0*/  @!P3 IADD3.X R210, R210, UR12, R30, P0, P2 ;  /* 0x0000000cd2d2bc10 */ /* 0x000fe400087e441e */
[----:B0-----:R-:W-:Y:S01]  /*3bfe0*/  @!P6 IADD3 R8, P0, R78, R8, RZ ;  /* 0x000000084e08e210 */ /* 0x001fe20007f1e0ff */
[----:B------:R2:W-:Y:S04]  /*3bff0*/  @!P5 STG.E.U8 desc[UR26][R154.64+0xa9], R4 ;  /* 0x0000a9049a00d986 */ /* 0x0005e8000c10111a */
[----:B------:R-:W-:Y:S01]  /*3c000*/  @!P6 IMAD.X R9, R79, 0x1, R9, P0 ;  /* 0x000000014f09e824 */ /* 0x000fe200000e0609 */
[----:B------:R-:W-:-:S02]  /*3c010*/  ISETP.LT.OR P5, PT, R29, 0x81, !P1 ;  /* 0x000000811d00780c */ /* 0x000fc40004fa1670 */
[----:B------:R-:W-:Y:S01]  /*3c020*/  LOP3.LUT R5, R5, 0xffff7fff, RZ, 0xc0, !PT ;  /* 0xffff7fff05057812 */ /* 0x000fe200078ec0ff */
[----:B------:R-:W-:-:S03]  /*3c030*/  IMAD.U32 R199, RZ, RZ, UR11 ;  /* 0x0000000bffc77e24 */ /* 0x000fc6000f8e00ff */
[----:B------:R-:W-:Y:S01]  /*3c040*/  @P3 LOP3.LUT R5, R5, 0x8000, RZ, 0xfc, !PT ;  /* 0x0000800005053812 */ /* 0x000fe200078efcff */
[----:B------:R-:W-:-:S03]  /*3c050*/  IMAD.U32 R202, RZ, RZ, UR10 ;  /* 0x0000000affca7e24 */ /* 0x000fc6000f8e00ff */
[----:B------:R-:W-:-:S03]  /*3c060*/  LOP3.LUT R5, R5, 0xffffbfff, RZ, 0xc0, !PT ;  /* 0xffffbfff05057812 */ /* 0x000fc600078ec0ff */
[----:B------:R-:W-:Y:S02]  /*3c070*/  @!P5 IADD3 R199, P2, P3, R199, UR13, R24 ;  /* 0x0000000dc7c7dc10 */ /* 0x000fe4000fb5e018 */
[----:B------:R-:W-:Y:S02]  /*3c080*/  @P5 LOP3.LUT R5, R5, 0x4000, RZ, 0xfc, !PT ;  /* 0x0000400005055812 */ /* 0x000fe400078efcff */
[----:B------:R-:W-:Y:S02]  /*3c090*/  LOP3.LUT P4, RZ, R7, 0x80000000, RZ, 0xc0, !PT ;  /* 0x8000000007ff7812 */ /* 0x000fe4000788c0ff */
[----:B------:R-:W-:Y:S02]  /*3c0a0*/  @!P5 IADD3.X R202, R202, UR12, R30, P2, P3 ;  /* 0x0000000ccacadc10 */ /* 0x000fe400097e641e */
[----:B------:R-:W-:Y:S01]  /*3c0b0*/  LOP3.LUT P3, RZ, R5, 0x400, RZ, 0xc0, !PT ;  /* 0x0000040005ff7812 */ /* 0x000fe2000786c0ff */
[----:B--2---:R-:W-:-:S05]  /*3c0c0*/  FMUL R4, R198, UR19 ;  /* 0x00000013c6047c20 */ /* 0x004fca0008400000 */
[----:B------:R-:W-:-:S05]  /*3c0d0*/  F2FP.SATFINITE.E4M3.F32.PACK_AB_MERGE_C R4, RZ, R4, RZ ;  /* 0x00000004ff04723e */ /* 0x000fca00048070ff */
[----:B------:R3:W-:Y:S02]  /*3c0e0*/  @!P6 STG.E.U8 desc[UR26][R8.64+0xa8], R4 ;  /* 0x0000a8040800e986 */ /* 0x0007e4000c10111a */
[----:B---3--:R-:W-:Y:S01]  /*3c0f0*/  FMUL R4, R214, UR19 ;  /* 0x00000013d6047c20 */ /* 0x008fe20008400000 */
[----:B------:R-:W-:Y:S01]  /*3c100*/  LOP3.LUT R0, R0, 0xf7ffffff, RZ, 0xc0, !PT ;  /* 0xf7ffffff00007812 */ /* 0x000fe200078ec0ff */
[----:B------:R-:W2:Y:S01]  /*3c110*/  LDL.LU R214, [R1+0x544] ;  /* 0x0005440001d67983 */ /* 0x000ea20000300800 */
[----:B------:R-:W0:Y:S02]  /*3c120*/  @!P3 LDC.64 R8, c[0x0][0x5c0] ;  /* 0x00017000ff08bb82 */ /* 0x000e240000000a00 */
[----:B------:R-:W-:Y:S01]  /*3c130*/  @P4 LOP3.LUT R0, R0, 0x8000000, RZ, 0xfc, !PT ;  /* 0x0800000000004812 */ /* 0x000fe200078efcff */
[----:B------:R-:W-:Y:S01]  /*3c140*/  IMAD.U32 R78, RZ, RZ, UR11 ;  /* 0x0000000bff4e7e24 */ /* 0x000fe2000f8e00ff */
[----:B------:R-:W-:Y:S01]  /*3c150*/  ISETP.LT.OR P4, PT, R29, 0x82, !P1 ;  /* 0x000000821d00780c */ /* 0x000fe20004f81670 */
[----:B------:R-:W-:Y:S01]  /*3c160*/  IMAD.U32 R198, RZ, RZ, UR10 ;  /* 0x0000000affc67e24 */ /* 0x000fe2000f8e00ff */
[----:B------:R-:W-:Y:S01]  /*3c170*/  LOP3.LUT R5, R5, 0xffffdfff, RZ, 0xc0, !PT ;  /* 0xffffdfff05057812 */ /* 0x000fe200078ec0ff */
[----:B------:R-:W-:-:S02]  /*3c180*/  IMAD.U32 R77, RZ, RZ, UR11 ;  /* 0x0000000bff4d7e24 */ /* 0x000fc4000f8e00ff */
[----:B------:R-:W-:Y:S01]  /*3c190*/  IMAD.U32 R185, RZ, RZ, UR10 ;  /* 0x0000000affb97e24 */ /* 0x000fe2000f8e00ff */
[----:B------:R-:W-:Y:S01]  /*3c1a0*/  F2FP.SATFINITE.E4M3.F32.PACK_AB_MERGE_C R4, RZ, R4, RZ ;  /* 0x00000004ff04723e */ /* 0x000fe200048070ff */
[----:B------:R-:W3:Y:S06]  /*3c1b0*/  LDL.LU R216, [R1+0x548] ;  /* 0x0005480001d87983 */ /* 0x000eec0000300800 */
[----:B------:R-:W-:Y:S02]  /*3c1c0*/  @!P4 IADD3 R78, P0, P2, R78, UR13, R24 ;  /* 0x0000000d4e4ecc10 */ /* 0x000fe4000fa1e018 */
[----:B------:R-:W-:-:S02]  /*3c1d0*/  @P4 LOP3.LUT R5, R5, 0x2000, RZ, 0xfc, !PT ;  /* 0x0000200005054812 */ /* 0x000fc400078efcff */
[----:B------:R-:W-:Y:S02]  /*3c1e0*/  @!P4 IADD3.X R198, R198, UR12, R30, P0, P2 ;  /* 0x0000000cc6c6cc10 */ /* 0x000fe400087e441e */
[----:B------:R-:W-:Y:S02]  /*3c1f0*/  ISETP.LT.OR P4, PT, R29, 0x89, !P1 ;  /* 0x000000891d00780c */ /* 0x000fe40004f81670 */
[----:B0-----:R-:W-:Y:S02]  /*3c200*/  @!P3 IADD3 R8, P0, R86, R8, RZ ;  /* 0x000000085608b210 */ /* 0x001fe40007f1e0ff */
[----:B------:R-:W-:-:S03]  /*3c210*/  LOP3.LUT R5, R5, 0xffffefff, RZ, 0xc0, !PT ;  /* 0xffffefff05057812 */ /* 0x000fc600078ec0ff */
[----:B------:R-:W-:-:S06]  /*3c220*/  @!P3 IMAD.X R9, R87, 0x1, R9, P0 ;  /* 0x000000015709b824 */ /* 0x000fcc00000e0609 */
[----:B------:R-:W-:Y:S02]  /*3c230*/  @!P4 IADD3 R77, P0, P2, R77, UR13, R24 ;  /* 0x0000000d4d4dcc10 */ /* 0x000fe4000fa1e018 */
[----:B------:R-:W-:Y:S02]  /*3c240*/  @P4 LOP3.LUT R5, R5, 0x1000, RZ, 0xfc, !PT ;  /* 0x0000100005054812 */ /* 0x000fe400078efcff */
[----:B------:R-:W-:Y:S02]  /*3c250*/  @!P4 IADD3.X R185, R185, UR12, R30, P0, P2 ;  /* 0x0000000cb9b9cc10 */ /* 0x000fe400087e441e */
[----:B------:R-:W-:Y:S01]  /*3c260*/  LOP3.LUT P4, RZ, R0, 0x8000000, RZ, 0xc0, !PT ;  /* 0x0800000000ff7812 */ /* 0x000fe2000788c0ff */
[----:B------:R0:W-:Y:S02]  /*3c270*/  @!P3 STG.E.U8 desc[UR26][R8.64+0xa9], R4 ;  /* 0x0000a9040800b986 */ /* 0x0001e4000c10111a */
[----:B0-----:R-:W-:-:S05]  /*3c280*/  FMUL R4, R200, UR19 ;  /* 0x00000013c8047c20 */ /* 0x001fca0008400000 */
[----:B------:R-:W-:-:S05]  /*3c290*/  F2FP.SATFINITE.E4M3.F32.PACK_AB_MERGE_C R4, RZ, R4, RZ ;  /* 0x00000004ff04723e */ /* 0x000fca00048070ff */
[----:B------:R0:W-:Y:S02]  /*3c2a0*/  @!P4 STG.E.U8 desc[UR26][R164.64+0xb0], R4 ;  /* 0x0000b004a400c986 */ /* 0x0001e4000c10111a */
[----:B0-----:R-:W-:Y:S02]  /*3c2b0*/  FMUL R4, R215, UR19 ;  /* 0x00000013d7047c20 */ /* 0x001fe40008400000 */
[----:B------:R-:W4:Y:S01]  /*3c2c0*/  LDL.LU R215, [R1+0x54c] ;  /* 0x00054c0001d77983 */ /* 0x000f220000300800 */
[----:B------:R-:W-:Y:S02]  /*3c2d0*/  LOP3.LUT P5, RZ, R0, 0x2, RZ, 0xc0, !PT ;  /* 0x0000000200ff7812 */ /* 0x000fe400078ac0ff */
[----:B------:R-:W-:-:S11]  /*3c2e0*/  F2FP.SATFINITE.E4M3.F32.PACK_AB_MERGE_C R4, RZ, R4, RZ ;  /* 0x00000004ff04723e */ /* 0x000fd600048070ff */
[----:B------:R2:W-:Y:S01]  /*3c2f0*/  @!P5 STG.E.U8 desc[UR26][R152.64+0xb1], R4 ;  /* 0x0000b1049800d986 */ /* 0x0005e2000c10111a */
[----:B------:R-:W-:Y:S01]  /*3c300*/  ISETP.LT.OR P3, PT, R29, 0x8a, !P1 ;  /* 0x0000008a1d00780c */ /* 0x000fe20004f61670 */
[----:B------:R-:W-:Y:S01]  /*3c310*/  IMAD.U32 R76, RZ, RZ, UR11 ;  /* 0x0000000bff4c7e24 */ /* 0x000fe2000f8e00ff */
[----:B------:R-:W-:Y:S01]  /*3c320*/  LOP3.LUT R5, R5, 0xfffff7ff, RZ, 0xc0, !PT ;  /* 0xfffff7ff05057812 */ /* 0x000fe200078ec0ff */
[----:B------:R-:W-:-:S10]  /*3c330*/  IMAD.U32 R173, RZ, RZ, UR10 ;  /* 0x0000000affad7e24 */ /* 0x000fd4000f8e00ff */
[----:B------:R-:W-:Y:S02]  /*3c340*/  @!P3 IADD3 R76, P0, P2, R76, UR13, R24 ;  /* 0x0000000d4c4cbc10 */ /* 0x000fe4000fa1e018 */
[----:B------:R-:W-:Y:S02]  /*3c350*/  @P3 LOP3.LUT R5, R5, 0x800, RZ, 0xfc, !PT ;  /* 0x0000080005053812 */ /* 0x000fe400078efcff */
[----:B------:R-:W-:Y:S02]  /*3c360*/  @!P3 IADD3.X R173, R173, UR12, R30, P0, P2 ;  /* 0x0000000cadadbc10 */ /* 0x000fe400087e441e */
[----:B------:R-:W-:Y:S02]  /*3c370*/  ISETP.LT.OR P3, PT, R29, 0x91, !P1 ;  /* 0x000000911d00780c */ /* 0x000fe40004f61670 */
[----:B------:R-:W-:Y:S01]  /*3c380*/  LOP3.LUT P6, RZ, R6, 0x1, RZ, 0xc0, !PT ;  /* 0x0000000106ff7812 */ /* 0x000fe200078cc0ff */
[----:B------:R-:W-:Y:S01]  /*3c390*/  IMAD.U32 R71, RZ, RZ, UR11 ;  /* 0x0000000bff477e24 */ /* 0x000fe2000f8e00ff */
[C---:B------:R-:W-:Y:S01]  /*3c3a0*/  LOP3.LUT P4, RZ, R5.reuse, 0x1, RZ, 0xc0, !PT ;  /* 0x0000000105ff7812 */ /* 0x040fe2000788c0ff */
[----:B------:R-:W-:Y:S01]  /*3c3b0*/  IMAD.U32 R164, RZ, RZ, UR10 ;  /* 0x0000000affa47e24 */ /* 0x000fe2000f8e00ff */
[----:B------:R-:W-:-:S02]  /*3c3c0*/  LOP3.LUT R5, R5, 0xfffffbff, RZ, 0xc0, !PT ;  /* 0xfffffbff05057812 */ /* 0x000fc400078ec0ff */
[----:B------:R-:W-:-:S05]  /*3c3d0*/  LOP3.LUT R0, R0, 0xfbffffff, RZ, 0xc0, !PT ;  /* 0xfbffffff00007812 */ /* 0x000fca00078ec0ff */
[----:B------:R-:W-:Y:S02]  /*3c3e0*/  @!P3 IADD3 R71, P0, P2, R71, UR13, R24 ;  /* 0x0000000d4747bc10 */ /* 0x000fe4000fa1e018 */
[----:B------:R-:W-:Y:S01]  /*3c3f0*/  @P3 LOP3.LUT R5, R5, 0x400, RZ, 0xfc, !PT ;  /* 0x0000040005053812 */ /* 0x000fe200078efcff */
[----:B------:R-:W0:Y:S01]  /*3c400*/  @!P6 LDC.64 R8, c[0x0][0x5c0] ;  /* 0x00017000ff08eb82 */ /* 0x000e220000000a00 */
[----:B------:R-:W-:Y:S02]  /*3c410*/  @!P3 IADD3.X R164, R164, UR12, R30, P0, P2 ;  /* 0x0000000ca4a4bc10 */ /* 0x000fe400087e441e */
[C---:B------:R-:W-:Y:S02]  /*3c420*/  ISETP.LT.OR P3, PT, R29.reuse, 0x92, !P1 ;  /* 0x000000921d00780c */ /* 0x040fe40004f61670 */
[----:B------:R-:W-:Y:S02]  /*3c430*/  @P4 LOP3.LUT R0, R0, 0x4000000, RZ, 0xfc, !PT ;  /* 0x0400000000004812 */ /* 0x000fe400078efcff */
[----:B------:R-:W-:Y:S01]  /*3c440*/  ISETP.LT.OR P4, PT, R29, 0x99, !P1 ;  /* 0x000000991d00780c */ /* 0x000fe20004f81670 */
[----:B------:R-:W-:Y:S01]  /*3c450*/  IMAD.U32 R184, RZ, RZ, UR11 ;  /* 0x0000000bffb87e24 */ /* 0x000fe2000f8e00ff */
[----:B------:R-:W-:Y:S01]  /*3c460*/  LOP3.LUT R5, R5, 0xfffffdff, RZ, 0xc0, !PT ;  /* 0xfffffdff05057812 */ /* 0x000fe200078ec0ff */
[----:B--2---:R-:W-:-:S02]  /*3c470*/  FMUL R4, R214, UR19 ;  /* 0x00000013d6047c20 */ /* 0x004fc40008400000 */
[----:B------:R-:W2:Y:S01]  /*3c480*/  LDL.LU R214, [R1+0x550] ;  /* 0x0005500001d67983 */ /* 0x000ea20000300800 */
[----:B------:R-:W-:-:S03]  /*3c490*/  IMAD.U32 R200, RZ, RZ, UR10 ;  /* 0x0000000affc87e24 */ /* 0x000fc6000f8e00ff */
[----:B------:R-:W-:Y:S01]  /*3c4a0*/  @!P3 IADD3 R184, P0, P2, R184, UR13, R24 ;  /* 0x0000000db8b8bc10 */ /* 0x000fe2000fa1e018 */
[----:B------:R-:W-:Y:S01]  /*3c4b0*/  IMAD.U32 R154, RZ, RZ, UR11 ;  /* 0x0000000bff9a7e24 */ /* 0x000fe2000f8e00ff */
[----:B------:R-:W-:Y:S01]  /*3c4c0*/  @P3 LOP3.LUT R5, R5, 0x200, RZ, 0xfc, !PT ;  /* 0x0000020005053812 */ /* 0x000fe200078efcff */
[----:B------:R-:W-:Y:S01]  /*3c4d0*/  IMAD.U32 R165, RZ, RZ, UR10 ;  /* 0x0000000affa57e24 */ /* 0x000fe2000f8e00ff */
[----:B------:R-:W-:Y:S02]  /*3c4e0*/  @!P3 IADD3.X R200, R200, UR12, R30, P0, P2 ;  /* 0x0000000cc8c8bc10 */ /* 0x000fe400087e441e */
        /* <DEDUP_REMOVED lines=14> */
[----:B---3--:R-:W-:-:S03]  /*3c5d0*/  FMUL R4, R216, UR19 ;  /* 0x00000013d8047c20 */ /* 0x008fc60008400000 */
[----:B------:R-:W-:Y:S02]  /*3c5e0*/  @!P3 IADD3.X R95, R95, UR12, R30, P0, P2 ;  /* 0x0000000c5f5fbc10 */ /* 0x000fe400087e441e */
[----:B------:R-:W-:Y:S02]  /*3c5f0*/  F2FP.SATFINITE.E4M3.F32.PACK_AB_MERGE_C R4, RZ, R4, RZ ;  /* 0x00000004ff04723e */ /* 0x000fe400048070ff */
[----:B0-----:R-:W-:-:S05]  /*3c600*/  @!P4 IADD3 R8, P0, R23, R8, RZ ;  /* 0x000000081708c210 */ /* 0x001fca0007f1e0ff */
[----:B------:R-:W-:-:S05]  /*3c610*/  @!P4 IMAD.X R9, R31, 0x1, R9, P0 ;  /* 0x000000011f09c824 */ /* 0x000fca00000e0609 */
[----:B------:R4:W-:Y:S02]  /*3c620*/  @!P4 STG.E.U8 desc[UR26][R8.64+0xb1], R4 ;  /* 0x0000b1040800c986 */ /* 0x0009e4000c10111a */
[----:B----4-:R-:W-:Y:S02]  /*3c630*/  FMUL R4, R215, UR19 ;  /* 0x00000013d7047c20 */ /* 0x010fe40008400000 */
[----:B------:R-:W3:Y:S01]  /*3c640*/  LDL.LU R215, [R1+0x554] ;  /* 0x0005540001d77983 */ /* 0x000ee20000300800 */
[----:B------:R-:W-:Y:S02]  /*3c650*/  LOP3.LUT P5, RZ, R0, 0x40, RZ, 0xc0, !PT ;  /* 0x0000004000ff7812 */ /* 0x000fe400078ac0ff */
[----:B------:R-:W-:-:S11]  /*3c660*/  F2FP.SATFINITE.E4M3.F32.PACK_AB_MERGE_C R4, RZ, R4, RZ ;  /* 0x00000004ff04723e */ /* 0x000fd600048070ff */
[----:B------:R2:W-:Y:S02]  /*3c670*/  @!P5 STG.E.U8 desc[UR26][R178.64+0xb8], R4 ;  /* 0x0000b804b200d986 */ /* 0x0005e4000c10111a */
[----:B--2---:R-:W-:Y:S02]  /*3c680*/  FMUL R4, R214, UR19 ;  /* 0x00000013d6047c20 */ /* 0x004fe40008400000 */
[----:B------:R-:W2:Y:S04]  /*3c690*/  LDL.LU R214, [R1+0x558] ;  /* 0x0005580001d67983 */ /* 0x000ea80000300800 */
[----:B------:R-:W4:Y:S04]  /*3c6a0*/  LDL.LU R218, [R1+0x55c] ;  /* 0x00055c0001da7983 */ /* 0x000f280000300800 */
[----:B------:R-:W4:Y:S01]  /*3c6b0*/  LDL.LU R217, [R1+0x560] ;  /* 0x0005600001d97983 */ /* 0x000f220000300800 */
[----:B------:R-:W-:-:S02]  /*3c6c0*/  LOP3.LUT R5, R5, 0xffffff7f, RZ, 0xc0, !PT ;  /* 0xffffff7f05057812 */ /* 0x000fc400078ec0ff */
[----:B------:R-:W-:Y:S01]  /*3c6d0*/  LOP3.LUT P6, RZ, R0, 0x80, RZ, 0xc0, !PT ;  /* 0x0000008000ff7812 */ /* 0x000fe200078cc0ff */
[----:B------:R-:W4:Y:S01]  /*3c6e0*/  LDL.LU R216, [R1+0x564] ;  /* 0x0005640001d87983 */ /* 0x000f220000300800 */
[----:B------:R-:W-:Y:S02]  /*3c6f0*/  @P3 LOP3.LUT R5, R5, 0x80, RZ, 0xfc, !PT ;  /* 0x0000008005053812 */ /* 0x000fe400078efcff */
[----:B------:R-:W-:Y:S02]  /*3c700*/  ISETP.LT.OR P3, PT, R29, 0xa1, !P1 ;  /* 0x000000a11d00780c */ /* 0x000fe40004f61670 */
[----:B------:R-:W-:Y:S01]  /*3c710*/  F2FP.SATFINITE.E4M3.F32.PACK_AB_MERGE_C R4, RZ, R4, RZ ;  /* 0x00000004ff04723e */ /* 0x000fe200048070ff */
[----:B------:R-:W-:Y:S01]  /*3c720*/  IMAD.U32 R31, RZ, RZ, UR11 ;  /* 0x0000000bff1f7e24 */ /* 0x000fe2000f8e00ff */
[----:B------:R-:W-:Y:S01]  /*3c730*/  LOP3.LUT R5, R5, 0xffffffbf, RZ, 0xc0, !PT ;  /* 0xffffffbf05057812 */ /* 0x000fe200078ec0ff */
[----:B------:R-:W-:-:S04]  /*3c740*/  IMAD.U32 R94, RZ, RZ, UR10 ;  /* 0x0000000aff5e7e24 */ /* 0x000fc8000f8e00ff */
[----:B------:R3:W-:Y:S04]  /*3c750*/  @!P6 STG.E.U8 desc[UR26][R162.64+0xb9], R4 ;  /* 0x0000b904a200e986 */ /* 0x0007e8000c10111a */
[----:B------:R-:W-:Y:S02]  /*3c760*/  @!P3 IADD3 R31, P0, P2, R31, UR13, R24 ;  /* 0x0000000d1f1fbc10 */ /* 0x000fe4000fa1e018 */
[----:B------:R-:W-:Y:S02]  /*3c770*/  @P3 LOP3.LUT R5, R5, 0x40, RZ, 0xfc, !PT ;  /* 0x0000004005053812 */ /* 0x000fe400078efcff */
[----:B------:R-:W-:Y:S02]  /*3c780*/  @!P3 IADD3.X R94, R94, UR12, R30, P0, P2 ;  /* 0x0000000c5e5ebc10 */ /* 0x000fe400087e441e */
[----:B------:R-:W-:-:S02]  /*3c790*/  ISETP.LT.OR P3, PT, R29, 0xa2, !P1 ;  /* 0x000000a21d00780c */ /* 0x000fc40004f61670 */
[----:B------:R-:W-:Y:S01]  /*3c7a0*/  ISETP.LT.OR P5, PT, R29, 0xa9, !P1 ;  /* 0x000000a91d00780c */ /* 0x000fe20004fa1670 */
[----:B------:R-:W-:Y:S02]  /*3c7b0*/  IMAD.U32 R23, RZ, RZ, UR11 ;  /* 0x0000000bff177e24 */ /* 0x000fe4000f8e00ff */
[----:B------:R-:W-:Y:S02]  /*3c7c0*/  IMAD.U32 R87, RZ, RZ, UR10 ;  /* 0x0000000aff577e24 */ /* 0x000fe4000f8e00ff */
[----:B------:R-:W-:Y:S01]  /*3c7d0*/  IMAD.U32 R22, RZ, RZ, UR11 ;  /* 0x0000000bff167e24 */ /* 0x000fe2000f8e00ff */
[----:B------:R-:W-:Y:S01]  /*3c7e0*/  LOP3.LUT R0, R0, 0xffffdfff, RZ, 0xc0, !PT ;  /* 0xffffdfff00007812 */ /* 0x000fe200078ec0ff */
[----:B------:R-:W-:-:S04]  /*3c7f0*/  IMAD.U32 R86, RZ, RZ, UR10 ;  /* 0x0000000aff567e24 */ /* 0x000fc8000f8e00ff */
[----:B------:R-:W-:-:S04]  /*3c800*/  @!P3 IADD3 R23, P0, P2, R23, UR13, R24 ;  /* 0x0000000d1717bc10 */ /* 0x000fc8000fa1e018 */
[----:B------:R-:W-:Y:S02]  /*3c810*/  @!P3 IADD3.X R87, R87, UR12, R30, P0, P2 ;  /* 0x0000000c5757bc10 */ /* 0x000fe400087e441e */
[----:B------:R-:W-:Y:S02]  /*3c820*/  @!P5 IADD3 R22, P0, P2, R22, UR13, R24 ;  /* 0x0000000d1616dc10 */ /* 0x000fe4000fa1e018 */
[----:B------:R-:W-:Y:S01]  /*3c830*/  @P5 LOP3.LUT R0, R0, 0x2000, RZ, 0xfc, !PT ;  /* 0x0000200000005812 */ /* 0x000fe200078efcff */
[----:B---3--:R-:W-:Y:S02]  /*3c840*/  FMUL R4, R215, UR19 ;  /* 0x00000013d7047c20 */ /* 0x008fe40008400000 */
[----:B------:R-:W3:Y:S01]  /*3c850*/  LDL.LU R215, [R1+0x568] ;  /* 0x0005680001d77983 */ /* 0x000ee20000300800 */
[----:B------:R-:W-:Y:S02]  /*3c860*/  @!P5 IADD3.X R86, R86, UR12, R30, P0, P2 ;  /* 0x0000000c5656dc10 */ /* 0x000fe400087e441e */
[----:B------:R-:W-:Y:S01]  /*3c870*/  LOP3.LUT P5, RZ, R6, 0x200, RZ, 0xc0, !PT ;  /* 0x0000020006ff7812 */ /* 0x000fe200078ac0ff */
[----:B------:R-:W-:Y:S01]  /*3c880*/  IMAD.U32 R153, RZ, RZ, UR11 ;  /* 0x0000000bff997e24 */ /* 0x000fe2000f8e00ff */
[----:B------:R-:W-:Y:S01]  /*3c890*/  ISETP.LT.OR P4, PT, R29, 0xaa, !P1 ;  /* 0x000000aa1d00780c */ /* 0x000fe20004f81670 */
[----:B------:R-:W-:Y:S01]  /*3c8a0*/  IMAD.U32 R155, RZ, RZ, UR10 ;  /* 0x0000000aff9b7e24 */ /* 0x000fe2000f8e00ff */
[----:B------:R-:W3:Y:S09]  /*3c8b0*/  LDL.LU R219, [R1+0x56c] ;  /* 0x00056c0001db7983 */ /* 0x000ef20000300800 */
[----:B------:R-:W0:Y:S02]  /*3c8c0*/  @!P5 LDC.64 R8, c[0x0][0x5c0] ;  /* 0x00017000ff08db82 */ /* 0x000e240000000a00 */
[----:B------:R-:W-:-:S04]  /*3c8d0*/  @!P4 IADD3 R153, P0, P2, R153, UR13, R24 ;  /* 0x0000000d9999cc10 */ /* 0x000fc8000fa1e018 */
[----:B------:R-:W-:Y:S02]  /*3c8e0*/  @!P4 IADD3.X R155, R155, UR12, R30, P0, P2 ;  /* 0x0000000c9b9bcc10 */ /* 0x000fe400087e441e */
[----:B------:R-:W-:Y:S02]  /*3c8f0*/  F2FP.SATFINITE.E4M3.F32.PACK_AB_MERGE_C R4, RZ, R4, RZ ;  /* 0x00000004ff04723e */ /* 0x000fe400048070ff */
[----:B0-----:R-:W-:-:S05]  /*3c900*/  @!P5 IADD3 R8, P0, R36, R8, RZ ;  /* 0x000000082408d210 */ /* 0x001fca0007f1e0ff */
[----:B------:R-:W-:-:S05]  /*3c910*/  @!P5 IMAD.X R9, R98, 0x1, R9, P0 ;  /* 0x000000016209d824 */ /* 0x000fca00000e0609 */
[----:B------:R0:W-:Y:S01]  /*3c920*/  @!P5 STG.E.U8 desc[UR26][R8.64+0xb8], R4 ;  /* 0x0000b8040800d986 */ /* 0x0001e2000c10111a */
[----:B------:R-:W-:-:S04]  /*3c930*/  LOP3.LUT R0, R0, 0xffffbfff, RZ, 0xc0, !PT ;  /* 0xffffbfff00007812 */ /* 0x000fc800078ec0ff */
[----:B------:R-:W-:Y:S02]  /*3c940*/  @P4 LOP3.LUT R0, R0, 0x4000, RZ, 0xfc, !PT ;  /* 0x0000400000004812 */ /* 0x000fe400078efcff */
[----:B------:R-:W-:Y:S02]  /*3c950*/  LOP3.LUT P4, RZ, R6, 0x800, RZ, 0xc0, !PT ;  /* 0x0000080006ff7812 */ /* 0x000fe4000788c0ff */
[----:B------:R-:W-:-:S04]  /*3c960*/  LOP3.LUT R5, R5, 0xffffffdf, RZ, 0xc0, !PT ;  /* 0xffffffdf05057812 */ /* 0x000fc800078ec0ff */
[----:B------:R-:W-:Y:S02]  /*3c970*/  @P3 LOP3.LUT R5, R5, 0x20, RZ, 0xfc, !PT ;  /* 0x0000002005053812 */ /* 0x000fe400078efcff */
[----:B------:R-:W-:-:S05]  /*3c980*/  ISETP.LT.OR P3, PT, R29, 0xb1, !P1 ;  /* 0x000000b11d00780c */ /* 0x000fca0004f61670 */
[----:B0-----:R-:W0:Y:S01]  /*3c990*/  @!P4 LDC.64 R8, c[0x0][0x5c0] ;  /* 0x00017000ff08cb82 */ /* 0x001e220000000a00 */
[----:B------:R-:W-:Y:S01]  /*3c9a0*/  ISETP.LT.OR P0, PT, R29, 0xb2, !P1 ;  /* 0x000000b21d00780c */ /* 0x000fe20004f01670 */
[----:B------:R-:W-:Y:S02]  /*3c9b0*/  IMAD.U32 R79, RZ, RZ, UR11 ;  /* 0x0000000bff4f7e24 */ /* 0x000fe4000f8e00ff */
[----:B------:R-:W-:Y:S01]  /*3c9c0*/  IMAD.U32 R152, RZ, RZ, UR10 ;  /* 0x0000000aff987e24 */ /* 0x000fe2000f8e00ff */
[----:B------:R-:W-:Y:S01]  /*3c9d0*/  LOP3.LUT R0, R0, 0xffffefff, RZ, 0xc0, !PT ;  /* 0xffffefff00007812 */ /* 0x000fe200078ec0ff */
[----:B------:R-:W-:Y:S02]  /*3c9e0*/  IMAD.U32 R36, RZ, RZ, UR11 ;  /* 0x0000000bff247e24 */ /* 0x000fe4000f8e00ff */
[----:B------:R-:W-:Y:S01]  /*3c9f0*/  @!P3 IADD3 R79, P2, P6, R79, UR13, R24 ;  /* 0x0000000d4f4fbc10 */ /* 0x000fe2000fe5e018 */
[----:B--2---:R-:W-:Y:S02]  /*3ca00*/  FMUL R4, R214, UR19 ;  /* 0x00000013d6047c20 */ /* 0x004fe40008400000 */
[----:B------:R-:W2:Y:S01]  /*3ca10*/  LDL.LU R214, [R1+0x570] ;  /* 0x0005700001d67983 */ /* 0x000ea20000300800 */
[----:B------:R-:W-:Y:S01]  /*3ca20*/  @!P3 IADD3.X R152, R152, UR12, R30, P2, P6 ;  /* 0x0000000c9898bc10 */ /* 0x000fe200097ec41e */
[----:B------:R-:W-:Y:S01]  /*3ca30*/  IMAD.U32 R98, RZ, RZ, UR10 ;  /* 0x0000000aff627e24 */ /* 0x000fe2000f8e00ff */
[----:B------:R-:W-:-:S02]  /*3ca40*/  @P3 LOP3.LUT R0, R0, 0x1000, RZ, 0xfc, !PT ;  /* 0x0000100000003812 */ /* 0x000fc400078efcff */
[----:B------:R-:W-:Y:S02]  /*3ca50*/  @!P0 IADD3 R36, P2, P6, R36, UR13, R24 ;  /* 0x0000000d24248c10 */ /* 0x000fe4000fe5e018 */
[----:B------:R-:W-:Y:S02]  /*3ca60*/  LOP3.LUT P5, RZ, R0, 0x200, RZ, 0xc0, !PT ;  /* 0x0000020000ff7812 */ /* 0x000fe400078ac0ff */
[----:B------:R-:W-:Y:S02]  /*3ca70*/  @!P0 IADD3.X R98, R98, UR12, R30, P2, P6 ;  /* 0x0000000c62628c10 */ /* 0x000fe400097ec41e */
[----:B0-----:R-:W-:Y:S02]  /*3ca80*/  @!P4 IADD3 R8, P2, R37, R8, RZ ;  /* 0x000000082508c210 */ /* 0x001fe40007f5e0ff */
[----:B------:R-:W-:-:S03]  /*3ca90*/  LOP3.LUT R0, R0, 0xfdffffff, RZ, 0xc0, !PT ;  /* 0xfdffffff00007812 */ /* 0x000fc600078ec0ff */
[----:B------:R-:W-:Y:S01]  /*3caa0*/  @!P4 IMAD.X R9, R99, 0x1, R9, P2 ;  /* 0x000000016309c824 */ /* 0x000fe200010e0609 */
[----:B------:R-:W-:Y:S01]  /*3cab0*/  ISETP.LT.OR P2, PT, R29, 0xb9, !P1 ;  /* 0x000000b91d00780c */ /* 0x000fe20004f41670 */
[----:B------:R-:W-:Y:S02]  /*3cac0*/  IMAD.U32 R19, RZ, RZ, UR11 ;  /* 0x0000000bff137e24 */ /* 0x000fe4000f8e00ff */
[----:B------:R-:W-:Y:S01]  /*3cad0*/  @P5 LOP3.LUT R0, R0, 0x2000000, RZ, 0xfc, !PT ;  /* 0x0200000000005812 */ /* 0x000fe200078efcff */
[----:B------:R-:W-:Y:S01]  /*3cae0*/  IMAD.U32 R13, RZ, RZ, UR10 ;  /* 0x0000000aff0d7e24 */ /* 0x000fe2000f8e00ff */
[----:B------:R-:W-:Y:S02]  /*3caf0*/  F2FP.SATFINITE.E4M3.F32.PACK_AB_MERGE_C R4, RZ, R4, RZ ;  /* 0x00000004ff04723e */ /* 0x000fe400048070ff */
[----:B------:R-:W-:-:S04]  /*3cb00*/  LOP3.LUT R0, R0, 0xffff7fff, RZ, 0xc0, !PT ;  /* 0xffff7fff00007812 */ /* 0x000fc800078ec0ff */
[----:B------:R-:W-:Y:S02]  /*3cb10*/  @P0 LOP3.LUT R0, R0, 0x8000, RZ, 0xfc, !PT ;  /* 0x0000800000000812 */ /* 0x000fe400078efcff */
[----:B------:R-:W-:Y:S01]  /*3cb20*/  @!P2 IADD3 R19, P5, P6, R19, UR13, R24 ;  /* 0x0000000d1313ac10 */ /* 0x000fe2000febe018 */
[----:B------:R4:W-:Y:S03]  /*3cb30*/  @!P4 STG.E.U8 desc[UR26][R8.64+0xb9], R4 ;  /* 0x0000b9040800c986 */ /* 0x0009e6000c10111a */
[----:B------:R-:W-:Y:S02]  /*3cb40*/  @!P2 IADD3.X R13, R13, UR12, R30, P5, P6 ;  /* 0x0000000c0d0dac10 */ /* 0x000fe4000afec41e */
[C---:B------:R-:W-:Y:S02]  /*3cb50*/  LOP3.LUT P5, RZ, R0.reuse, 0x2000000, RZ, 0xc0, !PT ;  /* 0x0200000000ff7812 */ /* 0x040fe400078ac0ff */
[----:B------:R-:W-:Y:S01]  /*3cb60*/  LOP3.LUT R0, R0, 0xfffeffff, RZ, 0xc0, !PT ;  /* 0xfffeffff00007812 */ /* 0x000fe200078ec0ff */
[----:B----4-:R-:W-:-:S02]  /*3cb70*/  FMUL R4, R218, UR19 ;  /* 0x00000013da047c20 */ /* 0x010fc40008400000 */
[----:B------:R-:W4:Y:S01]  /*3cb80*/  LDL.LU R218, [R1+0x574] ;  /* 0x0005740001da7983 */ /* 0x000f220000300800 */
[----:B------:R-:W-:Y:S02]  /*3cb90*/  @P2 LOP3.LUT R0, R0, 0x10000, RZ, 0xfc, !PT ;  /* 0x0001000000002812 */ /* 0x000fe400078efcff */
[----:B------:R-:W-:Y:S02]  /*3cba0*/  LOP3.LUT P0, RZ, R6, 0x2000, RZ, 0xc0, !PT ;  /* 0x0000200006ff7812 */ /* 0x000fe4000780c0ff */
[----:B------:R-:W-:Y:S02]  /*3cbb0*/  LOP3.LUT P2, RZ, R0, 0x400, RZ, 0xc0, !PT ;  /* 0x0000040000ff7812 */ /* 0x000fe4000784c0ff */
[----:B------:R-:W-:Y:S02]  /*3cbc0*/  F2FP.SATFINITE.E4M3.F32.PACK_AB_MERGE_C R4, RZ, R4, RZ ;  /* 0x00000004ff04723e */ /* 0x000fe400048070ff */
[----:B------:R-:W-:-:S07]  /*3cbd0*/  ISETP.LT.OR P1, PT, R29, 0xba, !P1 ;  /* 0x000000ba1d00780c */ /* 0x000fce0004f21670 */
[----:B------:R-:W0:Y:S02]  /*3cbe0*/  @!P0 LDC.64 R8, c[0x0][0x5c0] ;  /* 0x00017000ff088b82 */ /* 0x000e240000000a00 */
[----:B------:R1:W-:Y:S02]  /*3cbf0*/  @!P2 STG.E.U8 desc[UR26][R176.64], R4 ;  /* 0x00000004b000a986 */ /* 0x0003e4000c10111a */
[----:B-1----:R-:W-:Y:S02]  /*3cc00*/  FMUL R4, R217, UR19 ;  /* 0x00000013d9047c20 */ /* 0x002fe40008400000 */
[----:B------:R-:W4:Y:S01]  /*3cc10*/  LDL.LU R217, [R1+0x578] ;  /* 0x0005780001d97983 */ /* 0x000f220000300800 */
[----:B------:R-:W-:Y:S02]  /*3cc20*/  IMAD.U32 R12, RZ, RZ, UR11 ;  /* 0x0000000bff0c7e24 */ /* 0x000fe4000f8e00ff */
[----:B------:R-:W-:Y:S01]  /*3cc30*/  IMAD.U32 R10, RZ, RZ, UR10 ;  /* 0x0000000aff0a7e24 */ /* 0x000fe2000f8e00ff */
[----:B------:R-:W-:-:S02]  /*3cc40*/  F2FP.SATFINITE.E4M3.F32.PACK_AB_MERGE_C R4, RZ, R4, RZ ;  /* 0x00000004ff04723e */ /* 0x000fc400048070ff */
[----:B------:R-:W-:-:S03]  /*3cc50*/  @!P1 IADD3 R12, P4, P6, R12, UR13, R24 ;  /* 0x0000000d0c0c9c10 */ /* 0x000fc6000fe9e018 */
[----:B------:R1:W-:Y:S01]  /*3cc60*/  @!P5 STG.E.U8 desc[UR26][R158.64+0x1], R4 ;  /* 0x000001049e00d986 */ /* 0x0003e2000c10111a */
[----:B------:R-:W-:Y:S02]  /*3cc70*/  @!P1 IADD3.X R10, R10, UR12, R30, P4, P6 ;  /* 0x0000000c0a0a9c10 */ /* 0x000fe4000a7ec41e */
[----:B0-----:R-:W-:Y:S01]  /*3cc80*/  @!P0 IADD3 R8, P6, R102, R8, RZ ;  /* 0x0000000866088210 */ /* 0x001fe20007fde0ff */
[----:B-1----:R-:W-:Y:S02]  /*3cc90*/  FMUL R4, R216, UR19 ;  /* 0x00000013d8047c20 */ /* 0x002fe40008400000 */
[----:B------:R-:W4:Y:S02]  /*3cca0*/  LDL.LU R216, [R1+0x57c] ;  /* 0x00057c0001d87983 */ /* 0x000f240000300800 */
[----:B------:R-:W-:Y:S01]  /*3ccb0*/  @!P0 IMAD.X R9, R103, 0x1, R9, P6 ;  /* 0x0000000167098824 */ /* 0x000fe200030e0609 */
[----:B------:R-:W-:-:S05]  /*3ccc0*/  F2FP.SATFINITE.E4M3.F32.PACK_AB_MERGE_C R4, RZ, R4, RZ ;  /* 0x00000004ff04723e */ /* 0x000fca00048070ff */
[----:B------:R3:W-:Y:S02]  /*3ccd0*/  @!P0 STG.E.U8 desc[UR26][R8.64], R4 ;  /* 0x0000000408008986 */ /* 0x0007e4000c10111a */
[----:B---3--:R-:W-:Y:S02]  /*3cce0*/  FMUL R4, R215, UR19 ;  /* 0x00000013d7047c20 */ /* 0x008fe40008400000 */
[----:B------:R-:W3:Y:S01]  /*3ccf0*/  LDL.LU R215, [R1+0x580] ;  /* 0x0005800001d77983 */ /* 0x000ee20000300800 */
[----:B------:R-:W-:-:S13]  /*3cd00*/  LOP3.LUT P3, RZ, R6, 0x1000, RZ, 0xc0, !PT ;  /* 0x0000100006ff7812 */ /* 0x000fda000786c0ff */
[----:B------:R-:W0:Y:S01]  /*3cd10*/  @!P3 LDC.64 R8, c[0x0][0x5c0] ;  /* 0x00017000ff08bb82 */ /* 0x000e220000000a00 */
[----:B------:R-:W-:Y:S02]  /*3cd20*/  LOP3.LUT R0, R0, 0xfffdffff, RZ, 0xc0, !PT ;  /* 0xfffdffff00007812 */ /* 0x000fe400078ec0ff */
[----:B------:R-:W-:Y:S02]  /*3cd30*/  F2FP.SATFINITE.E4M3.F32.PACK_AB_MERGE_C R4, RZ, R4, RZ ;  /* 0x00000004ff04723e */ /* 0x000fe400048070ff */
[----:B------:R-:W-:Y:S02]  /*3cd40*/  @P1 LOP3.LUT R0, R0, 0x20000, RZ, 0xfc, !PT ;  /* 0x0002000000001812 */ /* 0x000fe400078efcff */
[----:B0-----:R-:W-:-:S05]  /*3cd50*/  @!P3 IADD3 R8, P6, R108, R8, RZ ;  /* 0x000000086c08b210 */ /* 0x001fca0007fde0ff */
[----:B------:R-:W-:Y:S01]  /*3cd60*/  @!P3 IMAD.X R9, R112, 0x1, R9, P6 ;  /* 0x000000017009b824 */ /* 0x000fe200030e0609 */
[----:B------:R-:W-:-:S04]  /*3cd70*/  LOP3.LUT P6, RZ, R0, 0x100, RZ, 0xc0, !PT ;  /* 0x0000010000ff7812 */ /* 0x000fc800078cc0ff */
[----:B------:R0:W-:Y:S02]  /*3cd80*/  @!P3 STG.E.U8 desc[UR26][R8.64+0x1], R4 ;  /* 0x000001040800b986 */ /* 0x0001e4000c10111a */
[----:B0-----:R-:W-:-:S05]  /*3cd90*/  FMUL R4, R219, UR19 ;  /* 0x00000013db047c20 */ /* 0x001fca0008400000 */
[----:B------:R-:W-:-:S05]  /*3cda0*/  F2FP.SATFINITE.E4M3.F32.PACK_AB_MERGE_C R4, RZ, R4, RZ ;  /* 0x00000004ff04723e */ /* 0x000fca00048070ff */
[----:B------:R2:W-:Y:S02]  /*3cdb0*/  @!P6 STG.E.U8 desc[UR26][R150.64+0x8], R4 ;  /* 0x000008049600e986 */ /* 0x0005e4000c10111a */
[----:B--2---:R-:W-:Y:S02]  /*3cdc0*/  FMUL R4, R214, UR19 ;  /* 0x00000013d6047c20 */ /* 0x004fe40008400000 */
[----:B------:R-:W2:Y:S01]  /*3cdd0*/  LDL.LU R214, [R1+0x584] ;  /* 0x0005840001d67983 */ /* 0x000ea20000300800 */
[----:B------:R-:W-:Y:S02]  /*3cde0*/  LOP3.LUT P4, RZ, R6, 0x400, RZ, 0xc0, !PT ;  /* 0x0000040006ff7812 */ /* 0x000fe4000788c0ff */
[----:B------:R-:W-:-:S11]  /*3cdf0*/  LOP3.LUT P1, RZ, R0, 0x20, RZ, 0xc0, !PT ;  /* 0x0000002000ff7812 */ /* 0x000fd6000782c0ff */
[----:B------:R-:W0:Y:S01]  /*3ce00*/  @!P4 LDC.64 R8, c[0x0][0x5c0] ;  /* 0x00017000ff08cb82 */ /* 0x000e220000000a00 */
[----:B------:R-:W-:Y:S02]  /*3ce10*/  F2FP.SATFINITE.E4M3.F32.PACK_AB_MERGE_C R4, RZ, R4, RZ ;  /* 0x00000004ff04723e */ /* 0x000fe400048070ff */
[----:B------:R-:W-:-:S03]  /*3ce20*/  LOP3.LUT P5, RZ, R6, 0x100, RZ, 0xc0, !PT ;  /* 0x0000010006ff7812 */ /* 0x000fc600078ac0ff */
[----:B------:R4:W-:Y:S01]  /*3ce30*/  @!P1 STG.E.U8 desc[UR26][R146.64+0x9], R4 ;  /* 0x0000090492009986 */ /* 0x0009e2000c10111a */
[----:B0-----:R-:W-:Y:S01]  /*3ce40*/  @!P4 IADD3 R8, P6, R109, R8, RZ ;  /* 0x000000086d08c210 */ /* 0x001fe20007fde0ff */
[----:B----4-:R-:W-:-:S04]  /*3ce50*/  FMUL R4, R218, UR19 ;  /* 0x00000013da047c20 */ /* 0x010fc80008400000 */
[----:B------:R-:W-:Y:S01]  /*3ce60*/  @!P4 IMAD.X R9, R113, 0x1, R9, P6 ;  /* 0x000000017109c824 */ /* 0x000fe200030e0609 */
[----:B------:R-:W-:-:S05]  /*3ce70*/  F2FP.SATFINITE.E4M3.F32.PACK_AB_MERGE_C R4, RZ, R4, RZ ;  /* 0x00000004ff04723e */ /* 0x000fca00048070ff */
[----:B------:R0:W-:Y:S02]  /*3ce80*/  @!P4 STG.E.U8 desc[UR26][R8.64+0x8], R4 ;  /* 0x000008040800c986 */ /* 0x0001e4000c10111a */
[----:B0-----:R-:W0:Y:S01]  /*3ce90*/  @!P5 LDC.64 R8, c[0x0][0x5c0] ;  /* 0x00017000ff08db82 */ /* 0x001e220000000a00 */
[----:B------:R-:W-:Y:S02]  /*3cea0*/  FMUL R4, R217, UR19 ;  /* 0x00000013d9047c20 */ /* 0x000fe40008400000 */
[----:B------:R-:W4:Y:S04]  /*3ceb0*/  LDL.LU R217, [R1+0x588] ;  /* 0x0005880001d97983 */ /* 0x000f280000300800 */
[----:B------:R-:W4:Y:S01]  /*3cec0*/  LDL.LU R219, [R1+0x58c] ;  /* 0x00058c0001db7983 */ /* 0x000f220000300800 */
[----:B------:R-:W-:-:S02]  /*3ced0*/  F2FP.SATFINITE.E4M3.F32.PACK_AB_MERGE_C R4, RZ, R4, RZ ;  /* 0x00000004ff04723e */ /* 0x000fc400048070ff */
[----:B0-----:R-:W-:Y:S02]  /*3cee0*/  @!P5 IADD3 R8, P6, R42, R8, RZ ;  /* 0x000000082a08d210 */ /* 0x001fe40007fde0ff */
[----:B------:R-:W-:-:S03]  /*3cef0*/  LOP3.LUT P2, RZ, R0, 0x10, RZ, 0xc0, !PT ;  /* 0x0000001000ff7812 */ /* 0x000fc6000784c0ff */
[----:B------:R-:W-:-:S05]  /*3cf00*/  @!P5 IMAD.X R9, R43, 0x1, R9, P6 ;  /* 0x000000012b09d824 */ /* 0x000fca00030e0609 */
[----:B------:R0:W-:Y:S02]  /*3cf10*/  @!P5 STG.E.U8 desc[UR26][R8.64+0x9], R4 ;  /* 0x000009040800d986 */ /* 0x0001e4000c10111a */
[----:B0-----:R-:W-:Y:S02]  /*3cf20*/  FMUL R4, R216, UR19 ;  /* 0x00000013d8047c20 */ /* 0x001fe40008400000 */
[----:B------:R-:W4:Y:S03]  /*3cf30*/  LDL.LU R216, [R1+0x590] ;  /* 0x0005900001d87983 */ /* 0x000f260000300800 */
[----:B------:R-:W-:-:S05]  /*3cf40*/  F2FP.SATFINITE.E4M3.F32.PACK_AB_MERGE_C R4, RZ, R4, RZ ;  /* 0x00000004ff04723e */ /* 0x000fca00048070ff */
[----:B------:R3:W-:Y:S02]  /*3cf50*/  @!P2 STG.E.U8 desc[UR26][R148.64+0x10], R4 ;  /* 0x000010049400a986 */ /* 0x0007e4000c10111a */
[----:B---3--:R-:W-:Y:S02]  /*3cf60*/  FMUL R4, R215, UR19 ;  /* 0x00000013d7047c20 */ /* 0x008fe40008400000 */
[----:B------:R-:W3:Y:S01]  /*3cf70*/  LDL.LU R215, [R1+0x594] ;  /* 0x0005940001d77983 */ /* 0x000ee20000300800 */
[----:B------:R-:W-:Y:S02]  /*3cf80*/  LOP3.LUT P0, RZ, R0, 0x8, RZ, 0xc0, !PT ;  /* 0x0000000800ff7812 */ /* 0x000fe4000780c0ff */
[----:B------:R-:W-:-:S11]  /*3cf90*/  F2FP.SATFINITE.E4M3.F32.PACK_AB_MERGE_C R4, RZ, R4, RZ ;  /* 0x00000004ff04723e */ /* 0x000fd600048070ff */
[----:B------:R2:W-:Y:S01]  /*3cfa0*/  @!P0 STG.E.U8 desc[UR26][R144.64+0x11], R4 ;  /* 0x0000110490008986 */ /* 0x0005e2000c10111a */
[----:B------:R-:W-:Y:S02]  /*3cfb0*/  LOP3.LUT P3, RZ, R6, 0x80, RZ, 0xc0, !PT ;  /* 0x0000008006ff7812 */ /* 0x000fe4000786c0ff */
[----:B------:R-:W-:-:S11]  /*3cfc0*/  LOP3.LUT P4, RZ, R0, 0x4, RZ, 0xc0, !PT ;  /* 0x0000000400ff7812 */ /* 0x000fd6000788c0ff */
[----:B------:R-:W0:Y:S01]  /*3cfd0*/  @!P3 LDC.64 R8, c[0x0][0x5c0] ;  /* 0x00017000ff08bb82 */ /* 0x000e220000000a00 */
[----:B--2---:R-:W-:Y:S02]  /*3cfe0*/  FMUL R4, R214, UR19 ;  /* 0x00000013d6047c20 */ /* 0x004fe40008400000 */
[----:B------:R-:W2:Y:S01]  /*3cff0*/  LDL.LU R214, [R1+0x598] ;  /* 0x0005980001d67983 */ /* 0x000ea20000300800 */
[----:B------:R-:W-:Y:S02]  /*3d000*/  LOP3.LUT R0, R0, 0xfeffffff, RZ, 0xc0, !PT ;  /* 0xfeffffff00007812 */ /* 0x000fe400078ec0ff */
[----:B0-----:R-:W-:Y:S01]  /*3d010*/  @!P3 IADD3 R8, P6, R14, R8, RZ ;  /* 0x000000080e08b210 */ /* 0x001fe20007fde0ff */
[----:B------:R-:W2:Y:S01]  /*3d020*/  LDL.LU R218, [R1+0x59c] ;  /* 0x00059c0001da7983 */ /* 0x000ea20000300800 */
[----:B------:R-:W-:Y:S02]  /*3d030*/  @P4 LOP3.LUT R0, R0, 0x1000000, RZ, 0xfc, !PT ;  /* 0x0100000000004812 */ /* 0x000fe400078efcff */
[----:B------:R-:W-:Y:S01]  /*3d040*/  LOP3.LUT P4, RZ, R6, 0x40, RZ, 0xc0, !PT ;  /* 0x0000004006ff7812 */ /* 0x000fe2000788c0ff */
[----:B------:R-:W-:Y:S01]  /*3d050*/  @!P3 IMAD.X R9, R114, 0x1, R9, P6 ;  /* 0x000000017209b824 */ /* 0x000fe200030e0609 */
[----:B------:R-:W-:-:S05]  /*3d060*/  F2FP.SATFINITE.E4M3.F32.PACK_AB_MERGE_C R4, RZ, R4, RZ ;  /* 0x00000004ff04723e */ /* 0x000fca00048070ff */
[----:B------:R0:W-:Y:S06]  /*3d070*/  @!P3 STG.E.U8 desc[UR26][R8.64+0x10], R4 ;  /* 0x000010040800b986 */ /* 0x0001ec000c10111a */
[----:B0-----:R-:W0:Y:S01]  /*3d080*/  @!P4 LDC.64 R8, c[0x0][0x5c0] ;  /* 0x00017000ff08cb82 */ /* 0x001e220000000a00 */
[----:B------:R-:W-:Y:S02]  /*3d090*/  LOP3.LUT P2, RZ, R7, 0x40000000, RZ, 0xc0, !PT ;  /* 0x4000000007ff7812 */ /* 0x000fe4000784c0ff */
[C---:B------:R-:W-:Y:S02]  /*3d0a0*/  LOP3.LUT P1, RZ, R0.reuse, 0x1, RZ, 0xc0, !PT ;  /* 0x0000000100ff7812 */ /* 0x040fe4000782c0ff */
[----:B------:R-:W-:-:S02]  /*3d0b0*/  LOP3.LUT R0, R0, 0xff7fffff, RZ, 0xc0, !PT ;  /* 0xff7fffff00007812 */ /* 0x000fc400078ec0ff */
[----:B0-----:R-:W-:-:S05]  /*3d0c0*/  @!P4 IADD3 R8, P6, R18, R8, RZ ;  /* 0x000000081208c210 */ /* 0x001fca0007fde0ff */
[----:B------:R-:W-:Y:S01]  /*3d0d0*/  @!P4 IMAD.X R9, R115, 0x1, R9, P6 ;  /* 0x000000017309c824 */ /* 0x000fe200030e0609 */
[----:B------:R-:W-:Y:S02]  /*3d0e0*/  LOP3.LUT P6, RZ, R6, 0x40, RZ, 0xc0, !PT ;  /* 0x0000004006ff7812 */ /* 0x000fe400078cc0ff */
[----:B------:R-:W-:-:S04]  /*3d0f0*/  @P2 LOP3.LUT R0, R0, 0x800000, RZ, 0xfc, !PT ;  /* 0x0080000000002812 */ /* 0x000fc800078efcff */
[----:B------:R-:W-:Y:S01]  /*3d100*/  LOP3.LUT P4, RZ, R0, 0x1000000, RZ, 0xc0, !PT ;  /* 0x0100000000ff7812 */ /* 0x000fe2000788c0ff */
[----:B----4-:R-:W-:Y:S02]  /*3d110*/  FMUL R4, R217, UR19 ;  /* 0x00000013d9047c20 */ /* 0x010fe40008400000 */
[----:B------:R-:W4:Y:S03]  /*3d120*/  LDL.LU R217, [R1+0x5a0] ;  /* 0x0005a00001d97983 */ /* 0x000f260000300800 */
[----:B------:R-:W-:-:S05]  /*3d130*/  F2FP.SATFINITE.E4M3.F32.PACK_AB_MERGE_C R4, RZ, R4, RZ ;  /* 0x00000004ff04723e */ /* 0x000fca00048070ff */
[----:B------:R0:W-:Y:S02]  /*3d140*/  @!P6 STG.E.U8 desc[UR26][R8.64+0x11], R4 ;  /* 0x000011040800e986 */ /* 0x0001e4000c10111a */
[----:B0-----:R-:W-:-:S05]  /*3d150*/  FMUL R4, R219, UR19 ;  /* 0x00000013db047c20 */ /* 0x001fca0008400000 */
[----:B------:R-:W-:-:S05]  /*3d160*/  F2FP.SATFINITE.E4M3.F32.PACK_AB_MERGE_C R4, RZ, R4, RZ ;  /* 0x00000004ff04723e */ /* 0x000fca00048070ff */
[----:B------:R0:W-:Y:S02]  /*3d170*/  @!P4 STG.E.U8 desc[UR26][R142.64+0x18], R4 ;  /* 0x000018048e00c986 */ /* 0x0001e4000c10111a */
[----:B0-----:R-:W-:Y:S02]  /*3d180*/  FMUL R4, R216, UR19 ;  /* 0x00000013d8047c20 */ /* 0x001fe40008400000 */
[----:B------:R-:W4:Y:S03]  /*3d190*/  LDL.LU R216, [R1+0x5a4] ;  /* 0x0005a40001d87983 */ /* 0x000f260000300800 */
[----:B------:R-:W-:-:S05]  /*3d1a0*/  F2FP.SATFINITE.E4M3.F32.PACK_AB_MERGE_C R4, RZ, R4, RZ ;  /* 0x00000004ff04723e */ /* 0x000fca00048070ff */
[----:B------:R3:W-:Y:S02]  /*3d1b0*/  @!P1 STG.E.U8 desc[UR26][R134.64+0x19], R4 ;  /* 0x0000190486009986 */ /* 0x0007e4000c10111a */
[----:B---3--:R-:W-:Y:S02]  /*3d1c0*/  FMUL R4, R215, UR19 ;  /* 0x00000013d7047c20 */ /* 0x008fe40008400000 */
[----:B------:R-:W3:Y:S01]  /*3d1d0*/  LDL.LU R215, [R1+0x5a8] ;  /* 0x0005a80001d77983 */ /* 0x000ee20000300800 */
[----:B------:R-:W-:-:S03]  /*3d1e0*/  LOP3.LUT P5, RZ, R6, 0x20, RZ, 0xc0, !PT ;  /* 0x0000002006ff7812 */ /* 0x000fc600078ac0ff */
[----:B------:R-:W3:Y:S10]  /*3d1f0*/  LDL.LU R219, [R1+0x5ac] ;  /* 0x0005ac0001db7983 */ /* 0x000ef40000300800 */
[----:B------:R-:W0:Y:S01]  /*3d200*/  @!P5 LDC.64 R8, c[0x0][0x5c0] ;  /* 0x00017000ff08db82 */ /* 0x000e220000000a00 */
[----:B------:R-:W-:-:S02]  /*3d210*/  F2FP.SATFINITE.E4M3.F32.PACK_AB_MERGE_C R4, RZ, R4, RZ ;  /* 0x00000004ff04723e */ /* 0x000fc400048070ff */
[----:B0-----:R-:W-:-:S05]  /*3d220*/  @!P5 IADD3 R8, P6, R126, R8, RZ ;  /* 0x000000087e08d210 */ /* 0x001fca0007fde0ff */
[----:B------:R-:W-:-:S05]  /*3d230*/  @!P5 IMAD.X R9, R127, 0x1, R9, P6 ;  /* 0x000000017f09d824 */ /* 0x000fca00030e0609 */
[----:B------:R0:W-:Y:S01]  /*3d240*/  @!P5 STG.E.U8 desc[UR26][R8.64+0x18], R4 ;  /* 0x000018040800d986 */ /* 0x0001e2000c10111a */
[----:B------:R-:W-:-:S13]  /*3d250*/  LOP3.LUT P2, RZ, R6, 0x10, RZ, 0xc0, !PT ;  /* 0x0000001006ff7812 */ /* 0x000fda000784c0ff */
[----:B0-----:R-:W0:Y:S01]  /*3d260*/  @!P2 LDC.64 R8, c[0x0][0x5c0] ;  /* 0x00017000ff08ab82 */ /* 0x001e220000000a00 */
[----:B--2---:R-:W-:Y:S02]  /*3d270*/  FMUL R4, R214, UR19 ;  /* 0x00000013d6047c20 */ /* 0x004fe40008400000 */
[----:B------:R-:W2:Y:S01]  /*3d280*/  LDL.LU R214, [R1+0x5b0] ;  /* 0x0005b00001d67983 */ /* 0x000ea20000300800 */
[----:B0-----:R-:W-:-:S05]  /*3d290*/  @!P2 IADD3 R8, P6, R132, R8, RZ ;  /* 0x000000088408a210 */ /* 0x001fca0007fde0ff */
[----:B------:R-:W-:Y:S01]  /*3d2a0*/  @!P2 IMAD.X R9, R133, 0x1, R9, P6 ;  /* 0x000000018509a824 */ /* 0x000fe200030e0609 */
[----:B------:R-:W-:Y:S02]  /*3d2b0*/  LOP3.LUT P6, RZ, R6, 0x10, RZ, 0xc0, !PT ;  /* 0x0000001006ff7812 */ /* 0x000fe400078cc0ff */
[----:B------:R-:W-:-:S11]  /*3d2c0*/  F2FP.SATFINITE.E4M3.F32.PACK_AB_MERGE_C R4, RZ, R4, RZ ;  /* 0x00000004ff04723e */ /* 0x000fd600048070ff */
[----:B------:R0:W-:Y:S01]  /*3d2d0*/  @!P6 STG.E.U8 desc[UR26][R8.64+0x19], R4 ;  /* 0x000019040800e986 */ /* 0x0001e2000c10111a */
[----:B------:R-:W-:Y:S01]  /*3d2e0*/  LOP3.LUT P0, RZ, R6, 0x8, RZ, 0xc0, !PT ;  /* 0x0000000806ff7812 */ /* 0x000fe2000780c0ff */
[----:B0-----:R-:W-:Y:S02]  /*3d2f0*/  FMUL R4, R218, UR19 ;  /* 0x00000013da047c20 */ /* 0x001fe40008400000 */
[----:B------:R-:W2:Y:S01]  /*3d300*/  LDL.LU R218, [R1+0x5b4] ;  /* 0x0005b40001da7983 */ /* 0x000ea20000300800 */
[----:B------:R-:W-:-:S09]  /*3d310*/  LOP3.LUT P2, RZ, R0, 0x800000, RZ, 0xc0, !PT ;  /* 0x0080000000ff7812 */ /* 0x000fd2000784c0ff */
[----:B------:R-:W0:Y:S01]  /*3d320*/  @!P0 LDC.64 R8, c[0x0][0x5c0] ;  /* 0x00017000ff088b82 */ /* 0x000e220000000a00 */
[----:B------:R-:W-:Y:S02]  /*3d330*/  F2FP.SATFINITE.E4M3.F32.PACK_AB_MERGE_C R4, RZ, R4, RZ ;  /* 0x00000004ff04723e */ /* 0x000fe400048070ff */
[----:B------:R-:W-:-:S03]  /*3d340*/  LOP3.LUT P3, RZ, R7, 0x20000000, RZ, 0xc0, !PT ;  /* 0x2000000007ff7812 */ /* 0x000fc6000786c0ff */
[----:B------:R4:W-:Y:S01]  /*3d350*/  @!P2 STG.E.U8 desc[UR26][R140.64+0x20], R4 ;  /* 0x000020048c00a986 */ /* 0x0009e2000c10111a */
[----:B0-----:R-:W-:Y:S01]  /*3d360*/  @!P0 IADD3 R8, P6, R156, R8, RZ ;  /* 0x000000089c088210 */ /* 0x001fe20007fde0ff */
[----:B----4-:R-:W-:Y:S02]  /*3d370*/  FMUL R4, R217, UR19 ;  /* 0x00000013d9047c20 */ /* 0x010fe40008400000 */
[----:B------:R-:W4:Y:S03]  /*3d380*/  LDL.LU R217, [R1+0x5b8] ;  /* 0x0005b80001d97983 */ /* 0x000f260000300800 */
[----:B------:R-:W-:-:S05]  /*3d390*/  F2FP.SATFINITE.E4M3.F32.PACK_AB_MERGE_C R4, RZ, R4, RZ ;  /* 0x00000004ff04723e */ /* 0x000fca00048070ff */
[----:B------:R0:W-:Y:S01]  /*3d3a0*/  @!P3 STG.E.U8 desc[UR26][R130.64+0x21], R4 ;  /* 0x000021048200b986 */ /* 0x0001e2000c10111a */
[----:B------:R-:W-:Y:S01]  /*3d3b0*/  @!P0 IMAD.X R9, R157, 0x1, R9, P6 ;  /* 0x000000019d098824 */ /* 0x000fe200030e0609 */
[----:B------:R-:W-:Y:S01]  /*3d3c0*/  LOP3.LUT P4, RZ, R6, 0x4, RZ, 0xc0, !PT ;  /* 0x0000000406ff7812 */ /* 0x000fe2000788c0ff */
[----:B0-----:R-:W-:Y:S02]  /*3d3d0*/  FMUL R4, R216, UR19 ;  /* 0x00000013d8047c20 */ /* 0x001fe40008400000 */
[----:B------:R-:W4:Y:S03]  /*3d3e0*/  LDL.LU R216, [R1+0x5bc] ;  /* 0x0005bc0001d87983 */ /* 0x000f260000300800 */
[----:B------:R-:W-:-:S05]  /*3d3f0*/  F2FP.SATFINITE.E4M3.F32.PACK_AB_MERGE_C R4, RZ, R4, RZ ;  /* 0x00000004ff04723e */ /* 0x000fca00048070ff */
[----:B------:R3:W-:Y:S02]  /*3d400*/  @!P0 STG.E.U8 desc[UR26][R8.64+0x20], R4 ;  /* 0x0000200408008986 */ /* 0x0007e4000c10111a */
[----:B---3--:R-:W-:Y:S01]  /*3d410*/  FMUL R4, R215, UR19 ;  /* 0x00000013d7047c20 */ /* 0x008fe20008400000 */
[----:B------:R-:W0:Y:S01]  /*3d420*/  @!P4 LDC.64 R8, c[0x0][0x5c0] ;  /* 0x00017000ff08cb82 */ /* 0x000e220000000a00 */
[----:B------:R-:W3:Y:S03]  /*3d430*/  LDL.LU R215, [R1+0x5c0] ;  /* 0x0005c00001d77983 */ /* 0x000ee60000300800 */
[----:B------:R-:W-:Y:S02]  /*3d440*/  F2FP.SATFINITE.E4M3.F32.PACK_AB_MERGE_C R4, RZ, R4, RZ ;  /* 0x00000004ff04723e */ /* 0x000fe400048070ff */
        /* <DEDUP_REMOVED lines=14> */
[----:B------:R1:W-:Y:S02]  /*3d530*/  @!P1 STG.E.U8 desc[UR26][R118.64+0x29], R4 ;  /* 0x0000290476009986 */ /* 0x0003e4000c10111a */
[----:B-1----:R-:W-:Y:S01]  /*3d540*/  FMUL R4, R218, UR19 ;  /* 0x00000013da047c20 */ /* 0x002fe20008400000 */
[----:B0-----:R-:W-:-:S04]  /*3d550*/  @!P5 IADD3 R8, P6, R15, R8, RZ ;  /* 0x000000080f08d210 */ /* 0x001fc80007fde0ff */
[----:B------:R-:W-:Y:S01]  /*3d560*/  F2FP.SATFINITE.E4M3.F32.PACK_AB_MERGE_C R4, RZ, R4, RZ ;  /* 0x00000004ff04723e */ /* 0x000fe200048070ff */
[----:B------:R-:W-:-:S05]  /*3d570*/  @!P5 IMAD.X R9, R170, 0x1, R9, P6 ;  /* 0x00000001aa09d824 */ /* 0x000fca00030e0609 */
[----:B------:R0:W-:Y:S02]  /*3d580*/  @!P5 STG.E.U8 desc[UR26][R8.64+0x28], R4 ;  /* 0x000028040800d986 */ /* 0x0001e4000c10111a */
[----:B0-----:R-:W0:Y:S01]  /*3d590*/  @!P3 LDC.64 R8, c[0x0][0x5c0] ;  /* 0x00017000ff08bb82 */ /* 0x001e220000000a00 */
[----:B------:R-:W-:Y:S01]  /*3d5a0*/  LOP3.LUT P2, RZ, R7, 0x1000000, RZ, 0xc0, !PT ;  /* 0x0100000007ff7812 */ /* 0x000fe2000784c0ff */
[----:B----4-:R-:W-:Y:S02]  /*3d5b0*/  FMUL R4, R217, UR19 ;  /* 0x00000013d9047c20 */ /* 0x010fe40008400000 */
[----:B------:R-:W4:Y:S01]  /*3d5c0*/  LDL.LU R217, [R1+0x5c8] ;  /* 0x0005c80001d97983 */ /* 0x000f220000300800 */
[----:B0-----:R-:W-:-:S03]  /*3d5d0*/  @!P3 IADD3 R8, P6, R49, R8, RZ ;  /* 0x000000083108b210 */ /* 0x001fc60007fde0ff */
[----:B------:R-:W4:Y:S01]  /*3d5e0*/  LDL.LU R219, [R1+0x5cc] ;  /* 0x0005cc0001db7983 */ /* 0x000f220000300800 */
[----:B------:R-:W-:Y:S01]  /*3d5f0*/  F2FP.SATFINITE.E4M3.F32.PACK_AB_MERGE_C R4, RZ, R4, RZ ;  /* 0x00000004ff04723e */ /* 0x000fe200048070ff */
[----:B------:R-:W-:-:S05]  /*3d600*/  @!P3 IMAD.X R9, R171, 0x1, R9, P6 ;  /* 0x00000001ab09b824 */ /* 0x000fca00030e0609 */
[----:B------:R0:W-:Y:S02]  /*3d610*/  @!P3 STG.E.U8 desc[UR26][R8.64+0x29], R4 ;  /* 0x000029040800b986 */ /* 0x0001e4000c10111a */
[----:B0-----:R-:W-:-:S05]  /*3d620*/  FMUL R4, R216, UR19 ;  /* 0x00000013d8047c20 */ /* 0x001fca0008400000 */
[----:B------:R-:W-:-:S05]  /*3d630*/  F2FP.SATFINITE.E4M3.F32.PACK_AB_MERGE_C R4, RZ, R4, RZ ;  /* 0x00000004ff04723e */ /* 0x000fca00048070ff */
[----:B------:R3:W-:Y:S02]  /*3d640*/  @!P2 STG.E.U8 desc[UR26][R138.64+0x30], R4 ;  /* 0x000030048a00a986 */ /* 0x0007e4000c10111a */
[----:B---3--:R-:W-:Y:S02]  /*3d650*/  FMUL R4, R215, UR19 ;  /* 0x00000013d7047c20 */ /* 0x008fe40008400000 */
[----:B------:R-:W3:Y:S04]  /*3d660*/  LDL.LU R215, [R1+0x5d0] ;  /* 0x0005d00001d77983 */ /* 0x000ee80000300800 */
        /* <DEDUP_REMOVED lines=19> */
[----:B------:R-:W-:Y:S02]  /*3d7a0*/  LOP3.LUT R0, R0, 0xffdfffff, RZ, 0xc0, !PT ;  /* 0xffdfffff00007812 */ /* 0x000fe400078ec0ff */
[----:B0-----:R-:W-:-:S05]  /*3d7b0*/  @!P5 IADD3 R8, P6, R180, R8, RZ ;  /* 0x00000008b408d210 */ /* 0x001fca0007fde0ff */
[----:B------:R-:W-:Y:S01]  /*3d7c0*/  @!P5 IMAD.X R9, R181, 0x1, R9, P6 ;  /* 0x00000001b509d824 */ /* 0x000fe200030e0609 */
[----:B------:R-:W-:-:S03]  /*3d7d0*/  LOP3.LUT P6, RZ, R5, 0x20000000, RZ, 0xc0, !PT ;  /* 0x2000000005ff7812 */ /* 0x000fc600078cc0ff */
        /* <DEDUP_REMOVED lines=8> */
[----:B------:R3:W-:Y:S01]  /*3d860*/  @!P5 STG.E.U8 desc[UR26][R128.64+0x38], R4 ;  /* 0x000038048000d986 */ /* 0x0007e2000c10111a */
[----:B------:R-:W-:Y:S02]  /*3d870*/  LOP3.LUT P3, RZ, R5, 0x10000000, RZ, 0xc0, !PT ;  /* 0x1000000005ff7812 */ /* 0x000fe4000786c0ff */
[----:B------:R-:W-:-:S11]  /*3d880*/  LOP3.LUT P1, RZ, R7, 0x80000, RZ, 0xc0, !PT ;  /* 0x0008000007ff7812 */ /* 0x000fd6000782c0ff */
[----:B------:R-:W0:Y:S01]  /*3d890*/  @!P3 LDC.64 R8, c[0x0][0x5c0] ;  /* 0x00017000ff08bb82 */ /* 0x000e220000000a00 */
[----:B---3--:R-:W-:Y:S02]  /*3d8a0*/  FMUL R4, R215, UR19 ;  /* 0x00000013d7047c20 */ /* 0x008fe40008400000 */
[----:B------:R-:W3:Y:S03]  /*3d8b0*/  LDL.LU R215, [R1+0x5e4] ;  /* 0x0005e40001d77983 */ /* 0x000ee60000300800 */
[----:B------:R-:W-:-:S05]  /*3d8c0*/  F2FP.SATFINITE.E4M3.F32.PACK_AB_MERGE_C R4, RZ, R4, RZ ;  /* 0x00000004ff04723e */ /* 0x000fca00048070ff */
[----:B------:R1:W-:Y:S01]  /*3d8d0*/  @!P1 STG.E.U8 desc[UR26][R120.64+0x39], R4 ;  /* 0x0000390478009986 */ /* 0x0003e2000c10111a */
[----:B0-----:R-:W-:Y:S01]  /*3d8e0*/  @!P3 IADD3 R8, P6, R168, R8, RZ ;  /* 0x00000008a808b210 */ /* 0x001fe20007fde0ff */
[----:B-1----:R-:W-:Y:S02]  /*3d8f0*/  FMUL R4, R216, UR19 ;  /* 0x00000013d8047c20 */ /* 0x002fe40008400000 */
[----:B------:R-:W3:Y:S04]  /*3d900*/  LDL.LU R216, [R1+0x5e8] ;  /* 0x0005e80001d87983 */ /* 0x000ee80000300800 */
[----:B------:R-:W3:Y:S01]  /*3d910*/  LDL.LU R219, [R1+0x5ec] ;  /* 0x0005ec0001db7983 */ /* 0x000ee20000300800 */
[----:B------:R-:W-:Y:S01]  /*3d920*/  @!P3 IMAD.X R9, R169, 0x1, R9, P6 ;  /* 0x00000001a909b824 */ /* 0x000fe200030e0609 */
[----:B------:R-:W-:-:S05]  /*3d930*/  F2FP.SATFINITE.E4M3.F32.PACK_AB_MERGE_C R4, RZ, R4, RZ ;  /* 0x00000004ff04723e */ /* 0x000fca00048070ff */
[----:B------:R2:W-:Y:S02]  /*3d940*/  @!P3 STG.E.U8 desc[UR26][R8.64+0x38], R4 ;  /* 0x000038040800b986 */ /* 0x0005e4000c10111a */
[----:B--2---:R-:W-:Y:S02]  /*3d950*/  FMUL R4, R214, UR19 ;  /* 0x00000013d6047c20 */ /* 0x004fe40008400000 */
[----:B------:R-:W2:Y:S01]  /*3d960*/  LDL.LU R214, [R1+0x5f0] ;  /* 0x0005f00001d67983 */ /* 0x000ea20000300800 */
[----:B------:R-:W-:-:S13]  /*3d970*/  LOP3.LUT P2, RZ, R5, 0x8000000, RZ, 0xc0, !PT ;  /* 0x0800000005ff7812 */ /* 0x000fda000784c0ff */
[----:B------:R-:W0:Y:S01]  /*3d980*/  @!P2 LDC.64 R8, c[0x0][0x5c0] ;  /* 0x00017000ff08ab82 */ /* 0x000e220000000a00 */
[----:B------:R-:W-:Y:S02]  /*3d990*/  F2FP.SATFINITE.E4M3.F32.PACK_AB_MERGE_C R4, RZ, R4, RZ ;  /* 0x00000004ff04723e */ /* 0x000fe400048070ff */
[----:B0-----:R-:W-:-:S05]  /*3d9a0*/  @!P2 IADD3 R8, P6, R54, R8, RZ ;  /* 0x000000083608a210 */ /* 0x001fca0007fde0ff */
[----:B------:R-:W-:Y:S01]  /*3d9b0*/  @!P2 IMAD.X R9, R55, 0x1, R9, P6 ;  /* 0x000000013709a824 */ /* 0x000fe200030e0609 */
[----:B------:R-:W-:Y:S02]  /*3d9c0*/  LOP3.LUT P6, RZ, R5, 0x8000000, RZ, 0xc0, !PT ;  /* 0x0800000005ff7812 */ /* 0x000fe400078cc0ff */
[----:B------:R-:W-:-:S11]  /*3d9d0*/  LOP3.LUT P2, RZ, R0, 0x200000, RZ, 0xc0, !PT ;  /* 0x0020000000ff7812 */ /* 0x000fd6000784c0ff */
[----:B------:R0:W-:Y:S01]  /*3d9e0*/  @!P6 STG.E.U8 desc[UR26][R8.64+0x39], R4 ;  /* 0x000039040800e986 */ /* 0x0001e2000c10111a */
[----:B------:R-:W-:Y:S01]  /*3d9f0*/  LOP3.LUT P0, RZ, R5, 0x4000000, RZ, 0xc0, !PT ;  /* 0x0400000005ff7812 */ /* 0x000fe2000780c0ff */
[----:B0-----:R-:W-:Y:S02]  /*3da00*/  FMUL R4, R218, UR19 ;  /* 0x00000013da047c20 */ /* 0x001fe40008400000 */
[----:B------:R-:W2:Y:S01]  /*3da10*/  LDL.LU R218, [R1+0x5f4] ;  /* 0x0005f40001da7983 */ /* 0x000ea20000300800 */
[----:B------:R-:W-:-:S09]  /*3da20*/  LOP3.LUT P4, RZ, R7, 0x20000, RZ, 0xc0, !PT ;  /* 0x0002000007ff7812 */ /* 0x000fd2000788c0ff */
[----:B------:R-:W0:Y:S01]  /*3da30*/  @!P0 LDC.64 R8, c[0x0][0x5c0] ;  /* 0x00017000ff088b82 */ /* 0x000e220000000a00 */
[----:B------:R-:W-:-:S05]  /*3da40*/  F2FP.SATFINITE.E4M3.F32.PACK_AB_MERGE_C R4, RZ, R4, RZ ;  /* 0x00000004ff04723e */ /* 0x000fca00048070ff */
[----:B------:R4:W-:Y:S02]  /*3da50*/  @!P2 STG.E.U8 desc[UR26][R136.64+0x40], R4 ;  /* 0x000040048800a986 */ /* 0x0009e4000c10111a */
[----:B----4-:R-:W-:-:S05]  /*3da60*/  FMUL R4, R217, UR19 ;  /* 0x00000013d9047c20 */ /* 0x010fca0008400000 */
[----:B------:R-:W-:-:S05]  /*3da70*/  F2FP.SATFINITE.E4M3.F32.PACK_AB_MERGE_C R4, RZ, R4, RZ ;  /* 0x00000004ff04723e */ /* 0x000fca00048070ff */
[----:B------:R3:W-:Y:S01]  /*3da80*/  @!P4 STG.E.U8 desc[UR26][R116.64+0x41], R4 ;  /* 0x000041047400c986 */ /* 0x0007e2000c10111a */
[----:B------:R-:W-:Y:S02]  /*3da90*/  LOP3.LUT P5, RZ, R5, 0x2000000, RZ, 0xc0, !PT ;  /* 0x0200000005ff7812 */ /* 0x000fe400078ac0ff */
[----:B0-----:R-:W-:-:S05]  /*3daa0*/  @!P0 IADD3 R8, P6, R64, R8, RZ ;  /* 0x0000000840088210 */ /* 0x001fca0007fde0ff */
[----:B------:R-:W-:Y:S02]  /*3dab0*/  @!P0 IMAD.X R9, R182, 0x1, R9, P6 ;  /* 0x00000001b6098824 */ /* 0x000fe400030e0609 */
[----:B---3--:R-:W-:Y:S02]  /*3dac0*/  FMUL R4, R215, UR19 ;  /* 0x00000013d7047c20 */ /* 0x008fe40008400000 */
[----:B------:R-:W3:Y:S04]  /*3dad0*/  LDL.LU R215, [R1+0x5f8] ;  /* 0x0005f80001d77983 */ /* 0x000ee80000300800 */
[----:B------:R-:W4:Y:S01]  /*3dae0*/  LDL.LU R217, [R1+0x5fc] ;  /* 0x0005fc0001d97983 */ /* 0x000f220000300800 */
[----:B------:R-:W-:-:S05]  /*3daf0*/  F2FP.SATFINITE.E4M3.F32.PACK_AB_MERGE_C R4, RZ, R4, RZ ;  /* 0x00000004ff04723e */ /* 0x000fca00048070ff */
[----:B------:R0:W-:Y:S02]  /*3db00*/  @!P0 STG.E.U8 desc[UR26][R8.64+0x40], R4 ;  /* 0x0000400408008986 */ /* 0x0001e4000c10111a */
[----:B0-----:R-:W0:Y:S01]  /*3db10*/  @!P5 LDC.64 R8, c[0x0][0x5c0] ;  /* 0x00017000ff08db82 */ /* 0x001e220000000a00 */
[----:B------:R-:W-:Y:S02]  /*3db20*/  FMUL R4, R216, UR19 ;  /* 0x00000013d8047c20 */ /* 0x000fe40008400000 */
[----:B------:R-:W4:Y:S03]  /*3db30*/  LDL.LU R216, [R1+0x600] ;  /* 0x0006000001d87983 */ /* 0x000f260000300800 */
        /* <DEDUP_REMOVED lines=16> */
[----:B0-----:R-:W-:-:S05]  /*3dc40*/  @!P3 IADD3 R8, P6, R186, R8, RZ ;  /* 0x00000008ba08b210 */ /* 0x001fca0007fde0ff */
[----:B------:R-:W-:Y:S02]  /*3dc50*/  @!P3 IMAD.X R9, R187, 0x1, R9, P6 ;  /* 0x00000001bb09b824 */ /* 0x000fe400030e0609 */
[----:B-1----:R-:W-:-:S05]  /*3dc60*/  FMUL R4, R218, UR19 ;  /* 0x00000013da047c20 */ /* 0x002fca0008400000 */
[----:B------:R-:W-:-:S05]  /*3dc70*/  F2FP.SATFINITE.E4M3.F32.PACK_AB_MERGE_C R4, RZ, R4, RZ ;  /* 0x00000004ff04723e */ /* 0x000fca00048070ff */
[----:B------:R0:W-:Y:S02]  /*3dc80*/  @!P3 STG.E.U8 desc[UR26][R8.64+0x48], R4 ;  /* 0x000048040800b986 */ /* 0x0001e4000c10111a */
[----:B0-----:R-:W0:Y:S02]  /*3dc90*/  @!P4 LDC.64 R8, c[0x0][0x5c0] ;  /* 0x00017000ff08cb82 */ /* 0x001e240000000a00 */
[----:B0-----:R-:W-:-:S05]  /*3dca0*/  @!P4 IADD3 R8, P6, R190, R8, RZ ;  /* 0x00000008be08c210 */ /* 0x001fca0007fde0ff */
[----:B------:R-:W-:Y:S02]  /*3dcb0*/  @!P4 IMAD.X R9, R192, 0x1, R9, P6 ;  /* 0x00000001c009c824 */ /* 0x000fe400030e0609 */
[----:B---3--:R-:W-:Y:S02]  /*3dcc0*/  FMUL R4, R215, UR19 ;  /* 0x00000013d7047c20 */ /* 0x008fe40008400000 */
[----:B------:R-:W3:Y:S04]  /*3dcd0*/  LDL.LU R215, [R1+0x608] ;  /* 0x0006080001d77983 */ /* 0x000ee80000300800 */
[----:B------:R-:W3:Y:S01]  /*3dce0*/  LDL.LU R219, [R1+0x60c] ;  /* 0x00060c0001db7983 */ /* 0x000ee20000300800 */
[----:B------:R-:W-:-:S05]  /*3dcf0*/  F2FP.SATFINITE.E4M3.F32.PACK_AB_MERGE_C R4, RZ, R4, RZ ;  /* 0x00000004ff04723e */ /* 0x000fca00048070ff */
[----:B------:R4:W-:Y:S02]  /*3dd00*/  @!P4 STG.E.U8 desc[UR26][R8.64+0x49], R4 ;  /* 0x000049040800c986 */ /* 0x0009e4000c10111a */
[----:B----4-:R-:W-:Y:S02]  /*3dd10*/  FMUL R4, R217, UR19 ;  /* 0x00000013d9047c20 */ /* 0x010fe40008400000 */
[----:B------:R-:W4:Y:S01]  /*3dd20*/  LDL.LU R217, [R1+0x610] ;  /* 0x0006100001d97983 */ /* 0x000f220000300800 */
[C---:B------:R-:W-:Y:S02]  /*3dd30*/  LOP3.LUT P2, RZ, R7.reuse, 0x1000, RZ, 0xc0, !PT ;  /* 0x0000100007ff7812 */ /* 0x040fe4000784c0ff */
[----:B------:R-:W-:Y:S02]  /*3dd40*/  F2FP.SATFINITE.E4M3.F32.PACK_AB_MERGE_C R4, RZ, R4, RZ ;  /* 0x00000004ff04723e */ /* 0x000fe400048070ff */
[----:B------:R-:W-:-:S09]  /*3dd50*/  LOP3.LUT P0, RZ, R7, 0x800, RZ, 0xc0, !PT ;  /* 0x0000080007ff7812 */ /* 0x000fd2000780c0ff */
[----:B------:R0:W-:Y:S02]  /*3dd60*/  @!P2 STG.E.U8 desc[UR26][R104.64+0x50], R4 ;  /* 0x000050046800a986 */ /* 0x0001e4000c10111a */
[----:B0-----:R-:W-:Y:S02]  /*3dd70*/  FMUL R4, R216, UR19 ;  /* 0x00000013d8047c20 */ /* 0x001fe40008400000 */
[----:B------:R-:W4:Y:S03]  /*3dd80*/  LDL.LU R216, [R1+0x614] ;  /* 0x0006140001d87983 */ /* 0x000f260000300800 */
[----:B------:R-:W-:-:S05]  /*3dd90*/  F2FP.SATFINITE.E4M3.F32.PACK_AB_MERGE_C R4, RZ, R4, RZ ;  /* 0x00000004ff04723e */ /* 0x000fca00048070ff */
[----:B------:R2:W-:Y:S02]  /*3dda0*/  @!P0 STG.E.U8 desc[UR26][R100.64+0x51], R4 ;  /* 0x0000510464008986 */ /* 0x0005e4000c10111a */
[----:B--2---:R-:W-:Y:S02]  /*3ddb0*/  FMUL R4, R214, UR19 ;  /* 0x00000013d6047c20 */ /* 0x004fe40008400000 */
[----:B------:R-:W2:Y:S01]  /*3ddc0*/  LDL.LU R214, [R1+0x618] ;  /* 0x0006180001d67983 */ /* 0x000ea20000300800 */
[----:B------:R-:W-:Y:S02]  /*3ddd0*/  LOP3.LUT P5, RZ, R5, 0x400000, RZ, 0xc0, !PT ;  /* 0x0040000005ff7812 */ /* 0x000fe400078ac0ff */
[----:B------:R-:W-:Y:S01]  /*3dde0*/  LOP3.LUT P3, RZ, R7, 0x200, RZ, 0xc0, !PT ;  /* 0x0000020007ff7812 */ /* 0x000fe2000786c0ff */
[----:B------:R-:W2:Y:S10]  /*3ddf0*/  LDL.LU R218, [R1+0x61c] ;  /* 0x00061c0001da7983 */ /* 0x000eb40000300800 */
[----:B------:R-:W0:Y:S01]  /*3de00*/  @!P5 LDC.64 R8, c[0x0][0x5c0] ;  /* 0x00017000ff08db82 */ /* 0x000e220000000a00 */
[----:B------:R-:W-:-:S04]  /*3de10*/  LOP3.LUT R0, R0, 0xffefffff, RZ, 0xc0, !PT ;  /* 0xffefffff00007812 */ /* 0x000fc800078ec0ff */
[----:B------:R-:W-:Y:S02]  /*3de20*/  @P3 LOP3.LUT R0, R0, 0x100000, RZ, 0xfc, !PT ;  /* 0x0010000000003812 */ /* 0x000fe400078efcff */
[----:B------:R-:W-:Y:S02]  /*3de30*/  LOP3.LUT P3, RZ, R5, 0x2, RZ, 0xc0, !PT ;  /* 0x0000000205ff7812 */ /* 0x000fe4000786c0ff */
[----:B------:R-:W-:Y:S02]  /*3de40*/  F2FP.SATFINITE.E4M3.F32.PACK_AB_MERGE_C R4, RZ, R4, RZ ;  /* 0x00000004ff04723e */ /* 0x000fe400048070ff */
[----:B0-----:R-:W-:-:S05]  /*3de50*/  @!P5 IADD3 R8, P6, R193, R8, RZ ;  /* 0x00000008c108d210 */ /* 0x001fca0007fde0ff */
[----:B------:R-:W-:-:S05]  /*3de60*/  @!P5 IMAD.X R9, R195, 0x1, R9, P6 ;  /* 0x00000001c309d824 */ /* 0x000fca00030e0609 */
[----:B------:R0:W-:Y:S02]  /*3de70*/  @!P5 STG.E.U8 desc[UR26][R8.64+0x50], R4 ;  /* 0x000050040800d986 */ /* 0x0001e4000c10111a */
[----:B0-----:R-:W0:Y:S01]  /*3de80*/  @!P3 LDC.64 R8, c[0x0][0x5c0] ;  /* 0x00017000ff08bb82 */ /* 0x001e220000000a00 */
[----:B------:R-:W-:Y:S02]  /*3de90*/  LOP3.LUT P2, RZ, R7, 0x80, RZ, 0xc0, !PT ;  /* 0x0000008007ff7812 */ /* 0x000fe4000784c0ff */
[----:B------:R-:W-:Y:S02]  /*3dea0*/  LOP3.LUT R0, R0, 0xfff7ffff, RZ, 0xc0, !PT ;  /* 0xfff7ffff00007812 */ /* 0x000fe400078ec0ff */
[----:B0-----:R-:W-:-:S05]  /*3deb0*/  @!P3 IADD3 R8, P6, R191, R8, RZ ;  /* 0x00000008bf08b210 */ /* 0x001fca0007fde0ff */
[----:B------:R-:W-:Y:S01]  /*3dec0*/  @!P3 IMAD.X R9, R194, 0x1, R9, P6 ;  /* 0x00000001c209b824 */ /* 0x000fe200030e0609 */
[----:B------:R-:W-:-:S03]  /*3ded0*/  LOP3.LUT P6, RZ, R5, 0x2, RZ, 0xc0, !PT ;  /* 0x0000000205ff7812 */ /* 0x000fc600078cc0ff */
[----:B------:R-:W-:-:S04]  /*3dee0*/  @P2 LOP3.LUT R0, R0, 0x80000, RZ, 0xfc, !PT ;  /* 0x0008000000002812 */ /* 0x000fc800078efcff */
[----:B------:R-:W-:Y:S02]  /*3def0*/  LOP3.LUT P3, RZ, R0, 0x100000, RZ, 0xc0, !PT ;  /* 0x0010000000ff7812 */ /* 0x000fe4000786c0ff */
[----:B------:R-:W-:Y:S01]  /*3df00*/  LOP3.LUT P4, RZ, R5, 0x200000, RZ, 0xc0, !PT ;  /* 0x0020000005ff7812 */ /* 0x000fe2000788c0ff */
[----:B---3--:R-:W-:Y:S02]  /*3df10*/  FMUL R4, R215, UR19 ;  /* 0x00000013d7047c20 */ /* 0x008fe40008400000 */
[----:B------:R-:W3:Y:S03]  /*3df20*/  LDL.LU R215, [R1+0x620] ;  /* 0x0006200001d77983 */ /* 0x000ee60000300800 */
[----:B------:R-:W-:-:S05]  /*3df30*/  F2FP.SATFINITE.E4M3.F32.PACK_AB_MERGE_C R4, RZ, R4, RZ ;  /* 0x00000004ff04723e */ /* 0x000fca00048070ff */
[----:B------:R0:W-:Y:S02]  /*3df40*/  @!P6 STG.E.U8 desc[UR26][R8.64+0x51], R4 ;  /* 0x000051040800e986 */ /* 0x0001e4000c10111a */
[----:B0-----:R-:W-:Y:S01]  /*3df50*/  FMUL R4, R219, UR19 ;  /* 0x00000013db047c20 */ /* 0x001fe20008400000 */
[----:B------:R-:W-:Y:S01]  /*3df60*/  LOP3.LUT P1, RZ, R7, 0x100, RZ, 0xc0, !PT ;  /* 0x0000010007ff7812 */ /* 0x000fe2000782c0ff */
[----:B------:R-:W0:Y:S03]  /*3df70*/  @!P4 LDC.64 R8, c[0x0][0x5c0] ;  /* 0x00017000ff08cb82 */ /* 0x000e260000000a00 */
[----:B------:R-:W-:-:S05]  /*3df80*/  F2FP.SATFINITE.E4M3.F32.PACK_AB_MERGE_C R4, RZ, R4, RZ ;  /* 0x00000004ff04723e */ /* 0x000fca00048070ff */
[----:B------:R4:W-:Y:S02]  /*3df90*/  @!P3 STG.E.U8 desc[UR26][R96.64+0x58], R4 ;  /* 0x000058046000b986 */ /* 0x0009e4000c10111a */
[----:B----4-:R-:W-:Y:S02]  /*3dfa0*/  FMUL R4, R217, UR19 ;  /* 0x00000013d9047c20 */ /* 0x010fe40008400000 */
[----:B------:R-:W4:Y:S03]  /*3dfb0*/  LDL.LU R217, [R1+0x624] ;  /* 0x0006240001d97983 */ /* 0x000f260000300800 */
[----:B------:R-:W-:-:S05]  /*3dfc0*/  F2FP.SATFINITE.E4M3.F32.PACK_AB_MERGE_C R4, RZ, R4, RZ ;  /* 0x00000004ff04723e */ /* 0x000fca00048070ff */
[----:B------:R1:W-:Y:S01]  /*3dfd0*/  @!P1 STG.E.U8 desc[UR26][R92.64+0x59], R4 ;  /* 0x000059045c009986 */ /* 0x0003e2000c10111a */
[----:B0-----:R-:W-:Y:S01]  /*3dfe0*/  @!P4 IADD3 R8, P6, R189, R8, RZ ;  /* 0x00000008bd08c210 */ /* 0x001fe20007fde0ff */
[----:B-1----:R-:W-:Y:S02]  /*3dff0*/  FMUL R4, R216, UR19 ;  /* 0x00000013d8047c20 */ /* 0x002fe40008400000 */
[----:B------:R-:W4:Y:S04]  /*3e000*/  LDL.LU R216, [R1+0x628] ;  /* 0x0006280001d87983 */ /* 0x000f280000300800 */
[----:B------:R-:W4:Y:S01]  /*3e010*/  LDL.LU R219, [R1+0x62c] ;  /* 0x00062c0001db7983 */ /* 0x000f220000300800 */
[----:B------:R-:W-:Y:S01]  /*3e020*/  @!P4 IMAD.X R9, R196, 0x1, R9, P6 ;  /* 0x00000001c409c824 */ /* 0x000fe200030e0609 */
[----:B------:R-:W-:-:S05]  /*3e030*/  F2FP.SATFINITE.E4M3.F32.PACK_AB_MERGE_C R4, RZ, R4, RZ ;  /* 0x00000004ff04723e */ /* 0x000fca00048070ff */
[----:B------:R2:W-:Y:S02]  /*3e040*/  @!P4 STG.E.U8 desc[UR26][R8.64+0x58], R4 ;  /* 0x000058040800c986 */ /* 0x0005e4000c10111a */
[----:B--2---:R-:W-:Y:S02]  /*3e050*/  FMUL R4, R214, UR19 ;  /* 0x00000013d6047c20 */ /* 0x004fe40008400000 */
[----:B------:R-:W2:Y:S01]  /*3e060*/  LDL.LU R214, [R1+0x630] ;  /* 0x0006300001d67983 */ /* 0x000ea20000300800 */
[----:B------:R-:W-:-:S13]  /*3e070*/  LOP3.LUT P2, RZ, R5, 0x8, RZ, 0xc0, !PT ;  /* 0x0000000805ff7812 */ /* 0x000fda000784c0ff */
[----:B------:R-:W0:Y:S01]  /*3e080*/  @!P2 LDC.64 R8, c[0x0][0x5c0] ;  /* 0x00017000ff08ab82 */ /* 0x000e220000000a00 */
[----:B------:R-:W-:Y:S02]  /*3e090*/  LOP3.LUT P5, RZ, R5, 0x100000, RZ, 0xc0, !PT ;  /* 0x0010000005ff7812 */ /* 0x000fe400078ac0ff */
[----:B------:R-:W-:Y:S02]  /*3e0a0*/  F2FP.SATFINITE.E4M3.F32.PACK_AB_MERGE_C R4, RZ, R4, RZ ;  /* 0x00000004ff04723e */ /* 0x000fe400048070ff */
[----:B0-----:R-:W-:-:S05]  /*3e0b0*/  @!P2 IADD3 R8, P6, R188, R8, RZ ;  /* 0x00000008bc08a210 */ /* 0x001fca0007fde0ff */
[----:B------:R-:W-:Y:S01]  /*3e0c0*/  @!P2 IMAD.X R9, R197, 0x1, R9, P6 ;  /* 0x00000001c509a824 */ /* 0x000fe200030e0609 */
[----:B------:R-:W-:Y:S02]  /*3e0d0*/  LOP3.LUT P6, RZ, R5, 0x8, RZ, 0xc0, !PT ;  /* 0x0000000805ff7812 */ /* 0x000fe400078cc0ff */
[----:B------:R-:W-:-:S11]  /*3e0e0*/  LOP3.LUT P2, RZ, R0, 0x80000, RZ, 0xc0, !PT ;  /* 0x0008000000ff7812 */ /* 0x000fd6000784c0ff */
[----:B------:R0:W-:Y:S01]  /*3e0f0*/  @!P6 STG.E.U8 desc[UR26][R8.64+0x59], R4 ;  /* 0x000059040800e986 */ /* 0x0001e2000c10111a */
[----:B------:R-:W-:Y:S01]  /*3e100*/  LOP3.LUT P0, RZ, R7, 0x20, RZ, 0xc0, !PT ;  /* 0x0000002007ff7812 */ /* 0x000fe2000780c0ff */
[----:B0-----:R-:W0:Y:S01]  /*3e110*/  @!P5 LDC.64 R8, c[0x0][0x5c0] ;  /* 0x00017000ff08db82 */ /* 0x001e220000000a00 */
[----:B------:R-:W-:-:S05]  /*3e120*/  FMUL R4, R218, UR19 ;  /* 0x00000013da047c20 */ /* 0x000fca0008400000 */
[----:B------:R-:W-:-:S05]  /*3e130*/  F2FP.SATFINITE.E4M3.F32.PACK_AB_MERGE_C R4, RZ, R4, RZ ;  /* 0x00000004ff04723e */ /* 0x000fca00048070ff */
[----:B------:R3:W-:Y:S01]  /*3e140*/  @!P2 STG.E.U8 desc[UR26][R90.64+0x60], R4 ;  /* 0x000060045a00a986 */ /* 0x0007e2000c10111a */
[----:B------:R-:W-:Y:S02]  /*3e150*/  LOP3.LUT P3, RZ, R5, 0x80000, RZ, 0xc0, !PT ;  /* 0x0008000005ff7812 */ /* 0x000fe4000786c0ff */
[----:B0-----:R-:W-:-:S05]  /*3e160*/  @!P5 IADD3 R8, P6, R172, R8, RZ ;  /* 0x00000008ac08d210 */ /* 0x001fca0007fde0ff */
[----:B------:R-:W-:Y:S02]  /*3e170*/  @!P5 IMAD.X R9, R204, 0x1, R9, P6 ;  /* 0x00000001cc09d824 */ /* 0x000fe400030e0609 */
[----:B---3--:R-:W-:Y:S02]  /*3e180*/  FMUL R4, R215, UR19 ;  /* 0x00000013d7047c20 */ /* 0x008fe40008400000 */
[----:B------:R-:W3:Y:S03]  /*3e190*/  LDL.LU R215, [R1+0x634] ;  /* 0x0006340001d77983 */ /* 0x000ee60000300800 */
[----:B------:R-:W-:Y:S01]  /*3e1a0*/  F2FP.SATFINITE.E4M3.F32.PACK_AB_MERGE_C R4, RZ, R4, RZ ;  /* 0x00000004ff04723e */ /* 0x000fe200048070ff */
[----:B------:R-:W3:Y:S04]  /*3e1b0*/  LDL.LU R218, [R1+0x638] ;  /* 0x0006380001da7983 */ /* 0x000ee80000300800 */
[----:B------:R4:W-:Y:S02]  /*3e1c0*/  @!P0 STG.E.U8 desc[UR26][R88.64+0x61], R4 ;  /* 0x0000610458008986 */ /* 0x0009e4000c10111a */
[----:B----4-:R-:W-:-:S02]  /*3e1d0*/  FMUL R4, R217, UR19 ;  /* 0x00000013d9047c20 */ /* 0x010fc40008400000 */
[----:B------:R-:W4:Y:S03]  /*3e1e0*/  LDL.LU R217, [R1+0x63c] ;  /* 0x00063c0001d97983 */ /* 0x000f260000300800 */
        /* <DEDUP_REMOVED lines=16> */
[----:B------:R-:W-:Y:S02]  /*3e2f0*/  F2FP.SATFINITE.E4M3.F32.PACK_AB_MERGE_C R4, RZ, R4, RZ ;  /* 0x00000004ff04723e */ /* 0x000fe400048070ff */
[----:B------:R-:W-:-:S09]  /*3e300*/  LOP3.LUT P4, RZ, R5, 0x40000, RZ, 0xc0, !PT ;  /* 0x0004000005ff7812 */ /* 0x000fd2000788c0ff */
[----:B------:R3:W-:Y:S04]  /*3e310*/  @!P1 STG.E.U8 desc[UR26][R82.64+0x69], R4 ;  /* 0x0000690452009986 */ /* 0x0007e8000c10111a */
[----:B------:R-:W0:Y:S01]  /*3e320*/  @!P4 LDC.64 R8, c[0x0][0x5c0] ;  /* 0x00017000ff08cb82 */ /* 0x000e220000000a00 */
[C---:B------:R-:W-:Y:S02]  /*3e330*/  LOP3.LUT P0, RZ, R7.reuse, 0x2, RZ, 0xc0, !PT ;  /* 0x0000000207ff7812 */ /* 0x040fe4000780c0ff */
[----:B------:R-:W-:Y:S02]  /*3e340*/  LOP3.LUT P5, RZ, R7, 0x1, RZ, 0xc0, !PT ;  /* 0x0000000107ff7812 */ /* 0x000fe400078ac0ff */
[----:B0-----:R-:W-:-:S05]  /*3e350*/  @!P4 IADD3 R8, P6, R209, R8, RZ ;  /* 0x00000008d108c210 */ /* 0x001fca0007fde0ff */
[----:B------:R-:W-:Y:S02]  /*3e360*/  @!P4 IMAD.X R9, R212, 0x1, R9, P6 ;  /* 0x00000001d409c824 */ /* 0x000fe400030e0609 */
[----:B---3--:R-:W-:Y:S02]  /*3e370*/  FMUL R4, R215, UR19 ;  /* 0x00000013d7047c20 */ /* 0x008fe40008400000 */
[----:B------:R-:W3:Y:S01]  /*3e380*/  LDL.LU R215, [R1+0x648] ;  /* 0x0006480001d77983 */ /* 0x000ee20000300800 */
[----:B------:R-:W-:-:S03]  /*3e390*/  FMUL R7, R218, UR19 ;  /* 0x00000013da077c20 */ /* 0x000fc60008400000 */
[----:B------:R-:W3:Y:S02]  /*3e3a0*/  LDL.LU R219, [R1+0x64c] ;  /* 0x00064c0001db7983 */ /* 0x000ee40000300800 */
[----:B------:R-:W-:Y:S02]  /*3e3b0*/  F2FP.SATFINITE.E4M3.F32.PACK_AB_MERGE_C R11, RZ, R7, RZ ;  /* 0x00000007ff0b723e */ /* 0x000fe400048070ff */
[----:B------:R-:W-:-:S05]  /*3e3c0*/  F2FP.SATFINITE.E4M3.F32.PACK_AB_MERGE_C R4, RZ, R4, RZ ;  /* 0x00000004ff04723e */ /* 0x000fca00048070ff */
[----:B------:R2:W-:Y:S01]  /*3e3d0*/  @!P4 STG.E.U8 desc[UR26][R8.64+0x68], R4 ;  /* 0x000068040800c986 */ /* 0x0005e2000c10111a */
[----:B----4-:R-:W-:-:S03]  /*3e3e0*/  FMUL R7, R217, UR19 ;  /* 0x00000013d9077c20 */ /* 0x010fc60008400000 */
[----:B------:R-:W4:Y:S04]  /*3e3f0*/  LDL.LU R217, [R1+0x650] ;  /* 0x0006500001d97983 */ /* 0x000f280000300800 */
[----:B------:R-:W4:Y:S01]  /*3e400*/  LDL.LU R218, [R1+0x654] ;  /* 0x0006540001da7983 */ /* 0x000f220000300800 */
[----:B--2---:R-:W-:-:S03]  /*3e410*/  FMUL R4, R214, UR19 ;  /* 0x00000013d6047c20 */ /* 0x004fc60008400000 */
[----:B------:R-:W2:Y:S01]  /*3e420*/  LDL.LU R214, [R1+0x658] ;  /* 0x0006580001d67983 */ /* 0x000ea20000300800 */
[----:B------:R-:W-:-:S13]  /*3e430*/  LOP3.LUT P2, RZ, R5, 0x4, RZ, 0xc0, !PT ;  /* 0x0000000405ff7812 */ /* 0x000fda000784c0ff */
[----:B------:R-:W0:Y:S01]  /*3e440*/  @!P2 LDC.64 R8, c[0x0][0x5c0] ;  /* 0x00017000ff08ab82 */ /* 0x000e220000000a00 */
[----:B------:R-:W-:Y:S02]  /*3e450*/  LOP3.LUT P3, RZ, R5, 0x20000, RZ, 0xc0, !PT ;  /* 0x0002000005ff7812 */ /* 0x000fe4000786c0ff */
[----:B------:R-:W-:Y:S01]  /*3e460*/  F2FP.SATFINITE.E4M3.F32.PACK_AB_MERGE_C R15, RZ, R7, RZ ;  /* 0x00000007ff0f723e */ /* 0x000fe200048070ff */
[----:B------:R-:W-:Y:S01]  /*3e470*/  FMUL R7, R216, UR19 ;  /* 0x00000013d8077c20 */ /* 0x000fe20008400000 */
[----:B------:R-:W-:Y:S01]  /*3e480*/  LOP3.LUT P1, RZ, R6, 0x40000000, RZ, 0xc0, !PT ;  /* 0x4000000006ff7812 */ /* 0x000fe2000782c0ff */
[----:B------:R-:W2:Y:S01]  /*3e490*/  LDL.LU R216, [R1+0x65c] ;  /* 0x00065c0001d87983 */ /* 0x000ea20000300800 */
[----:B0-----:R-:W-:-:S05]  /*3e4a0*/  @!P2 IADD3 R8, P6, R167, R8, RZ ;  /* 0x00000008a708a210 */ /* 0x001fca0007fde0ff */
[----:B------:R-:W-:-:S05]  /*3e4b0*/  @!P2 IMAD.X R9, R207, 0x1, R9, P6 ;  /* 0x00000001cf09a824 */ /* 0x000fca00030e0609 */
[----:B------:R0:W-:Y:S02]  /*3e4c0*/  @!P2 STG.E.U8 desc[UR26][R8.64+0x69], R11 ;  /* 0x0000690b0800a986 */ /* 0x0001e4000c10111a */
[----:B0-----:R-:W0:Y:S01]  /*3e4d0*/  @!P3 LDC.64 R8, c[0x0][0x5c0] ;  /* 0x00017000ff08bb82 */ /* 0x001e220000000a00 */
[----:B------:R-:W-:Y:S02]  /*3e4e0*/  LOP3.LUT R0, R0, 0xfffbffff, RZ, 0xc0, !PT ;  /* 0xfffbffff00007812 */ /* 0x000fe400078ec0ff */
[----:B------:R-:W-:Y:S02]  /*3e4f0*/  F2FP.SATFINITE.E4M3.F32.PACK_AB_MERGE_C R11, RZ, R4, RZ ;  /* 0x00000004ff0b723e */ /* 0x000fe400048070ff */
[----:B------:R-:W-:Y:S02]  /*3e500*/  @P1 LOP3.LUT R0, R0, 0x40000, RZ, 0xfc, !PT ;  /* 0x0004000000001812 */ /* 0x000fe400078efcff */
[----:B------:R-:W-:Y:S02]  /*3e510*/  LOP3.LUT P1, RZ, R5, 0x10, RZ, 0xc0, !PT ;  /* 0x0000001005ff7812 */ /* 0x000fe4000782c0ff */
[----:B------:R-:W-:Y:S01]  /*3e520*/  F2FP.SATFINITE.E4M3.F32.PACK_AB_MERGE_C R7, RZ, R7, RZ ;  /* 0x00000007ff07723e */ /* 0x000fe200048070ff */
[----:B------:R-:W-:Y:S04]  /*3e530*/  @!P0 STG.E.U8 desc[UR26][R80.64+0x70], R15 ;  /* 0x0000700f50008986 */ /* 0x000fe8000c10111a */
[----:B------:R-:W-:Y:S01]  /*3e540*/  @!P5 STG.E.U8 desc[UR26][R74.64+0x71], R7 ;  /* 0x000071074a00d986 */ /* 0x000fe2000c10111a */
[----:B0-----:R-:W-:-:S05]  /*3e550*/  @!P3 IADD3 R8, P6, R166, R8, RZ ;  /* 0x00000008a608b210 */ /* 0x001fca0007fde0ff */
[----:B------:R-:W-:-:S05]  /*3e560*/  @!P3 IMAD.X R9, R206, 0x1, R9, P6 ;  /* 0x00000001ce09b824 */ /* 0x000fca00030e0609 */
[----:B------:R0:W-:Y:S02]  /*3e570*/  @!P3 STG.E.U8 desc[UR26][R8.64+0x70], R11 ;  /* 0x0000700b0800b986 */ /* 0x0001e4000c10111a */
[----:B0-----:R-:W0:Y:S01]  /*3e580*/  @!P1 LDC.64 R8, c[0x0][0x5c0] ;  /* 0x00017000ff089b82 */ /* 0x001e220000000a00 */
[----:B---3--:R-:W-:Y:S02]  /*3e590*/  FMUL R4, R215, UR19 ;  /* 0x00000013d7047c20 */ /* 0x008fe40008400000 */
[----:B------:R-:W3:Y:S03]  /*3e5a0*/  LDL.LU R215, [R1+0x660] ;  /* 0x0006600001d77983 */ /* 0x000ee60000300800 */
[----:B------:R-:W-:Y:S01]  /*3e5b0*/  F2FP.SATFINITE.E4M3.F32.PACK_AB_MERGE_C R7, RZ, R4, RZ ;  /* 0x00000004ff07723e */ /* 0x000fe200048070ff */
[----:B------:R-:W-:Y:S01]  /*3e5c0*/  FMUL R4, R219, UR19 ;  /* 0x00000013db047c20 */ /* 0x000fe20008400000 */
[----:B0-----:R-:W-:-:S04]  /*3e5d0*/  @!P1 IADD3 R8, P6, R161, R8, RZ ;  /* 0x00000008a1089210 */ /* 0x001fc80007fde0ff */
[----:B------:R-:W-:Y:S01]  /*3e5e0*/  F2FP.SATFINITE.E4M3.F32.PACK_AB_MERGE_C R15, RZ, R4, RZ ;  /* 0x00000004ff0f723e */ /* 0x000fe200048070ff */
[----:B------:R-:W-:-:S05]  /*3e5f0*/  @!P1 IMAD.X R9, R203, 0x1, R9, P6 ;  /* 0x00000001cb099824 */ /* 0x000fca00030e0609 */
[----:B------:R0:W-:Y:S01]  /*3e600*/  @!P1 STG.E.U8 desc[UR26][R8.64+0x71], R7 ;  /* 0x0000710708009986 */ /* 0x0001e2000c10111a */
[----:B----4-:R-:W-:-:S03]  /*3e610*/  FMUL R4, R217, UR19 ;  /* 0x00000013d9047c20 */ /* 0x010fc60008400000 */
[----:B------:R-:W4:Y:S02]  /*3e620*/  LDL.LU R217, [R1+0x664] ;  /* 0x0006640001d97983 */ /* 0x000f240000300800 */
[----:B------:R-:W-:Y:S01]  /*3e630*/  F2FP.SATFINITE.E4M3.F32.PACK_AB_MERGE_C R11, RZ, R4, RZ ;  /* 0x00000004ff0b723e */ /* 0x000fe200048070ff */
[----:B------:R-:W-:Y:S02]  /*3e640*/  FMUL R4, R218, UR19 ;  /* 0x00000013da047c20 */ /* 0x000fe40008400000 */
[----:B------:R-:W4:Y:S03]  /*3e650*/  LDL.LU R218, [R1+0x668] ;  /* 0x0006680001da7983 */ /* 0x000f260000300800 */
[----:B0-----:R-:W-:Y:S01]  /*3e660*/  F2FP.SATFINITE.E4M3.F32.PACK_AB_MERGE_C R7, RZ, R4, RZ ;  /* 0x00000004ff07723e */ /* 0x001fe200048070ff */
[----:B--2---:R-:W-:Y:S02]  /*3e670*/  FMUL R4, R214, UR19 ;  /* 0x00000013d6047c20 */ /* 0x004fe40008400000 */
[----:B------:R-:W2:Y:S01]  /*3e680*/  LDL.LU R214, [R1+0x66c] ;  /* 0x00066c0001d67983 */ /* 0x000ea20000300800 */
[----:B------:R-:W-:-:S02]  /*3e690*/  LOP3.LUT P4, RZ, R5, 0x10000, RZ, 0xc0, !PT ;  /* 0x0001000005ff7812 */ /* 0x000fc4000788c0ff */
[----:B------:R-:W-:Y:S02]  /*3e6a0*/  LOP3.LUT P6, RZ, R6, 0x80000000, RZ, 0xc0, !PT ;  /* 0x8000000006ff7812 */ /* 0x000fe400078cc0ff */
[----:B------:R-:W-:-:S09]  /*3e6b0*/  LOP3.LUT P1, RZ, R0, 0x40000, RZ, 0xc0, !PT ;  /* 0x0004000000ff7812 */ /* 0x000fd2000782c0ff */
[----:B------:R-:W0:Y:S02]  /*3e6c0*/  @!P4 LDC.64 R8, c[0x0][0x5c0] ;  /* 0x00017000ff08cb82 */ /* 0x000e240000000a00 */
[----:B------:R-:W-:Y:S04]  /*3e6d0*/  @!P6 STG.E.U8 desc[UR26][R72.64+0x78], R15 ;  /* 0x0000780f4800e986 */ /* 0x000fe8000c10111a */
[----:B------:R1:W-:Y:S01]  /*3e6e0*/  @!P1 STG.E.U8 desc[UR26][R66.64+0x79], R11 ;  /* 0x0000790b42009986 */ /* 0x0003e2000c10111a */
[----:B------:R-:W-:Y:S02]  /*3e6f0*/  LOP3.LUT P5, RZ, R5, 0x8000, RZ, 0xc0, !PT ;  /* 0x0000800005ff7812 */ /* 0x000fe400078ac0ff */
[----:B-1----:R-:W-:Y:S01]  /*3e700*/  F2FP.SATFINITE.E4M3.F32.PACK_AB_MERGE_C R11, RZ, R4, RZ ;  /* 0x00000004ff0b723e */ /* 0x002fe200048070ff */
[----:B------:R-:W-:-:S02]  /*3e710*/  FMUL R4, R216, UR19 ;  /* 0x00000013d8047c20 */ /* 0x000fc40008400000 */
[----:B------:R-:W2:Y:S03]  /*3e720*/  LDL.LU R216, [R1+0x670] ;  /* 0x0006700001d87983 */ /* 0x000ea60000300800 */
[----:B------:R-:W-:Y:S02]  /*3e730*/  F2FP.SATFINITE.E4M3.F32.PACK_AB_MERGE_C R15, RZ, R4, RZ ;  /* 0x00000004ff0f723e */ /* 0x000fe400048070ff */
[----:B0-----:R-:W-:-:S05]  /*3e740*/  @!P4 IADD3 R8, P6, R160, R8, RZ ;  /* 0x00000008a008c210 */ /* 0x001fca0007fde0ff */
[----:B------:R-:W-:-:S05]  /*3e750*/  @!P4 IMAD.X R9, R201, 0x1, R9, P6 ;  /* 0x00000001c909c824 */ /* 0x000fca00030e0609 */
[----:B------:R0:W-:Y:S02]  /*3e760*/  @!P4 STG.E.U8 desc[UR26][R8.64+0x78], R7 ;  /* 0x000078070800c986 */ /* 0x0001e4000c10111a */
[----:B0-----:R-:W0:Y:S01]  /*3e770*/  @!P5 LDC.64 R8, c[0x0][0x5c0] ;  /* 0x00017000ff08db82 */ /* 0x001e220000000a00 */
[C---:B------:R-:W-:Y:S02]  /*3e780*/  LOP3.LUT P2, RZ, R6.reuse, 0x20000000, RZ, 0xc0, !PT ;  /* 0x2000000006ff7812 */ /* 0x040fe4000784c0ff */
[----:B------:R-:W-:Y:S02]  /*3e790*/  LOP3.LUT P0, RZ, R6, 0x10000000, RZ, 0xc0, !PT ;  /* 0x1000000006ff7812 */ /* 0x000fe4000780c0ff */
[----:B0-----:R-:W-:-:S05]  /*3e7a0*/  @!P5 IADD3 R8, P6, R205, R8, RZ ;  /* 0x00000008cd08d210 */ /* 0x001fca0007fde0ff */
[----:B------:R-:W-:-:S05]  /*3e7b0*/  @!P5 IMAD.X R9, R210, 0x1, R9, P6 ;  /* 0x00000001d209d824 */ /* 0x000fca00030e0609 */
[----:B------:R0:W-:Y:S01]  /*3e7c0*/  @!P5 STG.E.U8 desc[UR26][R8.64+0x79], R11 ;  /* 0x0000790b0800d986 */ /* 0x0001e2000c10111a */
[----:B---3--:R-:W-:-:S03]  /*3e7d0*/  FMUL R4, R215, UR19 ;  /* 0x00000013d7047c20 */ /* 0x008fc60008400000 */
[----:B------:R-:W3:Y:S02]  /*3e7e0*/  LDL.LU R215, [R1+0x674] ;  /* 0x0006740001d77983 */ /* 0x000ee40000300800 */
[----:B------:R-:W-:Y:S02]  /*3e7f0*/  F2FP.SATFINITE.E4M3.F32.PACK_AB_MERGE_C R7, RZ, R4, RZ ;  /* 0x00000004ff07723e */ /* 0x000fe400048070ff */
[----:B------:R-:W-:Y:S04]  /*3e800*/  @!P2 STG.E.U8 desc[UR26][R68.64+0x80], R15 ;  /* 0x0000800f4400a986 */ /* 0x000fe8000c10111a */
[----:B------:R1:W-:Y:S01]  /*3e810*/  @!P0 STG.E.U8 desc[UR26][R62.64+0x81], R7 ;  /* 0x000081073e008986 */ /* 0x0003e2000c10111a */
[----:B----4-:R-:W-:-:S03]  /*3e820*/  FMUL R4, R217, UR19 ;  /* 0x00000013d9047c20 */ /* 0x010fc60008400000 */
[----:B------:R-:W4:Y:S02]  /*3e830*/  LDL.LU R217, [R1+0x678] ;  /* 0x0006780001d97983 */ /* 0x000f240000300800 */
[----:B0-----:R-:W-:Y:S01]  /*3e840*/  F2FP.SATFINITE.E4M3.F32.PACK_AB_MERGE_C R11, RZ, R4, RZ ;  /* 0x00000004ff0b723e */ /* 0x001fe200048070ff */
[----:B------:R-:W-:Y:S02]  /*3e850*/  FMUL R4, R218, UR19 ;  /* 0x00000013da047c20 */ /* 0x000fe40008400000 */
[----:B------:R-:W4:Y:S03]  /*3e860*/  LDL.LU R218, [R1+0x67c] ;  /* 0x00067c0001da7983 */ /* 0x000f260000300800 */
[----:B-1----:R-:W-:Y:S01]  /*3e870*/  F2FP.SATFINITE.E4M3.F32.PACK_AB_MERGE_C R7, RZ, R4, RZ ;  /* 0x00000004ff07723e */ /* 0x002fe200048070ff */
[----:B--2---:R-:W-:Y:S02]  /*3e880*/  FMUL R4, R214, UR19 ;  /* 0x00000013d6047c20 */ /* 0x004fe40008400000 */
[----:B------:R-:W2:Y:S01]  /*3e890*/  LDL.LU R214, [R1+0x680] ;  /* 0x0006800001d67983 */ /* 0x000ea20000300800 */
[----:B------:R-:W-:-:S13]  /*3e8a0*/  LOP3.LUT P3, RZ, R5, 0x4000, RZ, 0xc0, !PT ;  /* 0x0000400005ff7812 */ /* 0x000fda000786c0ff */
[----:B------:R-:W0:Y:S01]  /*3e8b0*/  @!P3 LDC.64 R8, c[0x0][0x5c0] ;  /* 0x00017000ff08bb82 */ /* 0x000e220000000a00 */
[----:B------:R-:W-:-:S04]  /*3e8c0*/  LOP3.LUT P4, RZ, R6, 0x8000000, RZ, 0xc0, !PT ;  /* 0x0800000006ff7812 */ /* 0x000fc8000788c0ff */
[----:B------:R-:W-:Y:S02]  /*3e8d0*/  P2R R14, PR, RZ, 0x10 ;  /* 0x00000010ff0e7803 */ /* 0x000fe40000000000 */
[----:B------:R-:W-:Y:S02]  /*3e8e0*/  LOP3.LUT P4, RZ, R5, 0x2000, RZ, 0xc0, !PT ;  /* 0x0000200005ff7812 */ /* 0x000fe4000788c0ff */
[----:B------:R-:W-:Y:S01]  /*3e8f0*/  F2FP.SATFINITE.E4M3.F32.PACK_AB_MERGE_C R15, RZ, R4, RZ ;  /* 0x00000004ff0f723e */ /* 0x000fe200048070ff */
[----:B------:R-:W-:Y:S02]  /*3e900*/  FMUL R4, R216, UR19 ;  /* 0x00000013d8047c20 */ /* 0x000fe40008400000 */
[----:B------:R-:W2:Y:S01]  /*3e910*/  LDL.LU R216, [R1+0x684] ;  /* 0x0006840001d87983 */ /* 0x000ea20000300800 */
[----:B0-----:R-:W-:-:S05]  /*3e920*/  @!P3 IADD3 R8, P6, R199, R8, RZ ;  /* 0x00000008c708b210 */ /* 0x001fca0007fde0ff */
[----:B------:R-:W-:-:S05]  /*3e930*/  @!P3 IMAD.X R9, R202, 0x1, R9, P6 ;  /* 0x00000001ca09b824 */ /* 0x000fca00030e0609 */
[----:B------:R0:W-:Y:S02]  /*3e940*/  @!P3 STG.E.U8 desc[UR26][R8.64+0x80], R11 ;  /* 0x0000800b0800b986 */ /* 0x0001e4000c10111a */
[----:B0-----:R-:W0:Y:S01]  /*3e950*/  @!P4 LDC.64 R8, c[0x0][0x5c0] ;  /* 0x00017000ff08cb82 */ /* 0x001e220000000a00 */
[----:B------:R-:W-:Y:S02]  /*3e960*/  F2FP.SATFINITE.E4M3.F32.PACK_AB_MERGE_C R11, RZ, R4, RZ ;  /* 0x00000004ff0b723e */ /* 0x000fe400048070ff */
[----:B------:R-:W-:Y:S02]  /*3e970*/  LOP3.LUT P1, RZ, R6, 0x4000000, RZ, 0xc0, !PT ;  /* 0x0400000006ff7812 */ /* 0x000fe4000782c0ff */
[----:B0-----:R-:W-:-:S05]  /*3e980*/  @!P4 IADD3 R8, P6, R78, R8, RZ ;  /* 0x000000084e08c210 */ /* 0x001fca0007fde0ff */
[----:B------:R-:W-:Y:S01]  /*3e990*/  @!P4 IMAD.X R9, R198, 0x1, R9, P6 ;  /* 0x00000001c609c824 */ /* 0x000fe200030e0609 */
[----:B------:R-:W-:Y:S02]  /*3e9a0*/  LOP3.LUT P6, RZ, R5, 0x2000, RZ, 0xc0, !PT ;  /* 0x0000200005ff7812 */ /* 0x000fe400078cc0ff */
[----:B------:R-:W-:Y:S01]  /*3e9b0*/  ISETP.NE.AND P4, PT, R14, RZ, PT ;  /* 0x000000ff0e00720c */ /* 0x000fe20003f85270 */
[----:B---3--:R-:W-:Y:S02]  /*3e9c0*/  FMUL R4, R215, UR19 ;  /* 0x00000013d7047c20 */ /* 0x008fe40008400000 */
[----:B------:R-:W3:Y:S08]  /*3e9d0*/  LDL.LU R215, [R1+0x688] ;  /* 0x0006880001d77983 */ /* 0x000ef00000300800 */
[----:B------:R0:W-:Y:S04]  /*3e9e0*/  @!P6 STG.E.U8 desc[UR26][R8.64+0x81], R7 ;  /* 0x000081070800e986 */ /* 0x0001e8000c10111a */
[----:B------:R-:W3:Y:S04]  /*3e9f0*/  LDL.LU R219, [R1+0x68c] ;  /* 0x00068c0001db7983 */ /* 0x000ee80000300800 */
[----:B------:R-:W-:Y:S01]  /*3ea00*/  @!P4 STG.E.U8 desc[UR26][R60.64+0x88], R15 ;  /* 0x0000880f3c00c986 */ /* 0x000fe2000c10111a */
[----:B0-----:R-:W-:-:S03]  /*3ea10*/  F2FP.SATFINITE.E4M3.F32.PACK_AB_MERGE_C R7, RZ, R4, RZ ;  /* 0x00000004ff07723e */ /* 0x001fc600048070ff */
[----:B------:R0:W-:Y:S01]  /*3ea20*/  @!P1 STG.E.U8 desc[UR26][R56.64+0x89], R11 ;  /* 0x0000890b38009986 */ /* 0x0001e2000c10111a */
[----:B----4-:R-:W-:-:S03]  /*3ea30*/  FMUL R4, R217, UR19 ;  /* 0x00000013d9047c20 */ /* 0x010fc60008400000 */
[----:B------:R-:W4:Y:S02]  /*3ea40*/  LDL.LU R217, [R1+0x690] ;  /* 0x0006900001d97983 */ /* 0x000f240000300800 */
[----:B0-----:R-:W-:Y:S01]  /*3ea50*/  F2FP.SATFINITE.E4M3.F32.PACK_AB_MERGE_C R11, RZ, R4, RZ ;  /* 0x00000004ff0b723e */ /* 0x001fe200048070ff */
[----:B------:R-:W-:-:S05]  /*3ea60*/  FMUL R4, R218, UR19 ;  /* 0x00000013da047c20 */ /* 0x000fca0008400000 */
[----:B------:R-:W-:Y:S01]  /*3ea70*/  F2FP.SATFINITE.E4M3.F32.PACK_AB_MERGE_C R15, RZ, R4, RZ ;  /* 0x00000004ff0f723e */ /* 0x000fe200048070ff */
[----:B--2---:R-:W-:Y:S02]  /*3ea80*/  FMUL R4, R214, UR19 ;  /* 0x00000013d6047c20 */ /* 0x004fe40008400000 */
[----:B------:R-:W2:Y:S01]  /*3ea90*/  LDL.LU R214, [R1+0x694] ;  /* 0x0006940001d67983 */ /* 0x000ea20000300800 */
[----:B------:R-:W-:-:S13]  /*3eaa0*/  LOP3.LUT P5, RZ, R5, 0x1000, RZ, 0xc0, !PT ;  /* 0x0000100005ff7812 */ /* 0x000fda00078ac0ff */
[----:B------:R-:W0:Y:S01]  /*3eab0*/  @!P5 LDC.64 R8, c[0x0][0x5c0] ;  /* 0x00017000ff08db82 */ /* 0x000e220000000a00 */
[----:B------:R-:W-:-:S04]  /*3eac0*/  LOP3.LUT P2, RZ, R6, 0x2000000, RZ, 0xc0, !PT ;  /* 0x0200000006ff7812 */ /* 0x000fc8000784c0ff */
[----:B------:R-:W-:Y:S02]  /*3ead0*/  P2R R18, PR, RZ, 0x4 ;  /* 0x00000004ff127803 */ /* 0x000fe40000000000 */
[----:B------:R-:W-:Y:S02]  /*3eae0*/  LOP3.LUT P2, RZ, R5, 0x800, RZ, 0xc0, !PT ;  /* 0x0000080005ff7812 */ /* 0x000fe4000784c0ff */
[----:B0-----:R-:W-:-:S05]  /*3eaf0*/  @!P5 IADD3 R8, P6, R77, R8, RZ ;  /* 0x000000084d08d210 */ /* 0x001fca0007fde0ff */
[----:B------:R-:W-:-:S05]  /*3eb00*/  @!P5 IMAD.X R9, R185, 0x1, R9, P6 ;  /* 0x00000001b909d824 */ /* 0x000fca00030e0609 */
[----:B------:R0:W-:Y:S02]  /*3eb10*/  @!P5 STG.E.U8 desc[UR26][R8.64+0x88], R7 ;  /* 0x000088070800d986 */ /* 0x0001e4000c10111a */
[----:B0-----:R-:W0:Y:S01]  /*3eb20*/  @!P2 LDC.64 R8, c[0x0][0x5c0] ;  /* 0x00017000ff08ab82 */ /* 0x001e220000000a00 */
[----:B------:R-:W-:Y:S01]  /*3eb30*/  F2FP.SATFINITE.E4M3.F32.PACK_AB_MERGE_C R7, RZ, R4, RZ ;  /* 0x00000004ff07723e */ /* 0x000fe200048070ff */
[----:B------:R-:W-:Y:S02]  /*3eb40*/  FMUL R4, R216, UR19 ;  /* 0x00000013d8047c20 */ /* 0x000fe40008400000 */
[----:B------:R-:W2:Y:S04]  /*3eb50*/  LDL.LU R216, [R1+0x698] ;  /* 0x0006980001d87983 */ /* 0x000ea80000300800 */
[----:B------:R-:W2:Y:S01]  /*3eb60*/  LDL.LU R218, [R1+0x69c] ;  /* 0x00069c0001da7983 */ /* 0x000ea20000300800 */
[----:B0-----:R-:W-:-:S05]  /*3eb70*/  @!P2 IADD3 R8, P6, R76, R8, RZ ;  /* 0x000000084c08a210 */ /* 0x001fca0007fde0ff */
[----:B------:R-:W-:Y:S01]  /*3eb80*/  @!P2 IMAD.X R9, R173, 0x1, R9, P6 ;  /* 0x00000001ad09a824 */ /* 0x000fe200030e0609 */
[C---:B------:R-:W-:Y:S02]  /*3eb90*/  LOP3.LUT P6, RZ, R5.reuse, 0x800, RZ, 0xc0, !PT ;  /* 0x0000080005ff7812 */ /* 0x040fe400078cc0ff */
[----:B------:R-:W-:-:S11]  /*3eba0*/  LOP3.LUT P3, RZ, R5, 0x400, RZ, 0xc0, !PT ;  /* 0x0000040005ff7812 */ /* 0x000fd6000786c0ff */
[----:B------:R0:W-:Y:S02]  /*3ebb0*/  @!P6 STG.E.U8 desc[UR26][R8.64+0x89], R11 ;  /* 0x0000890b0800e986 */ /* 0x0001e4000c10111a */
[----:B0-----:R-:W-:Y:S01]  /*3ebc0*/  F2FP.SATFINITE.E4M3.F32.PACK_AB_MERGE_C R11, RZ, R4, RZ ;  /* 0x00000004ff0b723e */ /* 0x001fe200048070ff */
[----:B------:R-:W0:Y:S01]  /*3ebd0*/  @!P3 LDC.64 R8, c[0x0][0x5c0] ;  /* 0x00017000ff08bb82 */ /* 0x000e220000000a00 */
[----:B---3--:R-:W-:Y:S02]  /*3ebe0*/  FMUL R4, R215, UR19 ;  /* 0x00000013d7047c20 */ /* 0x008fe40008400000 */
[----:B------:R-:W3:Y:S01]  /*3ebf0*/  LDL.LU R215, [R1+0x6a0] ;  /* 0x0006a00001d77983 */ /* 0x000ee20000300800 */
[----:B------:R-:W-:Y:S02]  /*3ec00*/  ISETP.NE.AND P2, PT, R18, RZ, PT ;  /* 0x000000ff1200720c */ /* 0x000fe40003f45270 */
[----:B------:R-:W-:Y:S02]  /*3ec10*/  LOP3.LUT P0, RZ, R6, 0x1000000, RZ, 0xc0, !PT ;  /* 0x0100000006ff7812 */ /* 0x000fe4000780c0ff */
[----:B0-----:R-:W-:-:S09]  /*3ec20*/  @!P3 IADD3 R8, P6, R71, R8, RZ ;  /* 0x000000084708b210 */ /* 0x001fd20007fde0ff */
[----:B------:R-:W-:Y:S04]  /*3ec30*/  @!P2 STG.E.U8 desc[UR26][R58.64+0x90], R15 ;  /* 0x0000900f3a00a986 */ /* 0x000fe8000c10111a */
[----:B------:R0:W-:Y:S01]  /*3ec40*/  @!P0 STG.E.U8 desc[UR26][R52.64+0x91], R7 ;  /* 0x0000910734008986 */ /* 0x0001e2000c10111a */
[----:B------:R-:W-:Y:S01]  /*3ec50*/  @!P3 IMAD.X R9, R164, 0x1, R9, P6 ;  /* 0x00000001a409b824 */ /* 0x000fe200030e0609 */
[----:B0-----:R-:W-:Y:S01]  /*3ec60*/  F2FP.SATFINITE.E4M3.F32.PACK_AB_MERGE_C R7, RZ, R4, RZ ;  /* 0x00000004ff07723e */ /* 0x001fe200048070ff */
[----:B------:R-:W-:-:S05]  /*3ec70*/  FMUL R4, R219, UR19 ;  /* 0x00000013db047c20 */ /* 0x000fca0008400000 */
[----:B------:R-:W-:Y:S01]  /*3ec80*/  F2FP.SATFINITE.E4M3.F32.PACK_AB_MERGE_C R15, RZ, R4, RZ ;  /* 0x00000004ff0f723e */ /* 0x000fe200048070ff */
[----:B------:R0:W-:Y:S01]  /*3ec90*/  @!P3 STG.E.U8 desc[UR26][R8.64+0x90], R11 ;  /* 0x0000900b0800b986 */ /* 0x0001e2000c10111a */
[----:B----4-:R-:W-:-:S03]  /*3eca0*/  FMUL R4, R217, UR19 ;  /* 0x00000013d9047c20 */ /* 0x010fc60008400000 */
[----:B------:R-:W4:Y:S02]  /*3ecb0*/  LDL.LU R217, [R1+0x6a4] ;  /* 0x0006a40001d97983 */ /* 0x000f240000300800 */
[----:B0-----:R-:W-:Y:S01]  /*3ecc0*/  F2FP.SATFINITE.E4M3.F32.PACK_AB_MERGE_C R11, RZ, R4, RZ ;  /* 0x00000004ff0b723e */ /* 0x001fe200048070ff */
[----:B--2---:R-:W-:Y:S02]  /*3ecd0*/  FMUL R4, R214, UR19 ;  /* 0x00000013d6047c20 */ /* 0x004fe40008400000 */
[----:B------:R-:W2:Y:S01]  /*3ece0*/  LDL.LU R214, [R1+0x6a8] ;  /* 0x0006a80001d67983 */ /* 0x000ea20000300800 */
[----:B------:R-:W-:-:S03]  /*3ecf0*/  LOP3.LUT P4, RZ, R5, 0x200, RZ, 0xc0, !PT ;  /* 0x0000020005ff7812 */ /* 0x000fc6000788c0ff */
[----:B------:R-:W2:Y:S10]  /*3ed00*/  LDL.LU R219, [R1+0x6ac] ;  /* 0x0006ac0001db7983 */ /* 0x000eb40000300800 */
[----:B------:R-:W0:Y:S01]  /*3ed10*/  @!P4 LDC.64 R8, c[0x0][0x5c0] ;  /* 0x00017000ff08cb82 */ /* 0x000e220000000a00 */
[----:B------:R-:W-:-:S02]  /*3ed20*/  LOP3.LUT P1, RZ, R5, 0x100, RZ, 0xc0, !PT ;  /* 0x0000010005ff7812 */ /* 0x000fc4000782c0ff */
[----:B------:R-:W-:Y:S02]  /*3ed30*/  LOP3.LUT P5, RZ, R6, 0x400000, RZ, 0xc0, !PT ;  /* 0x0040000006ff7812 */ /* 0x000fe400078ac0ff */
[----:B0-----:R-:W-:-:S05]  /*3ed40*/  @!P4 IADD3 R8, P6, R184, R8, RZ ;  /* 0x00000008b808c210 */ /* 0x001fca0007fde0ff */
[----:B------:R-:W-:Y:S01]  /*3ed50*/  @!P4 IMAD.X R9, R200, 0x1, R9, P6 ;  /* 0x00000001c809c824 */ /* 0x000fe200030e0609 */
[----:B------:R-:W-:-:S04]  /*3ed60*/  LOP3.LUT P6, RZ, R6, 0x800000, RZ, 0xc0, !PT ;  /* 0x0080000006ff7812 */ /* 0x000fc800078cc0ff */
[----:B------:R0:W-:Y:S02]  /*3ed70*/  @!P4 STG.E.U8 desc[UR26][R8.64+0x91], R7 ;  /* 0x000091070800c986 */ /* 0x0001e4000c10111a */
[----:B0-----:R-:W0:Y:S01]  /*3ed80*/  @!P1 LDC.64 R8, c[0x0][0x5c0] ;  /* 0x00017000ff089b82 */ /* 0x001e220000000a00 */
[----:B------:R-:W-:-:S06]  /*3ed90*/  FMUL R7, R216, UR19 ;  /* 0x00000013d8077c20 */ /* 0x000fcc0008400000 */
[----:B------:R-:W-:Y:S04]  /*3eda0*/  @!P6 STG.E.U8 desc[UR26][R50.64+0x98], R15 ;  /* 0x0000980f3200e986 */ /* 0x000fe8000c10111a */
[----:B------:R-:W2:Y:S04]  /*3edb0*/  LDL.LU R216, [R1+0x6b0] ;  /* 0x0006b00001d87983 */ /* 0x000ea80000300800 */
[----:B------:R1:W-:Y:S01]  /*3edc0*/  @!P5 STG.E.U8 desc[UR26][R44.64+0x99], R11 ;  /* 0x0000990b2c00d986 */ /* 0x0003e2000c10111a */
[----:B------:R-:W-:Y:S02]  /*3edd0*/  LOP3.LUT P2, RZ, R5, 0x80, RZ, 0xc0, !PT ;  /* 0x0000008005ff7812 */ /* 0x000fe4000784c0ff */
[----:B-1----:R-:W-:Y:S01]  /*3ede0*/  F2FP.SATFINITE.E4M3.F32.PACK_AB_MERGE_C R11, RZ, R7, RZ ;  /* 0x00000007ff0b723e */ /* 0x002fe200048070ff */
[----:B------:R-:W-:-:S05]  /*3edf0*/  FMUL R7, R218, UR19 ;  /* 0x00000013da077c20 */ /* 0x000fca0008400000 */
[----:B------:R-:W-:Y:S02]  /*3ee00*/  F2FP.SATFINITE.E4M3.F32.PACK_AB_MERGE_C R15, RZ, R7, RZ ;  /* 0x00000007ff0f723e */ /* 0x000fe400048070ff */
[----:B0-----:R-:W-:Y:S02]  /*3ee10*/  @!P1 IADD3 R8, P6, R154, R8, RZ ;  /* 0x000000089a089210 */ /* 0x001fe40007fde0ff */
[C---:B------:R-:W-:Y:S02]  /*3ee20*/  LOP3.LUT P0, RZ, R5.reuse, 0x40, RZ, 0xc0, !PT ;  /* 0x0000004005ff7812 */ /* 0x040fe4000780c0ff */
[----:B------:R-:W-:Y:S01]  /*3ee30*/  LOP3.LUT P4, RZ, R5, 0x20, RZ, 0xc0, !PT ;  /* 0x0000002005ff7812 */ /* 0x000fe2000788c0ff */
[----:B------:R-:W-:Y:S01]  /*3ee40*/  @!P1 IMAD.X R9, R165, 0x1, R9, P6 ;  /* 0x00000001a5099824 */ /* 0x000fe200030e0609 */
[----:B------:R-:W-:Y:S02]  /*3ee50*/  LOP3.LUT P6, RZ, R5, 0x100, RZ, 0xc0, !PT ;  /* 0x0000010005ff7812 */ /* 0x000fe400078cc0ff */
[----:B------:R-:W-:-:S02]  /*3ee60*/  F2FP.SATFINITE.E4M3.F32.PACK_AB_MERGE_C R37, RZ, R4, RZ ;  /* 0x00000004ff25723e */ /* 0x000fc400048070ff */
[----:B------:R-:W0:Y:S01]  /*3ee70*/  @!P2 LDC.64 R4, c[0x0][0x5c0] ;  /* 0x00017000ff04ab82 */ /* 0x000e220000000a00 */
[----:B---3--:R-:W-:Y:S02]  /*3ee80*/  FMUL R7, R215, UR19 ;  /* 0x00000013d7077c20 */ /* 0x008fe40008400000 */
[----:B------:R-:W3:Y:S04]  /*3ee90*/  LDL.LU R215, [R1+0x6b4] ;  /* 0x0006b40001d77983 */ /* 0x000ee80000300800 */
[----:B------:R-:W3:Y:S04]  /*3eea0*/  LDL.LU R218, [R1+0x6b8] ;  /* 0x0006b80001da7983 */ /* 0x000ee80000300800 */
[----:B------:R1:W-:Y:S01]  /*3eeb0*/  @!P6 STG.E.U8 desc[UR26][R8.64+0x98], R37 ;  /* 0x000098250800e986 */ /* 0x0003e2000c10111a */
[----:B0-----:R-:W-:-:S05]  /*3eec0*/  @!P2 IADD3 R4, P6, R70, R4, RZ ;  /* 0x000000044604a210 */ /* 0x001fca0007fde0ff */
[----:B------:R-:W-:Y:S01]  /*3eed0*/  @!P2 IMAD.X R5, R95, 0x1, R5, P6 ;  /* 0x000000015f05a824 */ /* 0x000fe200030e0605 */
[----:B-1----:R-:W-:-:S04]  /*3eee0*/  F2FP.SATFINITE.E4M3.F32.PACK_AB_MERGE_C R9, RZ, R7, RZ ;  /* 0x00000007ff09723e */ /* 0x002fc800048070ff */
[----:B------:R0:W-:Y:S01]  /*3eef0*/  @!P2 STG.E.U8 desc[UR26][R4.64+0x99], R11 ;  /* 0x0000990b0400a986 */ /* 0x0001e2000c10111a */
[----:B------:R-:W-:Y:S01]  /*3ef00*/  LOP3.LUT P6, RZ, R6, 0x200000, RZ, 0xc0, !PT ;  /* 0x0020000006ff7812 */ /* 0x000fe200078cc0ff */
[----:B0-----:R-:W0:Y:S01]  /*3ef10*/  @!P0 LDC.64 R4, c[0x0][0x5c0] ;  /* 0x00017000ff048b82 */ /* 0x001e220000000a00 */
[----:B----4-:R-:W-:Y:S02]  /*3ef20*/  FMUL R7, R217, UR19 ;  /* 0x00000013d9077c20 */ /* 0x010fe40008400000 */
[----:B------:R-:W4:Y:S03]  /*3ef30*/  LDL.LU R217, [R1+0x6bc] ;  /* 0x0006bc0001d97983 */ /* 0x000f260000300800 */
[----:B------:R-:W-:Y:S01]  /*3ef40*/  F2FP.SATFINITE.E4M3.F32.PACK_AB_MERGE_C R11, RZ, R7, RZ ;  /* 0x00000007ff0b723e */ /* 0x000fe200048070ff */
[----:B--2---:R-:W-:Y:S02]  /*3ef50*/  FMUL R7, R214, UR19 ;  /* 0x00000013d6077c20 */ /* 0x004fe40008400000 */
[----:B------:R-:W2:Y:S01]  /*3ef60*/  LDL.LU R214, [R1+0x6c0] ;  /* 0x0006c00001d67983 */ /* 0x000ea20000300800 */
[----:B------:R-:W-:-:S03]  /*3ef70*/  LOP3.LUT P3, RZ, R6, 0x100000, RZ, 0xc0, !PT ;  /* 0x0010000006ff7812 */ /* 0x000fc6000786c0ff */
[----:B------:R-:W-:Y:S01]  /*3ef80*/  @!P6 STG.E.U8 desc[UR26][R46.64+0xa0], R15 ;  /* 0x0000a00f2e00e986 */ /* 0x000fe2000c10111a */
[----:B0-----:R-:W-:-:S05]  /*3ef90*/  @!P0 IADD3 R4, P6, R31, R4, RZ ;  /* 0x000000041f048210 */ /* 0x001fca0007fde0ff */
[----:B------:R-:W-:-:S04]  /*3efa0*/  @!P0 IMAD.X R5, R94, 0x1, R5, P6 ;  /* 0x000000015e058824 */ /* 0x000fc800030e0605 */
[----:B------:R-:W-:Y:S04]  /*3efb0*/  @!P3 STG.E.U8 desc[UR26][R40.64+0xa1], R9 ;  /* 0x0000a1092800b986 */ /* 0x000fe8000c10111a */
[----:B------:R0:W-:Y:S02]  /*3efc0*/  @!P0 STG.E.U8 desc[UR26][R4.64+0xa0], R11 ;  /* 0x0000a00b04008986 */ /* 0x0001e4000c10111a */
[----:B0-----:R-:W0:Y:S01]  /*3efd0*/  @!P4 LDC.64 R4, c[0x0][0x5c0] ;  /* 0x00017000ff04cb82 */ /* 0x001e220000000a00 */
[----:B------:R-:W-:Y:S02]  /*3efe0*/  LOP3.LUT P5, RZ, R6, 0x80000, RZ, 0xc0, !PT ;  /* 0x0008000006ff7812 */ /* 0x000fe400078ac0ff */
[----:B------:R-:W-:Y:S01]  /*3eff0*/  F2FP.SATFINITE.E4M3.F32.PACK_AB_MERGE_C R9, RZ, R7, RZ ;  /* 0x00000007ff09723e */ /* 0x000fe200048070ff */
[----:B------:R-:W-:-:S02]  /*3f000*/  FMUL R7, R219, UR19 ;  /* 0x00000013db077c20 */ /* 0x000fc40008400000 */
[----:B------:R-:W2:Y:S03]  /*3f010*/  LDL.LU R219, [R1+0x6c4] ;  /* 0x0006c40001db7983 */ /* 0x000ea60000300800 */
[----:B------:R-:W-:Y:S02]  /*3f020*/  F2FP.SATFINITE.E4M3.F32.PACK_AB_MERGE_C R15, RZ, R7, RZ ;  /* 0x00000007ff0f723e */ /* 0x000fe400048070ff */
[----:B0-----:R-:W-:-:S05]  /*3f030*/  @!P4 IADD3 R4, P6, R23, R4, RZ ;  /* 0x000000041704c210 */ /* 0x001fca0007fde0ff */
[----:B------:R-:W-:-:S05]  /*3f040*/  @!P4 IMAD.X R5, R87, 0x1, R5, P6 ;  /* 0x000000015705c824 */ /* 0x000fca00030e0605 */
[----:B------:R0:W-:Y:S04]  /*3f050*/  @!P4 STG.E.U8 desc[UR26][R4.64+0xa1], R9 ;  /* 0x0000a1090400c986 */ /* 0x0001e8000c10111a */
[----:B------:R-:W-:Y:S01]  /*3f060*/  @!P5 STG.E.U8 desc[UR26][R38.64+0xa8], R15 ;  /* 0x0000a80f2600d986 */ /* 0x000fe2000c10111a */
[----:B------:R-:W-:Y:S02]  /*3f070*/  LOP3.LUT P5, RZ, R0, 0x2000, RZ, 0xc0, !PT ;  /* 0x0000200000ff7812 */ /* 0x000fe400078ac0ff */
[----:B------:R-:W-:-:S11]  /*3f080*/  LOP3.LUT P6, RZ, R6, 0x40000, RZ, 0xc0, !PT ;  /* 0x0004000006ff7812 */ /* 0x000fd600078cc0ff */
[----:B0-----:R-:W0:Y:S01]  /*3f090*/  @!P5 LDC.64 R4, c[0x0][0x5c0] ;  /* 0x00017000ff04db82 */ /* 0x001e220000000a00 */
[----:B------:R-:W-:Y:S01]  /*3f0a0*/  FMUL R7, R216, UR19 ;  /* 0x00000013d8077c20 */ /* 0x000fe20008400000 */
[----:B------:R-:W-:Y:S01]  /*3f0b0*/  LOP3.LUT P4, RZ, R0, 0x4000, RZ, 0xc0, !PT ;  /* 0x0000400000ff7812 */ /* 0x000fe2000788c0ff */
[----:B------:R-:W2:Y:S03]  /*3f0c0*/  LDL.LU R216, [R1+0x6c8] ;  /* 0x0006c80001d87983 */ /* 0x000ea60000300800 */
[----:B------:R-:W-:-:S05]  /*3f0d0*/  F2FP.SATFINITE.E4M3.F32.PACK_AB_MERGE_C R11, RZ, R7, RZ ;  /* 0x00000007ff0b723e */ /* 0x000fca00048070ff */
[----:B------:R-:W-:Y:S01]  /*3f0e0*/  @!P6 STG.E.U8 desc[UR26][R34.64+0xa9], R11 ;  /* 0x0000a90b2200e986 */ /* 0x000fe2000c10111a */
[----:B0-----:R-:W-:-:S05]  /*3f0f0*/  @!P5 IADD3 R4, P6, R22, R4, RZ ;  /* 0x000000041604d210 */ /* 0x001fca0007fde0ff */
[----:B------:R-:W-:Y:S02]  /*3f100*/  @!P5 IMAD.X R5, R86, 0x1, R5, P6 ;  /* 0x000000015605d824 */ /* 0x000fe400030e0605 */
[----:B---3--:R-:W-:Y:S02]  /*3f110*/  FMUL R7, R215, UR19 ;  /* 0x00000013d7077c20 */ /* 0x008fe40008400000 */
[----:B------:R-:W3:Y:S03]  /*3f120*/  LDL.LU R215, [R1+0x6cc] ;  /* 0x0006cc0001d77983 */ /* 0x000ee60000300800 */
[----:B------:R-:W-:-:S05]  /*3f130*/  F2FP.SATFINITE.E4M3.F32.PACK_AB_MERGE_C R9, RZ, R7, RZ ;  /* 0x00000007ff09723e */ /* 0x000fca00048070ff */
[----:B------:R0:W-:Y:S02]  /*3f140*/  @!P5 STG.E.U8 desc[UR26][R4.64+0xa8], R9 ;  /* 0x0000a8090400d986 */ /* 0x0001e4000c10111a */
[----:B0-----:R-:W0:Y:S01]  /*3f150*/  @!P4 LDC.64 R4, c[0x0][0x5c0] ;  /* 0x00017000ff04cb82 */ /* 0x001e220000000a00 */
[----:B------:R-:W-:Y:S01]  /*3f160*/  FMUL R7, R218, UR19 ;  /* 0x00000013da077c20 */ /* 0x000fe20008400000 */
[C---:B------:R-:W-:Y:S01]  /*3f170*/  LOP3.LUT P3, RZ, R6.reuse, 0x20000, RZ, 0xc0, !PT ;  /* 0x0002000006ff7812 */ /* 0x040fe2000786c0ff */
[----:B------:R-:W3:Y:S03]  /*3f180*/  LDL.LU R218, [R1+0x6d0] ;  /* 0x0006d00001da7983 */ /* 0x000ee60000300800 */
[----:B------:R-:W-:Y:S02]  /*3f190*/  F2FP.SATFINITE.E4M3.F32.PACK_AB_MERGE_C R11, RZ, R7, RZ ;  /* 0x00000007ff0b723e */ /* 0x000fe400048070ff */
[----:B------:R-:W-:-:S02]  /*3f1a0*/  LOP3.LUT P6, RZ, R6, 0x4000, RZ, 0xc0, !PT ;  /* 0x0000400006ff7812 */ /* 0x000fc400078cc0ff */
[----:B0-----:R-:W-:-:S05]  /*3f1b0*/  @!P4 IADD3 R4, P5, R153, R4, RZ ;  /* 0x000000049904c210 */ /* 0x001fca0007fbe0ff */
[----:B------:R-:W-:Y:S01]  /*3f1c0*/  @!P4 IMAD.X R5, R155, 0x1, R5, P5 ;  /* 0x000000019b05c824 */ /* 0x000fe200028e0605 */
[----:B------:R-:W-:-:S04]  /*3f1d0*/  LOP3.LUT P5, RZ, R6, 0x8000, RZ, 0xc0, !PT ;  /* 0x0000800006ff7812 */ /* 0x000fc800078ac0ff */
[----:B------:R0:W-:Y:S01]  /*3f1e0*/  @!P4 STG.E.U8 desc[UR26][R4.64+0xa9], R11 ;  /* 0x0000a90b0400c986 */ /* 0x0001e2000c10111a */
[----:B------:R-:W-:Y:S01]  /*3f1f0*/  LOP3.LUT P4, RZ, R6, 0x10000, RZ, 0xc0, !PT ;  /* 0x0001000006ff7812 */ /* 0x000fe2000788c0ff */
[----:B----4-:R-:W-:-:S05]  /*3f200*/  FMUL R6, R217, UR19 ;  /* 0x00000013d9067c20 */ /* 0x010fca0008400000 */
[----:B------:R-:W-:Y:S01]  /*3f210*/  F2FP.SATFINITE.E4M3.F32.PACK_AB_MERGE_C R15, RZ, R6, RZ ;  /* 0x00000006ff0f723e */ /* 0x000fe200048070ff */
[----:B--2---:R-:W-:Y:S02]  /*3f220*/  FMUL R6, R214, UR19 ;  /* 0x00000013d6067c20 */ /* 0x004fe40008400000 */
[----:B------:R-:W2:Y:S04]  /*3f230*/  LDL.LU R214, [R1+0x6d4] ;  /* 0x0006d40001d67983 */ /* 0x000ea80000300800 */
[----:B------:R-:W-:Y:S01]  /*3f240*/  @!P3 STG.E.U8 desc[UR26][R32.64+0xb0], R15 ;  /* 0x0000b00f2000b986 */ /* 0x000fe2000c10111a */
[----:B------:R-:W-:-:S03]  /*3f250*/  LOP3.LUT P3, RZ, R0, 0x1000, RZ, 0xc0, !PT ;  /* 0x0000100000ff7812 */ /* 0x000fc6000786c0ff */
[----:B------:R-:W4:Y:S01]  /*3f260*/  LDL.LU R217, [R1+0x6d8] ;  /* 0x0006d80001d97983 */ /* 0x000f220000300800 */
[----:B------:R-:W-:-:S09]  /*3f270*/  LOP3.LUT P0, RZ, R0, 0x8000, RZ, 0xc0, !PT ;  /* 0x0000800000ff7812 */ /* 0x000fd2000780c0ff */
[----:B0-----:R-:W0:Y:S01]  /*3f280*/  @!P3 LDC.64 R4, c[0x0][0x5c0] ;  /* 0x00017000ff04bb82 */ /* 0x001e220000000a00 */
[----:B------:R-:W-:-:S07]  /*3f290*/  F2FP.SATFINITE.E4M3.F32.PACK_AB_MERGE_C R23, RZ, R6, RZ ;  /* 0x00000006ff17723e */ /* 0x000fce00048070ff */
[----:B------:R-:W1:Y:S01]  /*3f2a0*/  @!P0 LDC.64 R6, c[0x0][0x5c0] ;  /* 0x00017000ff068b82 */ /* 0x000e620000000a00 */
[----:B------:R1:W-:Y:S01]  /*3f2b0*/  @!P4 STG.E.U8 desc[UR26][R26.64+0xb1], R23 ;  /* 0x0000b1171a00c986 */ /* 0x0003e2000c10111a */
[----:B------:R-:W-:Y:S01]  /*3f2c0*/  FMUL R8, R219, UR19 ;  /* 0x00000013db087c20 */ /* 0x000fe20008400000 */
[----:B0-----:R-:W-:-:S04]  /*3f2d0*/  @!P3 IADD3 R4, P4, R79, R4, RZ ;  /* 0x000000044f04b210 */ /* 0x001fc80007f9e0ff */
[----:B------:R-:W-:Y:S01]  /*3f2e0*/  F2FP.SATFINITE.E4M3.F32.PACK_AB_MERGE_C R31, RZ, R8, RZ ;  /* 0x00000008ff1f723e */ /* 0x000fe200048070ff */
[----:B------:R-:W-:-:S05]  /*3f2f0*/  @!P3 IMAD.X R5, R152, 0x1, R5, P4 ;  /* 0x000000019805b824 */ /* 0x000fca00020e0605 */
[----:B------:R-:W-:Y:S01]  /*3f300*/  @!P3 STG.E.U8 desc[UR26][R4.64+0xb0], R31 ;  /* 0x0000b01f0400b986 */ /* 0x000fe2000c10111a */
[----:B-1----:R-:W-:Y:S01]  /*3f310*/  @!P0 IADD3 R6, P3, R36, R6, RZ ;  /* 0x0000000624068210 */ /* 0x002fe20007f7e0ff */
[----:B------:R-:W-:Y:S02]  /*3f320*/  FMUL R11, R216, UR19 ;  /* 0x00000013d80b7c20 */ /* 0x000fe40008400000 */
[----:B------:R-:W4:Y:S03]  /*3f330*/  LDL.LU R216, [R1+0x6dc] ;  /* 0x0006dc0001d87983 */ /* 0x000f260000300800 */
[----:B------:R-:W-:Y:S01]  /*3f340*/  F2FP.SATFINITE.E4M3.F32.PACK_AB_MERGE_C R23, RZ, R11, RZ ;  /* 0x0000000bff17723e */ /* 0x000fe200048070ff */
[----:B------:R-:W-:-:S05]  /*3f350*/  @!P0 IMAD.X R7, R98, 0x1, R7, P3 ;  /* 0x0000000162078824 */ /* 0x000fca00018e0607 */
[----:B------:R2:W-:Y:S01]  /*3f360*/  @!P0 STG.E.U8 desc[UR26][R6.64+0xb1], R23 ;  /* 0x0000b11706008986 */ /* 0x0005e2000c10111a */
[----:B---3--:R-:W-:-:S03]  /*3f370*/  FMUL R11, R215, UR19 ;  /* 0x00000013d70b7c20 */ /* 0x008fc60008400000 */
[----:B------:R-:W3:Y:S01]  /*3f380*/  LDL.LU R215, [R1+0x6e0] ;  /* 0x0006e00001d77983 */ /* 0x000ee20000300800 */
[----:B--2---:R-:W-:-:S03]  /*3f390*/  FMUL R6, R214, UR19 ;  /* 0x00000013d6067c20 */ /* 0x004fc60008400000 */
[----:B------:R-:W2:Y:S01]  /*3f3a0*/  LDL.LU R214, [R1+0x6e4] ;  /* 0x0006e40001d67983 */ /* 0x000ea20000300800 */
[C---:B------:R-:W-:Y:S02]  /*3f3b0*/  LOP3.LUT P2, RZ, R0.reuse, 0x10000, RZ, 0xc0, !PT ;  /* 0x0001000000ff7812 */ /* 0x040fe4000784c0ff */
[----:B------:R-:W-:-:S11]  /*3f3c0*/  LOP3.LUT P1, RZ, R0, 0x20000, RZ, 0xc0, !PT ;  /* 0x0002000000ff7812 */ /* 0x000fd6000782c0ff */
[----:B------:R-:W0:Y:S01]  /*3f3d0*/  @!P2 LDC.64 R8, c[0x0][0x5c0] ;  /* 0x00017000ff08ab82 */ /* 0x000e220000000a00 */
[----:B------:R-:W-:-:S04]  /*3f3e0*/  ISETP.GE.AND P3, PT, R28, 0x181, PT ;  /* 0x000001811c00780c */ /* 0x000fc80003f66270 */
[----:B------:R-:W-:-:S03]  /*3f3f0*/  ISETP.LT.OR P0, PT, R29, 0x1, !P3 ;  /* 0x000000011d00780c */ /* 0x000fc60005f01670 */
[----:B------:R-:W1:Y:S01]  /*3f400*/  @!P1 LDC.64 R4, c[0x0][0x5c0] ;  /* 0x00017000ff049b82 */ /* 0x000e620000000a00 */
[----:B------:R-:W-:-:S09]  /*3f410*/  F2FP.SATFINITE.E4M3.F32.PACK_AB_MERGE_C R27, RZ, R11, RZ ;  /* 0x0000000bff1b723e */ /* 0x000fd200048070ff */
[----:B------:R-:W4:Y:S01]  /*3f420*/  @!P0 LDC.64 R14, c[0x0][0x5c0] ;  /* 0x00017000ff0e8b82 */ /* 0x000f220000000a00 */
[----:B0-----:R-:W-:-:S05]  /*3f430*/  @!P2 IADD3 R8, P4, R19, R8, RZ ;  /* 0x000000081308a210 */ /* 0x001fca0007f9e0ff */
[----:B------:R-:W-:Y:S01]  /*3f440*/  @!P2 IMAD.X R9, R13, 0x1, R9, P4 ;  /* 0x000000010d09a824 */ /* 0x000fe200020e0609 */
[----:B------:R-:W-:Y:S01]  /*3f450*/  ISETP.LT.OR P4, PT, R29, 0x2, !P3 ;  /* 0x000000021d00780c */ /* 0x000fe20005f81670 */
[----:B------:R0:W-:Y:S01]  /*3f460*/  @!P5 STG.E.U8 desc[UR26][R20.64+0xb8], R27 ;  /* 0x0000b81b1400d986 */ /* 0x0001e2000c10111a */
[----:B-1----:R-:W-:Y:S01]  /*3f470*/  @!P1 IADD3 R12, P5, R12, R4, RZ ;  /* 0x000000040c0c9210 */ /* 0x002fe20007fbe0ff */
[----:B----4-:R-:W-:Y:S01]  /*3f480*/  FMUL R4, R217, UR19 ;  /* 0x00000013d9047c20 */ /* 0x010fe20008400000 */
[----:B------:R-:W-:Y:S01]  /*3f490*/  FMUL R11, R218, UR19 ;  /* 0x00000013da0b7c20 */ /* 0x000fe20008400000 */
[----:B------:R-:W-:Y:S02]  /*3f4a0*/  F2FP.SATFINITE.E4M3.F32.PACK_AB_MERGE_C R19, RZ, R6, RZ ;  /* 0x00000006ff13723e */ /* 0x000fe400048070ff */
[----:B------:R-:W-:Y:S02]  /*3f4b0*/  @!P1 IMAD.X R13, R10, 0x1, R5, P5 ;  /* 0x000000010a0d9824 */ /* 0x000fe400028e0605 */
[----:B------:R-:W-:Y:S01]  /*3f4c0*/  @!P0 IMAD.MOV.U32 R5, RZ, RZ, R30 ;  /* 0x000000ffff058224 */ /* 0x000fe200078e001e */
[----:B------:R-:W-:-:S03]  /*3f4d0*/  F2FP.SATFINITE.E4M3.F32.PACK_AB_MERGE_C R11, RZ, R11, RZ ;  /* 0x0000000bff0b723e */ /* 0x000fc600048070ff */
[----:B------:R-:W1:Y:S01]  /*3f4e0*/  @!P4 LDC.64 R6, c[0x0][0x5c0] ;  /* 0x00017000ff06cb82 */ /* 0x000e620000000a00 */
[----:B0-----:R-:W-:Y:S01]  /*3f4f0*/  F2FP.SATFINITE.E4M3.F32.PACK_AB_MERGE_C R21, RZ, R4, RZ ;  /* 0x00000004ff15723e */ /* 0x001fe200048070ff */
[----:B------:R-:W-:Y:S01]  /*3f500*/  @!P0 IMAD.MOV.U32 R4, RZ, RZ, R24 ;  /* 0x000000ffff048224 */ /* 0x000fe200078e0018 */
[----:B------:R0:W-:Y:S03]  /*3f510*/  @!P6 STG.E.U8 desc[UR26][R16.64+0xb9], R11 ;  /* 0x0000b90b1000e986 */ /* 0x0001e6000c10111a */
[----:B------:R-:W-:Y:S01]  /*3f520*/  @!P0 IMAD.WIDE.U32 R4, R2, 0x180, R4 ;  /* 0x0000018002048825 */ /* 0x000fe200078e0004 */
[----:B------:R-:W-:Y:S04]  /*3f530*/  @!P2 STG.E.U8 desc[UR26][R8.64+0xb8], R19 ;  /* 0x0000b8130800a986 */ /* 0x000fe8000c10111a */
[----:B------:R4:W-:Y:S01]  /*3f540*/  @!P1 STG.E.U8 desc[UR26][R12.64+0xb9], R21 ;  /* 0x0000b9150c009986 */ /* 0x0009e2000c10111a */
[----:B------:R-:W-:Y:S01]  /*3f550*/  @!P0 IADD3 R14, P1, R4, R14, RZ ;  /* 0x0000000e040e8210 */ /* 0x000fe20007f3e0ff */
[----:B0-----:R-:W-:-:S02]  /*3f560*/  @!P0 IMAD R11, R3, 0x180, RZ ;  /* 0x00000180030b8824 */ /* 0x001fc400078e02ff */
[----:B------:R-:W-:-:S03]  /*3f570*/  @!P4 IMAD.MOV.U32 R4, RZ, RZ, R24 ;  /* 0x000000ffff04c224 */ /* 0x000fc600078e0018 */
[----:B------:R-:W-:Y:S01]  /*3f580*/  @!P0 IADD3.X R15, R15, R5, R11, P1, !PT ;  /* 0x000000050f0f8210 */ /* 0x000fe20000ffe40b */
[----:B------:R-:W-:Y:S02]  /*3f590*/  @!P4 IMAD.MOV.U32 R5, RZ, RZ, R30 ;  /* 0x000000ffff05c224 */ /* 0x000fe400078e001e */
[----:B------:R-:W-:Y:S01]  /*3f5a0*/  FMUL R10, R216, UR19 ;  /* 0x00000013d80a7c20 */ /* 0x000fe20008400000 */
[C---:B------:R-:W-:Y:S02]  /*3f5b0*/  ISETP.LT.OR P2, PT, R29.reuse, 0x9, !P3 ;  /* 0x000000091d00780c */ /* 0x040fe40005f41670 */
[----:B------:R-:W-:Y:S02]  /*3f5c0*/  ISETP.LT.OR P5, PT, R29, 0xa, !P3 ;  /* 0x0000000a1d00780c */ /* 0x000fe40005fa1670 */
[----:B------:R-:W-:Y:S01]  /*3f5d0*/  F2FP.SATFINITE.E4M3.F32.PACK_AB_MERGE_C R17, RZ, R10, RZ ;  /* 0x0000000aff11723e */ /* 0x000fe200048070ff */
[----:B------:R-:W-:-:S04]  /*3f5e0*/  @!P4 IMAD.WIDE.U32 R10, R2, 0x180, R4 ;  /* 0x00000180020ac825 */ /* 0x000fc800078e0004 */
[----:B----4-:R-:W-:Y:S01]  /*3f5f0*/  @!P4 IMAD R12, R3, 0x180, RZ ;  /* 0x00000180030cc824 */ /* 0x010fe200078e02ff */
[----:B-1----:R-:W-:-:S03]  /*3f600*/  @!P4 IADD3 R10, P1, R10, R6, RZ ;  /* 0x000000060a0ac210 */ /* 0x002fc60007f3e0ff */
[----:B------:R-:W0:Y:S01]  /*3f610*/  @!P2 LDC.64 R8, c[0x0][0x5c0] ;  /* 0x00017000ff08ab82 */ /* 0x000e220000000a00 */
[----:B------:R-:W-:Y:S01]  /*3f620*/  @!P4 IADD3.X R11, R7, R11, R12, P1, !PT ;  /* 0x0000000b070bc210 */ /* 0x000fe20000ffe40c */
[----:B------:R1:W-:Y:S01]  /*3f630*/  @!P0 STG.E.U8 desc[UR26][R14.64], R17 ;  /* 0x000000110e008986 */ /* 0x0003e2000c10111a */
[----:B------:R-:W-:-:S05]  /*3f640*/  ISETP.GE.AND P0, PT, R28, 0x189, PT ;  /* 0x000001891c00780c */ /* 0x000fca0003f06270 */
[----:B------:R-:W4:Y:S01]  /*3f650*/  @!P5 LDC.64 R4, c[0x0][0x5c0] ;  /* 0x00017000ff04db82 */ /* 0x000f220000000a00 */
[----:B------:R-:W-:Y:S01]  /*3f660*/  ISETP.LT.OR P1, PT, R29, 0x1, !P0 ;  /* 0x000000011d00780c */ /* 0x000fe20004721670 */
[----:B------:R-:W-:Y:S01]  /*3f670*/  @!P2 IMAD.MOV.U32 R6, RZ, RZ, R24 ;  /* 0x000000ffff06a224 */ /* 0x000fe200078e0018 */
[----:B------:R-:W-:Y:S01]  /*3f680*/  BSSY B1, `(.L_x_42) ;  /* 0x0000014000017945 */ /* 0x000fe20003800000 */
[----:B------:R-:W-:Y:S02]  /*3f690*/  @!P2 IMAD.MOV.U32 R7, RZ, RZ, R30 ;  /* 0x000000ffff07a224 */ /* 0x000fe400078e001e */
[----:B---3--:R-:W-:-:S05]  /*3f6a0*/  FMUL R16, R215, UR19 ;  /* 0x00000013d7107c20 */ /* 0x008fca0008400000 */
[----:B------:R-:W-:-:S05]  /*3f6b0*/  F2FP.SATFINITE.E4M3.F32.PACK_AB_MERGE_C R13, RZ, R16, RZ ;  /* 0x00000010ff0d723e */ /* 0x000fca00048070ff */
[----:B------:R1:W-:Y:S01]  /*3f6c0*/  @!P4 STG.E.U8 desc[UR26][R10.64+0x1], R13 ;  /* 0x0000010d0a00c986 */ /* 0x0003e2000c10111a */
[----:B------:R-:W-:-:S04]  /*3f6d0*/  @!P2 IMAD.WIDE.U32 R6, R2, 0x180, R6 ;  /* 0x000001800206a825 */ /* 0x000fc800078e0006 */
[----:B--2---:R-:W-:-:S05]  /*3f6e0*/  FMUL R12, R214, UR19 ;  /* 0x00000013d60c7c20 */ /* 0x004fca0008400000 */
[----:B------:R-:W-:Y:S01]  /*3f6f0*/  F2FP.SATFINITE.E4M3.F32.PACK_AB_MERGE_C R19, RZ, R12, RZ ;  /* 0x0000000cff13723e */ /* 0x000fe200048070ff */
[----:B01--4-:R-:W-:Y:S06]  /*3f700*/  @P1 BRA `(.L_x_43) ;  /* 0x00000000002c1947 */ /* 0x013fec0003800000 */
[----:B------:R-:W-:Y:S01]  /*3f710*/  IMAD.MOV.U32 R10, RZ, RZ, R24 ;  /* 0x000000ffff0a7224 */ /* 0x000fe200078e0018 */
[----:B------:R-:W-:Y:S01]  /*3f720*/  ULDC.64 UR20, c[0x0][0x5c0] ;  /* 0x0001700000147ab9 */ /* 0x000fe20000000a00 */
[----:B------:R-:W-:Y:S02]  /*3f730*/  IMAD.MOV.U32 R11, RZ, RZ, R30 ;  /* 0x000000ffff0b7224 */ /* 0x000fe400078e001e */
[----:B------:R-:W-:Y:S02]  /*3f740*/  IMAD R13, R3, 0x180, RZ ;  /* 0x00000180030d7824 */ /* 0x000fe400078e02ff */
[----:B------:R-:W-:-:S04]  /*3f750*/  IMAD.WIDE.U32 R10, R2, 0x180, R10 ;  /* 0x00000180020a7825 */ /* 0x000fc800078e000a */
[----:B------:R-:W-:Y:S02]  /*3f760*/  IMAD.U32 R15, RZ, RZ, UR20 ;  /* 0x00000014ff0f7e24 */ /* 0x000fe4000f8e00ff */
[----:B------:R-:W-:Y:S02]  /*3f770*/  IMAD.U32 R12, RZ, RZ, UR21 ;  /* 0x00000015ff0c7e24 */ /* 0x000fe4000f8e00ff */
[----:B------:R-:W-:Y:S01]  /*3f780*/  IMAD.IADD R13, R11, 0x1, R13 ;  /* 0x000000010b0d7824 */ /* 0x000fe200078e020d */
[----:B------:R-:W-:-:S04]  /*3f790*/  IADD3 R10, P1, P4, R10, UR11, R15 ;  /* 0x0000000b0a0a7c10 */ /* 0x000fc8000fc3e00f */
[----:B------:R-:W-:-:S05]  /*3f7a0*/  IADD3.X R11, R13, UR10, R12, P1, P4 ;  /* 0x0000000a0d0b7c10 */ /* 0x000fca0008fe840c */
[----:B------:R0:W-:Y:S04]  /*3f7b0*/  STG.E.U8 desc[UR26][R10.64], R19 ;  /* 0x000000130a007986 */ /* 0x0001e8000c10111a */
.L_x_43:
[----:B------:R-:W-:Y:S05]  /*3f7c0*/  BSYNC B1 ;  /* 0x0000000000017941 */ /* 0x000fea0003800000 */
.L_x_42:
[----:B0-----:R-:W2:Y:S01]  /*3f7d0*/  LDL.LU R10, [R1+0x6e8] ;  /* 0x0006e800010a7983 */ /* 0x001ea20000300800 */
[----:B------:R-:W-:Y:S01]  /*3f7e0*/  ISETP.LT.OR P1, PT, R29, 0x2, !P0 ;  /* 0x000000021d00780c */ /* 0x000fe20004721670 */
[----:B------:R-:W-:Y:S01]  /*3f7f0*/  @!P2 IMAD R11, R3, 0x180, RZ ;  /* 0x00000180030ba824 */ /* 0x000fe200078e02ff */
[----:B------:R-:W-:Y:S01]  /*3f800*/  BSSY B1, `(.L_x_44) ;  /* 0x0000011000017945 */ /* 0x000fe20003800000 */
[----:B--2---:R-:W-:Y:S01]  /*3f810*/  FMUL R12, R10, UR19 ;  /* 0x000000130a0c7c20 */ /* 0x004fe20008400000 */
[----:B------:R-:W-:-:S04]  /*3f820*/  @!P2 IADD3 R10, P4, R6, R8, RZ ;  /* 0x00000008060aa210 */ /* 0x000fc80007f9e0ff */
[----:B------:R-:W-:Y:S02]  /*3f830*/  @!P2 IADD3.X R11, R9, R7, R11, P4, !PT ;  /* 0x00000007090ba210 */ /* 0x000fe400027fe40b */
[----:B------:R-:W-:-:S03]  /*3f840*/  F2FP.SATFINITE.E4M3.F32.PACK_AB_MERGE_C R9, RZ, R12, RZ ;  /* 0x0000000cff09723e */ /* 0x000fc600048070ff */
[----:B------:R-:W-:Y:S05]  /*3f850*/  @P1 BRA `(.L_x_45) ;  /* 0x00000000002c1947 */ /* 0x000fea0003800000 */
        /* <DEDUP_REMOVED lines=11> */
.L_x_45:
[----:B------:R-:W-:Y:S05]  /*3f910*/  BSYNC B1 ;  /* 0x0000000000017941 */ /* 0x000fea0003800000 */
.L_x_44:
[----:B0-----:R-:W2:Y:S04]  /*3f920*/  LDL.LU R6, [R1+0x6ec] ;  /* 0x0006ec0001067983 */ /* 0x001ea80000300800 */
[----:B------:R-:W3:Y:S04]  /*3f930*/  LDL.LU R14, [R1+0x6f0] ;  /* 0x0006f000010e7983 */ /* 0x000ee80000300800 */
[----:B------:R-:W4:Y:S01]  /*3f940*/  LDL.LU R18, [R1+0x6f4] ;  /* 0x0006f40001127983 */ /* 0x000f220000300800 */
[C---:B------:R-:W-:Y:S01]  /*3f950*/  ISETP.LT.OR P4, PT, R29.reuse, 0x11, !P3 ;  /* 0x000000111d00780c */ /* 0x040fe20005f81670 */
[----:B------:R-:W-:Y:S01]  /*3f960*/  @!P5 IMAD.MOV.U32 R12, RZ, RZ, R24 ;  /* 0x000000ffff0cd224 */ /* 0x000fe200078e0018 */
[----:B------:R-:W-:Y:S01]  /*3f970*/  ISETP.LT.OR P1, PT, R29, 0x12, !P3 ;  /* 0x000000121d00780c */ /* 0x000fe20005f21670 */
[----:B------:R-:W-:Y:S01]  /*3f980*/  @!P5 IMAD.MOV.U32 R13, RZ, RZ, R30 ;  /* 0x000000ffff0dd224 */ /* 0x000fe200078e001e */
[----:B------:R-:W-:Y:S01]  /*3f990*/  BSSY B1, `(.L_x_46) ;  /* 0x000001f000017945 */ /* 0x000fe20003800000 */
[----:B------:R-:W-:-:S02]  /*3f9a0*/  @!P5 IMAD R16, R3, 0x180, RZ ;  /* 0x000001800310d824 */ /* 0x000fc400078e02ff */
[----:B------:R-:W-:-:S06]  /*3f9b0*/  @!P5 IMAD.WIDE.U32 R12, R2, 0x180, R12 ;  /* 0x00000180020cd825 */ /* 0x000fcc00078e000c */
[----:B------:R-:W0:Y:S01]  /*3f9c0*/  @!P4 LDC.64 R8, c[0x0][0x5c0] ;  /* 0x00017000ff08cb82 */ /* 0x000e220000000a00 */
[----:B--2---:R-:W-:Y:S01]  /*3f9d0*/  FMUL R6, R6, UR19 ;  /* 0x0000001306067c20 */ /* 0x004fe20008400000 */
[----:B---3--:R-:W-:-:S04]  /*3f9e0*/  FMUL R14, R14, UR19 ;  /* 0x000000130e0e7c20 */ /* 0x008fc80008400000 */
[----:B------:R-:W-:Y:S02]  /*3f9f0*/  F2FP.SATFINITE.E4M3.F32.PACK_AB_MERGE_C R15, RZ, R6, RZ ;  /* 0x00000006ff0f723e */ /* 0x000fe400048070ff */
[----:B------:R-:W1:Y:S01]  /*3fa00*/  @!P1 LDC.64 R6, c[0x0][0x5c0] ;  /* 0x00017000ff069b82 */ /* 0x000e620000000a00 */
[----:B------:R-:W-:Y:S02]  /*3fa10*/  F2FP.SATFINITE.E4M3.F32.PACK_AB_MERGE_C R17, RZ, R14, RZ ;  /* 0x0000000eff11723e */ /* 0x000fe400048070ff */
[----:B------:R2:W-:Y:S01]  /*3fa20*/  @!P2 STG.E.U8 desc[UR26][R10.64+0x8], R15 ;  /* 0x0000080f0a00a986 */ /* 0x0005e2000c10111a */
[----:B------:R-:W-:Y:S01]  /*3fa30*/  @!P5 IADD3 R4, P2, R12, R4, RZ ;  /* 0x000000040c04d210 */ /* 0x000fe20007f5e0ff */
[----:B----4-:R-:W-:-:S03]  /*3fa40*/  FMUL R14, R18, UR19 ;  /* 0x00000013120e7c20 */ /* 0x010fc60008400000 */
[----:B------:R-:W-:Y:S02]  /*3fa50*/  @!P5 IADD3.X R5, R5, R13, R16, P2, !PT ;  /* 0x0000000d0505d210 */ /* 0x000fe400017fe410 */
[----:B------:R-:W-:-:S03]  /*3fa60*/  ISETP.LT.OR P2, PT, R29, 0x9, !P0 ;  /* 0x000000091d00780c */ /* 0x000fc60004741670 */
[----:B------:R3:W-:Y:S01]  /*3fa70*/  @!P5 STG.E.U8 desc[UR26][R4.64+0x9], R17 ;  /* 0x000009110400d986 */ /* 0x0007e2000c10111a */
[----:B--2---:R-:W-:Y:S01]  /*3fa80*/  F2FP.SATFINITE.E4M3.F32.PACK_AB_MERGE_C R11, RZ, R14, RZ ;  /* 0x0000000eff0b723e */ /* 0x004fe200048070ff */
[----:B---3--:R-:W-:Y:S02]  /*3fa90*/  @!P4 IMAD.MOV.U32 R4, RZ, RZ, R24 ;  /* 0x000000ffff04c224 */ /* 0x008fe400078e0018 */
[----:B------:R-:W-:Y:S02]  /*3faa0*/  @!P4 IMAD.MOV.U32 R5, RZ, RZ, R30 ;  /* 0x000000ffff05c224 */ /* 0x000fe400078e001e */
[----:B------:R-:W-:-:S04]  /*3fab0*/  @!P4 IMAD.WIDE.U32 R12, R2, 0x180, R4 ;  /* 0x00000180020cc825 */ /* 0x000fc800078e0004 */
[----:B0-----:R-:W-:Y:S05]  /*3fac0*/  @P2 BRA `(.L_x_47) ;  /* 0x00000000002c2947 */ /* 0x001fea0003800000 */
        /* <DEDUP_REMOVED lines=11> */
.L_x_47:
[----:B------:R-:W-:Y:S05]  /*3fb80*/  BSYNC B1 ;  /* 0x0000000000017941 */ /* 0x000fea0003800000 */
.L_x_46:
[----:B0-----:R-:W2:Y:S01]  /*3fb90*/  LDL.LU R4, [R1+0x6f8] ;  /* 0x0006f80001047983 */ /* 0x001ea20000300800 */
[----:B------:R-:W-:Y:S01]  /*3fba0*/  ISETP.LT.OR P2, PT, R29, 0xa, !P0 ;  /* 0x0000000a1d00780c */ /* 0x000fe20004741670 */
[----:B------:R-:W-:Y:S01]  /*3fbb0*/  @!P4 IMAD R5, R3, 0x180, RZ ;  /* 0x000001800305c824 */ /* 0x000fe200078e02ff */
[----:B------:R-:W-:Y:S01]  /*3fbc0*/  @!P4 IADD3 R10, P5, R12, R8, RZ ;  /* 0x000000080c0ac210 */ /* 0x000fe20007fbe0ff */
[----:B------:R-:W-:Y:S03]  /*3fbd0*/  BSSY B1, `(.L_x_48) ;  /* 0x0000010000017945 */ /* 0x000fe60003800000 */
[----:B------:R-:W-:Y:S01]  /*3fbe0*/  @!P4 IADD3.X R11, R9, R13, R5, P5, !PT ;  /* 0x0000000d090bc210 */ /* 0x000fe20002ffe405 */
[----:B--2---:R-:W-:-:S05]  /*3fbf0*/  FMUL R4, R4, UR19 ;  /* 0x0000001304047c20 */ /* 0x004fca0008400000 */
[----:B------:R-:W-:Y:S01]  /*3fc00*/  F2FP.SATFINITE.E4M3.F32.PACK_AB_MERGE_C R9, RZ, R4, RZ ;  /* 0x00000004ff09723e */ /* 0x000fe200048070ff */
[----:B------:R-:W-:Y:S06]  /*3fc10*/  @P2 BRA `(.L_x_49) ;  /* 0x00000000002c2947 */ /* 0x000fec0003800000 */
        /* <DEDUP_REMOVED lines=11> */
.L_x_49:
[----:B------:R-:W-:Y:S05]  /*3fcd0*/  BSYNC B1 ;  /* 0x0000000000017941 */ /* 0x000fea0003800000 */
.L_x_48:
        /* <DEDUP_REMOVED lines=14> */
[----:B------:R-:W2:Y:S01]  /*3fdc0*/  @!P2 LDC.64 R4, c[0x0][0x5c0] ;  /* 0x00017000ff04ab82 */ /* 0x000ea20000000a00 */
[----:B------:R-:W-:Y:S02]  /*3fdd0*/  F2FP.SATFINITE.E4M3.F32.PACK_AB_MERGE_C R17, RZ, R14, RZ ;  /* 0x0000000eff11723e */ /* 0x000fe400048070ff */
[----:B------:R3:W-:Y:S01]  /*3fde0*/  @!P4 STG.E.U8 desc[UR26][R10.64+0x10], R15 ;  /* 0x0000100f0a00c986 */ /* 0x0007e2000c10111a */
[----:B-1----:R-:W-:Y:S01]  /*3fdf0*/  @!P1 IADD3 R6, P4, R12, R6, RZ ;  /* 0x000000060c069210 */ /* 0x002fe20007f9e0ff */
[----:B----4-:R-:W-:-:S03]  /*3fe00*/  FMUL R14, R18, UR19 ;  /* 0x00000013120e7c20 */ /* 0x010fc60008400000 */
[----:B------:R-:W-:Y:S02]  /*3fe10*/  @!P1 IADD3.X R7, R7, R13, R16, P4, !PT ;  /* 0x0000000d07079210 */ /* 0x000fe400027fe410 */
[----:B------:R-:W-:-:S03]  /*3fe20*/  ISETP.LT.OR P4, PT, R29, 0x11, !P0 ;  /* 0x000000111d00780c */ /* 0x000fc60004781670 */
[----:B------:R1:W-:Y:S01]  /*3fe30*/  @!P1 STG.E.U8 desc[UR26][R6.64+0x11], R17 ;  /* 0x0000111106009986 */ /* 0x0003e2000c10111a */
[----:B---3--:R-:W-:Y:S01]  /*3fe40*/  F2FP.SATFINITE.E4M3.F32.PACK_AB_MERGE_C R11, RZ, R14, RZ ;  /* 0x0000000eff0b723e */ /* 0x008fe200048070ff */
[----:B-1----:R-:W-:Y:S02]  /*3fe50*/  @!P5 IMAD.MOV.U32 R6, RZ, RZ, R24 ;  /* 0x000000ffff06d224 */ /* 0x002fe400078e0018 */
        /* <DEDUP_REMOVED lines=14> */
.L_x_51:
[----:B------:R-:W-:Y:S05]  /*3ff40*/  BSYNC B1 ;  /* 0x0000000000017941 */ /* 0x000fea0003800000 */
.L_x_50:
[----:B0-----:R-:W3:Y:S01]  /*3ff50*/  LDL.LU R6, [R1+0x708] ;  /* 0x0007080001067983 */ /* 0x001ee20000300800 */
[----:B------:R-:W-:Y:S01]  /*3ff60*/  ISETP.LT.OR P1, PT, R29, 0x12, !P0 ;  /* 0x000000121d00780c */ /* 0x000fe20004721670 */
[----:B------:R-:W-:Y:S01]  /*3ff70*/  @!P5 IMAD R7, R3, 0x180, RZ ;  /* 0x000001800307d824 */ /* 0x000fe200078e02ff */
[----:B------:R-:W-:Y:S01]  /*3ff80*/  @!P5 IADD3 R10, P4, R12, R8, RZ ;  /* 0x000000080c0ad210 */ /* 0x000fe20007f9e0ff */
[----:B------:R-:W-:Y:S03]  /*3ff90*/  BSSY B1, `(.L_x_52) ;  /* 0x0000010000017945 */ /* 0x000fe60003800000 */
[----:B------:R-:W-:Y:S01]  /*3ffa0*/  @!P5 IADD3.X R11, R9, R13, R7, P4, !PT ;  /* 0x0000000d090bd210 */ /* 0x000fe200027fe407 */
[----:B---3--:R-:W-:-:S05]  /*3ffb0*/  FMUL R6, R6, UR19 ;  /* 0x0000001306067c20 */ /* 0x008fca0008400000 */
        /* <DEDUP_REMOVED lines=13> */
.L_x_53:
[----:B------:R-:W-:Y:S05]  /*40090*/  BSYNC B1 ;  /* 0x0000000000017941 */ /* 0x000fea0003800000 */
.L_x_52:
[----:B0-----:R-:W3:Y:S04]  /*400a0*/  LDL.LU R6, [R1+0x70c] ;  /* 0x00070c0001067983 */ /* 0x001ee80000300800 */
[----:B------:R-:W4:Y:S04]  /*400b0*/  LDL.LU R14, [R1+0x710] ;  /* 0x00071000010e7983 */ /* 0x000f280000300800 */
[----:B------:R-:W5:Y:S01]  /*400c0*/  LDL.LU R18, [R1+0x714] ;  /* 0x0007140001127983 */ /* 0x000f620000300800 */
        /* <DEDUP_REMOVED lines=8> */
[----:B---3--:R-:W-:Y:S01]  /*40150*/  FMUL R6, R6, UR19 ;  /* 0x0000001306067c20 */ /* 0x008fe20008400000 */
[----:B----4-:R-:W-:-:S04]  /*40160*/  FMUL R14, R14, UR19 ;  /* 0x000000130e0e7c20 */ /* 0x010fc80008400000 */
[----:B------:R-:W-:Y:S02]  /*40170*/  F2FP.SATFINITE.E4M3.F32.PACK_AB_MERGE_C R15, RZ, R6, RZ ;  /* 0x00000006ff0f723e */ /* 0x000fe400048070ff */
[----:B------:R-:W1:Y:S01]  /*40180*/  @!P1 LDC.64 R6, c[0x0][0x5c0] ;  /* 0x00017000ff069b82 */ /* 0x000e620000000a00 */
[----:B------:R-:W-:Y:S02]  /*40190*/  F2FP.SATFINITE.E4M3.F32.PACK_AB_MERGE_C R17, RZ, R14, RZ ;  /* 0x0000000eff11723e */ /* 0x000fe400048070ff */
[----:B------:R3:W-:Y:S01]  /*401a0*/  @!P5 STG.E.U8 desc[UR26][R10.64+0x18], R15 ;  /* 0x0000180f0a00d986 */ /* 0x0007e2000c10111a */
[----:B--2---:R-:W-:Y:S01]  /*401b0*/  @!P2 IADD3 R4, P5, R12, R4, RZ ;  /* 0x000000040c04a210 */ /* 0x004fe20007fbe0ff */
[----:B-----5:R-:W-:-:S03]  /*401c0*/  FMUL R14, R18, UR19 ;  /* 0x00000013120e7c20 */ /* 0x020fc60008400000 */
[----:B------:R-:W-:Y:S02]  /*401d0*/  @!P2 IADD3.X R5, R5, R13, R16, P5, !PT ;  /* 0x0000000d0505a210 */ /* 0x000fe40002ffe410 */
[----:B------:R-:W-:-:S03]  /*401e0*/  ISETP.LT.OR P5, PT, R29, 0x19, !P0 ;  /* 0x000000191d00780c */ /* 0x000fc600047a1670 */
[----:B------:R2:W-:Y:S01]  /*401f0*/  @!P2 STG.E.U8 desc[UR26][R4.64+0x19], R17 ;  /* 0x000019110400a986 */ /* 0x0005e2000c10111a */
[----:B---3--:R-:W-:Y:S01]  /*40200*/  F2FP.SATFINITE.E4M3.F32.PACK_AB_MERGE_C R11, RZ, R14, RZ ;  /* 0x0000000eff0b723e */ /* 0x008fe200048070ff */
[----:B--2---:R-:W-:Y:S02]  /*40210*/  @!P4 IMAD.MOV.U32 R4, RZ, RZ, R24 ;  /* 0x000000ffff04c224 */ /* 0x004fe400078e0018 */
        /* <DEDUP_REMOVED lines=14> */
.L_x_55:
[----:B------:R-:W-:Y:S05]  /*40300*/  BSYNC B1 ;  /* 0x0000000000017941 */ /* 0x000fea0003800000 */
.L_x_54:
        /* <DEDUP_REMOVED lines=20> */
.L_x_57:
[----:B------:R-:W-:Y:S05]  /*40450*/  BSYNC B1 ;  /* 0x0000000000017941 */ /* 0x000fea0003800000 */
.L_x_56:
        /* <DEDUP_REMOVED lines=38> */
.L_x_59:
[----:B------:R-:W-:Y:S05]  /*406c0*/  BSYNC B1 ;  /* 0x0000000000017941 */ /* 0x000fea0003800000 */
.L_x_58:
        /* <DEDUP_REMOVED lines=20> */
.L_x_61:
[----:B------:R-:W-:Y:S05]  /*40810*/  BSYNC B1 ;  /* 0x0000000000017941 */ /* 0x000fea0003800000 */
.L_x_60:
        /* <DEDUP_REMOVED lines=38> */
.L_x_63:
[----:B------:R-:W-:Y:S05]  /*40a80*/  BSYNC B1 ;  /* 0x0000000000017941 */ /* 0x000fea0003800000 */
.L_x_62:
        /* <DEDUP_REMOVED lines=20> */
.L_x_65:
[----:B------:R-:W-:Y:S05]  /*40bd0*/  BSYNC B1 ;  /* 0x0000000000017941 */ /* 0x000fea0003800000 */
.L_x_64:
        /* <DEDUP_REMOVED lines=38> */
.L_x_67:
[----:B------:R-:W-:Y:S05]  /*40e40*/  BSYNC B1 ;  /* 0x0000000000017941 */ /* 0x000fea0003800000 */
.L_x_66:
        /* <DEDUP_REMOVED lines=20> */
.L_x_69:
[----:B------:R-:W-:Y:S05]  /*40f90*/  BSYNC B1 ;  /* 0x0000000000017941 */ /* 0x000fea0003800000 */
.L_x_68:
        /* <DEDUP_REMOVED lines=38> */
.L_x_71:
[----:B------:R-:W-:Y:S05]  /*41200*/  BSYNC B1 ;  /* 0x0000000000017941 */ /* 0x000fea0003800000 */
.L_x_70:
        /* <DEDUP_REMOVED lines=20> */
.L_x_73:
[----:B------:R-:W-:Y:S05]  /*41350*/  BSYNC B1 ;  /* 0x0000000000017941 */ /* 0x000fea0003800000 */
.L_x_72:
[----:B0-----:R-:W2:Y:S04]  /*41360*/  LDL.LU R4, [R1+0x75c] ;  /* 0x00075c0001047983 */ /* 0x001ea80000300800 */
[----:B------:R-:W3:Y:S04]  /*41370*/  LDL.LU R10, [R1+0x760] ;  /* 0x00076000010a7983 */ /* 0x000ee80000300800 */
[----:B------:R-:W4:Y:S01]  /*41380*/  LDL.LU R12, [R1+0x764] ;  /* 0x00076400010c7983 */ /* 0x000f220000300800 */
[C---:B------:R-:W-:Y:S01]  /*41390*/  ISETP.LT.OR P5, PT, R29.reuse, 0x49, !P3 ;  /* 0x000000491d00780c */ /* 0x040fe20005fa1670 */
[----:B------:R-:W-:Y:S01]  /*413a0*/  @!P1 IMAD.MOV.U32 R5, RZ, RZ, R30 ;  /* 0x000000ffff059224 */ /* 0x000fe200078e001e */
[----:B------:R-:W-:Y:S01]  /*413b0*/  ISETP.LT.OR P2, PT, R29, 0x4a, !P3 ;  /* 0x0000004a1d00780c */ /* 0x000fe20005f41670 */
[----:B------:R-:W-:Y:S01]  /*413c0*/  @!P1 IMAD R11, R3, 0x180, RZ ;  /* 0x00000180030b9824 */ /* 0x000fe200078e02ff */
[----:B------:R-:W-:Y:S09]  /*413d0*/  BSSY B1, `(.L_x_74) ;  /* 0x000001f000017945 */ /* 0x000ff20003800000 */
[----:B------:R-:W0:Y:S08]  /*413e0*/  @!P5 LDC.64 R14, c[0x0][0x5c0] ;  /* 0x00017000ff0edb82 */ /* 0x000e300000000a00 */
[----:B------:R-:W0:Y:S01]  /*413f0*/  @!P2 LDC.64 R16, c[0x0][0x5c0] ;  /* 0x00017000ff10ab82 */ /* 0x000e220000000a00 */
[----:B--2---:R-:W-:Y:S01]  /*41400*/  FMUL R4, R4, UR19 ;  /* 0x0000001304047c20 */ /* 0x004fe20008400000 */
[----:B---3--:R-:W-:-:S04]  /*41410*/  FMUL R10, R10, UR19 ;  /* 0x000000130a0a7c20 */ /* 0x008fc80008400000 */
[----:B------:R-:W-:Y:S01]  /*41420*/  F2FP.SATFINITE.E4M3.F32.PACK_AB_MERGE_C R13, RZ, R4, RZ ;  /* 0x00000004ff0d723e */ /* 0x000fe200048070ff */
[----:B------:R-:W-:Y:S02]  /*41430*/  @!P1 IMAD.MOV.U32 R4, RZ, RZ, R24 ;  /* 0x000000ffff049224 */ /* 0x000fe400078e0018 */
[----:B----4-:R-:W-:Y:S02]  /*41440*/  FMUL R12, R12, UR19 ;  /* 0x000000130c0c7c20 */ /* 0x010fe40008400000 */
[----:B------:R-:W-:Y:S01]  /*41450*/  @!P1 IMAD.WIDE.U32 R4, R2, 0x180, R4 ;  /* 0x0000018002049825 */ /* 0x000fe200078e0004 */
[----:B------:R2:W-:Y:S02]  /*41460*/  @!P4 STG.E.U8 desc[UR26][R8.64+0x40], R13 ;  /* 0x0000400d0800c986 */ /* 0x0005e4000c10111a */
[----:B-1----:R-:W-:Y:S01]  /*41470*/  @!P1 IADD3 R6, P4, R4, R6, RZ ;  /* 0x0000000604069210 */ /* 0x002fe20007f9e0ff */
[----:B------:R-:W-:-:S03]  /*41480*/  @!P5 IMAD.MOV.U32 R4, RZ, RZ, R24 ;  /* 0x000000ffff04d224 */ /* 0x000fc600078e0018 */
[----:B------:R-:W-:Y:S02]  /*41490*/  @!P1 IADD3.X R7, R7, R5, R11, P4, !PT ;  /* 0x0000000507079210 */ /* 0x000fe400027fe40b */
[----:B------:R-:W-:Y:S02]  /*414a0*/  ISETP.LT.OR P4, PT, R29, 0x41, !P0 ;  /* 0x000000411d00780c */ /* 0x000fe40004781670 */
[----:B------:R-:W-:Y:S02]  /*414b0*/  F2FP.SATFINITE.E4M3.F32.PACK_AB_MERGE_C R5, RZ, R10, RZ ;  /* 0x0000000aff05723e */ /* 0x000fe400048070ff */
[----:B--2---:R-:W-:-:S03]  /*414c0*/  F2FP.SATFINITE.E4M3.F32.PACK_AB_MERGE_C R9, RZ, R12, RZ ;  /* 0x0000000cff09723e */ /* 0x004fc600048070ff */
[----:B------:R1:W-:Y:S02]  /*414d0*/  @!P1 STG.E.U8 desc[UR26][R6.64+0x41], R5 ;  /* 0x0000410506009986 */ /* 0x0003e4000c10111a */
[----:B-1----:R-:W-:Y:S02]  /*414e0*/  @!P5 IMAD.MOV.U32 R5, RZ, RZ, R30 ;  /* 0x000000ffff05d224 */ /* 0x002fe400078e001e */
[----:B------:R-:W-:Y:S02]  /*414f0*/  @!P5 IMAD.WIDE.U32 R10, R2, 0x180, R4 ;  /* 0x00000180020ad825 */ /* 0x000fe400078e0004 */
        /* <DEDUP_REMOVED lines=12> */
.L_x_75:
[----:B------:R-:W-:Y:S05]  /*415c0*/  BSYNC B1 ;  /* 0x0000000000017941 */ /* 0x000fea0003800000 */
.L_x_74:
        /* <DEDUP_REMOVED lines=20> */
.L_x_77:
[----:B------:R-:W-:Y:S05]  /*41710*/  BSYNC B1 ;  /* 0x0000000000017941 */ /* 0x000fea0003800000 */
.L_x_76:
        /* <DEDUP_REMOVED lines=9> */
[----:B------:R-:W1:Y:S01]  /*417b0*/  @!P1 LDC.64 R18, c[0x0][0x5c0] ;  /* 0x00017000ff129b82 */ /* 0x000e620000000a00 */
[----:B--2---:R-:W-:Y:S01]  /*417c0*/  FMUL R4, R4, UR19 ;  /* 0x0000001304047c20 */ /* 0x004fe20008400000 */
[----:B---3--:R-:W-:-:S04]  /*417d0*/  FMUL R8, R8, UR19 ;  /* 0x0000001308087c20 */ /* 0x008fc80008400000 */
[----:B------:R-:W-:Y:S01]  /*417e0*/  F2FP.SATFINITE.E4M3.F32.PACK_AB_MERGE_C R11, RZ, R4, RZ ;  /* 0x00000004ff0b723e */ /* 0x000fe200048070ff */
[----:B------:R-:W-:Y:S02]  /*417f0*/  @!P2 IMAD.MOV.U32 R4, RZ, RZ, R24 ;  /* 0x000000ffff04a224 */ /* 0x000fe400078e0018 */
[----:B----4-:R-:W-:Y:S01]  /*41800*/  FMUL R10, R10, UR19 ;  /* 0x000000130a0a7c20 */ /* 0x010fe20008400000 */
[----:B------:R-:W-:Y:S01]  /*41810*/  F2FP.SATFINITE.E4M3.F32.PACK_AB_MERGE_C R13, RZ, R8, RZ ;  /* 0x00000008ff0d723e */ /* 0x000fe200048070ff */
[----:B------:R-:W-:Y:S01]  /*41820*/  @!P2 IMAD.WIDE.U32 R4, R2, 0x180, R4 ;  /* 0x000001800204a825 */ /* 0x000fe200078e0004 */
[----:B------:R2:W-:Y:S02]  /*41830*/  @!P5 STG.E.U8 desc[UR26][R6.64+0x48], R11 ;  /* 0x0000480b0600d986 */ /* 0x0005e4000c10111a */
[----:B------:R-:W-:-:S04]  /*41840*/  @!P2 IADD3 R4, P5, R4, R16, RZ ;  /* 0x000000100404a210 */ /* 0x000fc80007fbe0ff */
[----:B------:R-:W-:Y:S02]  /*41850*/  @!P2 IADD3.X R5, R17, R5, R9, P5, !PT ;  /* 0x000000051105a210 */ /* 0x000fe40002ffe409 */
[----:B------:R-:W-:Y:S02]  /*41860*/  ISETP.LT.OR P5, PT, R29, 0x49, !P0 ;  /* 0x000000491d00780c */ /* 0x000fe400047a1670 */
[----:B--2---:R-:W-:Y:S01]  /*41870*/  F2FP.SATFINITE.E4M3.F32.PACK_AB_MERGE_C R7, RZ, R10, RZ ;  /* 0x0000000aff07723e */ /* 0x004fe200048070ff */
[----:B------:R2:W-:Y:S02]  /*41880*/  @!P2 STG.E.U8 desc[UR26][R4.64+0x49], R13 ;  /* 0x0000490d0400a986 */ /* 0x0005e4000c10111a */
[----:B--2---:R-:W-:Y:S02]  /*41890*/  @!P4 IMAD.MOV.U32 R4, RZ, RZ, R24 ;  /* 0x000000ffff04c224 */ /* 0x004fe400078e0018 */
[----:B------:R-:W-:Y:S02]  /*418a0*/  @!P4 IMAD.MOV.U32 R5, RZ, RZ, R30 ;  /* 0x000000ffff05c224 */ /* 0x000fe400078e001e */
[----:B------:R-:W-:-:S04]  /*418b0*/  @!P4 IMAD.WIDE.U32 R8, R2, 0x180, R4 ;  /* 0x000001800208c825 */ /* 0x000fc800078e0004 */
[----:B01----:R-:W-:Y:S05]  /*418c0*/  @P5 BRA `(.L_x_79) ;  /* 0x00000000002c5947 */ /* 0x003fea0003800000 */
        /* <DEDUP_REMOVED lines=11> */
.L_x_79:
[----:B------:R-:W-:Y:S05]  /*41980*/  BSYNC B1 ;  /* 0x0000000000017941 */ /* 0x000fea0003800000 */
.L_x_78:
        /* <DEDUP_REMOVED lines=20> */
.L_x_81:
[----:B------:R-:W-:Y:S05]  /*41ad0*/  BSYNC B1 ;  /* 0x0000000000017941 */ /* 0x000fea0003800000 */
.L_x_80:
        /* <DEDUP_REMOVED lines=38> */
.L_x_83:
[----:B------:R-:W-:Y:S05]  /*41d40*/  BSYNC B1 ;  /* 0x0000000000017941 */ /* 0x000fea0003800000 */
.L_x_82:
        /* <DEDUP_REMOVED lines=20> */
.L_x_85:
[----:B------:R-:W-:Y:S05]  /*41e90*/  BSYNC B1 ;  /* 0x0000000000017941 */ /* 0x000fea0003800000 */
.L_x_84:
        /* <DEDUP_REMOVED lines=38> */
.L_x_87:
[----:B------:R-:W-:Y:S05]  /*42100*/  BSYNC B1 ;  /* 0x0000000000017941 */ /* 0x000fea0003800000 */
.L_x_86:
        /* <DEDUP_REMOVED lines=20> */
.L_x_89:
[----:B------:R-:W-:Y:S05]  /*42250*/  BSYNC B1 ;  /* 0x0000000000017941 */ /* 0x000fea0003800000 */
.L_x_88:
        /* <DEDUP_REMOVED lines=38> */
.L_x_91:
[----:B------:R-:W-:Y:S05]  /*424c0*/  BSYNC B1 ;  /* 0x0000000000017941 */ /* 0x000fea0003800000 */
.L_x_90:
        /* <DEDUP_REMOVED lines=20> */
.L_x_93:
[----:B------:R-:W-:Y:S05]  /*42610*/  BSYNC B1 ;  /* 0x0000000000017941 */ /* 0x000fea0003800000 */
.L_x_92:
        /* <DEDUP_REMOVED lines=38> */
.L_x_95:
[----:B------:R-:W-:Y:S05]  /*42880*/  BSYNC B1 ;  /* 0x0000000000017941 */ /* 0x000fea0003800000 */
.L_x_94:
        /* <DEDUP_REMOVED lines=20> */
.L_x_97:
[----:B------:R-:W-:Y:S05]  /*429d0*/  BSYNC B1 ;  /* 0x0000000000017941 */ /* 0x000fea0003800000 */
.L_x_96:
        /* <DEDUP_REMOVED lines=38> */
.L_x_99:
[----:B------:R-:W-:Y:S05]  /*42c40*/  BSYNC B1 ;  /* 0x0000000000017941 */ /* 0x000fea0003800000 */
.L_x_98:
        /* <DEDUP_REMOVED lines=20> */
.L_x_101:
[----:B------:R-:W-:Y:S05]  /*42d90*/  BSYNC B1 ;  /* 0x0000000000017941 */ /* 0x000fea0003800000 */
.L_x_100:
        /* <DEDUP_REMOVED lines=38> */
.L_x_103:
[----:B------:R-:W-:Y:S05]  /*43000*/  BSYNC B1 ;  /* 0x0000000000017941 */ /* 0x000fea0003800000 */
.L_x_102:
        /* <DEDUP_REMOVED lines=20> */
.L_x_105:
[----:B------:R-:W-:Y:S05]  /*43150*/  BSYNC B1 ;  /* 0x0000000000017941 */ /* 0x000fea0003800000 */
.L_x_104:
        /* <DEDUP_REMOVED lines=38> */
.L_x_107:
[----:B------:R-:W-:Y:S05]  /*433c0*/  BSYNC B1 ;  /* 0x0000000000017941 */ /* 0x000fea0003800000 */
.L_x_106:
        /* <DEDUP_REMOVED lines=20> */
.L_x_109:
[----:B------:R-:W-:Y:S05]  /*43510*/  BSYNC B1 ;  /* 0x0000000000017941 */ /* 0x000fea0003800000 */
.L_x_108:
        /* <DEDUP_REMOVED lines=38> */
.L_x_111:
[----:B------:R-:W-:Y:S05]  /*43780*/  BSYNC B1 ;  /* 0x0000000000017941 */ /* 0x000fea0003800000 */
.L_x_110:
        /* <DEDUP_REMOVED lines=20> */
.L_x_113:
[----:B------:R-:W-:Y:S05]  /*438d0*/  BSYNC B1 ;  /* 0x0000000000017941 */ /* 0x000fea0003800000 */
.L_x_112:
        /* <DEDUP_REMOVED lines=38> */
.L_x_115:
[----:B------:R-:W-:Y:S05]  /*43b40*/  BSYNC B1 ;  /* 0x0000000000017941 */ /* 0x000fea0003800000 */
.L_x_114:
        /* <DEDUP_REMOVED lines=20> */
.L_x_117:
[----:B------:R-:W-:Y:S05]  /*43c90*/  BSYNC B1 ;  /* 0x0000000000017941 */ /* 0x000fea0003800000 */
.L_x_116:
        /* <DEDUP_REMOVED lines=38> */
.L_x_119:
[----:B------:R-:W-:Y:S05]  /*43f00*/  BSYNC B1 ;  /* 0x0000000000017941 */ /* 0x000fea0003800000 */
.L_x_118:
        /* <DEDUP_REMOVED lines=20> */
.L_x_121:
[----:B------:R-:W-:Y:S05]  /*44050*/  BSYNC B1 ;  /* 0x0000000000017941 */ /* 0x000fea0003800000 */
.L_x_120:
        /* <DEDUP_REMOVED lines=38> */
.L_x_123:
[----:B------:R-:W-:Y:S05]  /*442c0*/  BSYNC B1 ;  /* 0x0000000000017941 */ /* 0x000fea0003800000 */
.L_x_122:
        /* <DEDUP_REMOVED lines=20> */
.L_x_125:
[----:B------:R-:W-:Y:S05]  /*44410*/  BSYNC B1 ;  /* 0x0000000000017941 */ /* 0x000fea0003800000 */
.L_x_124:
[----:B0-----:R-:W2:Y:S04]  /*44420*/  LDL.LU R4, [R1+0x82c] ;  /* 0x00082c0001047983 */ /* 0x001ea80000300800 */
[----:B------:R-:W3:Y:S04]  /*44430*/  LDL.LU R8, [R1+0x830] ;  /* 0x0008300001087983 */ /* 0x000ee80000300800 */
[----:B------:R-:W4:Y:S01]  /*44440*/  LDL.LU R12, [R1+0x834] ;  /* 0x00083400010c7983 */ /* 0x000f220000300800 */
[----:B------:R-:W-:Y:S01]  /*44450*/  @!P2 IMAD.MOV.U32 R5, RZ, RZ, R30 ;  /* 0x000000ffff05a224 */ /* 0x000fe200078e001e */
[----:B------:R-:W-:Y:S01]  /*44460*/  ISETP.LT.OR P4, PT, R29, 0xb1, !P3 ;  /* 0x000000b11d00780c */ /* 0x000fe20005f81670 */
[----:B------:R-:W-:Y:S01]  /*44470*/  @!P2 IMAD R10, R3, 0x180, RZ ;  /* 0x00000180030aa824 */ /* 0x000fe200078e02ff */
[----:B------:R-:W-:Y:S01]  /*44480*/  ISETP.LT.OR P1, PT, R29, 0xb2, !P3 ;  /* 0x000000b21d00780c */ /* 0x000fe20005f21670 */
[----:B------:R-:W-:Y:S10]  /*44490*/  BSSY B1, `(.L_x_126) ;  /* 0x000001c000017945 */ /* 0x000ff40003800000 */
[----:B------:R-:W0:Y:S08]  /*444a0*/  @!P4 LDC.64 R14, c[0x0][0x5c0] ;  /* 0x00017000ff0ecb82 */ /* 0x000e300000000a00 */
[----:B------:R-:W1:Y:S01]  /*444b0*/  @!P1 LDC.64 R18, c[0x0][0x5c0] ;  /* 0x00017000ff129b82 */ /* 0x000e620000000a00 */
[----:B--2---:R-:W-:Y:S01]  /*444c0*/  FMUL R4, R4, UR19 ;  /* 0x0000001304047c20 */ /* 0x004fe20008400000 */
[----:B---3--:R-:W-:-:S04]  /*444d0*/  FMUL R8, R8, UR19 ;  /* 0x0000001308087c20 */ /* 0x008fc80008400000 */
[----:B------:R-:W-:Y:S01]  /*444e0*/  F2FP.SATFINITE.E4M3.F32.PACK_AB_MERGE_C R9, RZ, R4, RZ ;  /* 0x00000004ff09723e */ /* 0x000fe200048070ff */
[----:B------:R-:W-:Y:S01]  /*444f0*/  @!P2 IMAD.MOV.U32 R4, RZ, RZ, R24 ;  /* 0x000000ffff04a224 */ /* 0x000fe200078e0018 */
[----:B------:R-:W-:-:S03]  /*44500*/  F2FP.SATFINITE.E4M3.F32.PACK_AB_MERGE_C R11, RZ, R8, RZ ;  /* 0x00000008ff0b723e */ /* 0x000fc600048070ff */
[----:B------:R-:W-:Y:S01]  /*44510*/  @!P2 IMAD.WIDE.U32 R4, R2, 0x180, R4 ;  /* 0x000001800204a825 */ /* 0x000fe200078e0004 */
[----:B------:R2:W-:Y:S03]  /*44520*/  @!P5 STG.E.U8 desc[UR26][R6.64+0xa8], R9 ;  /* 0x0000a8090600d986 */ /* 0x0005e6000c10111a */
[----:B----4-:R-:W-:Y:S01]  /*44530*/  FMUL R8, R12, UR19 ;  /* 0x000000130c087c20 */ /* 0x010fe20008400000 */
[----:B------:R-:W-:-:S04]  /*44540*/  @!P2 IADD3 R4, P5, R4, R16, RZ ;  /* 0x000000100404a210 */ /* 0x000fc80007fbe0ff */
[----:B------:R-:W-:Y:S02]  /*44550*/  F2FP.SATFINITE.E4M3.F32.PACK_AB_MERGE_C R13, RZ, R8, RZ ;  /* 0x00000008ff0d723e */ /* 0x000fe400048070ff */
[----:B------:R-:W-:Y:S02]  /*44560*/  @!P2 IADD3.X R5, R17, R5, R10, P5, !PT ;  /* 0x000000051105a210 */ /* 0x000fe40002ffe40a */
[----:B------:R-:W-:-:S03]  /*44570*/  ISETP.LT.OR P5, PT, R29, 0xa9, !P0 ;  /* 0x000000a91d00780c */ /* 0x000fc600047a1670 */
[----:B------:R2:W-:Y:S10]  /*44580*/  @!P2 STG.E.U8 desc[UR26][R4.64+0xa9], R11 ;  /* 0x0000a90b0400a986 */ /* 0x0005f4000c10111a */
[----:B01----:R-:W-:Y:S05]  /*44590*/  @P5 BRA `(.L_x_127) ;  /* 0x00000000002c5947 */ /* 0x003fea0003800000 */
[----:B--2---:R-:W-:Y:S01]  /*445a0*/  IMAD.MOV.U32 R4, RZ, RZ, R24 ;  /* 0x000000ffff047224 */ /* 0x004fe200078e0018 */
        /* <DEDUP_REMOVED lines=10> */
.L_x_127:
[----:B------:R-:W-:Y:S05]  /*44650*/  BSYNC B1 ;  /* 0x0000000000017941 */ /* 0x000fea0003800000 */
.L_x_126:
[----:B0-2---:R-:W2:Y:S01]  /*44660*/  LDL.LU R4, [R1+0x838] ;  /* 0x0008380001047983 */ /* 0x005ea20000300800 */
[----:B------:R-:W-:Y:S01]  /*44670*/  ISETP.LT.OR P2, PT, R29, 0xaa, !P0 ;  /* 0x000000aa1d00780c */ /* 0x000fe20004741670 */
[----:B------:R-:W-:Y:S01]  /*44680*/  BSSY B1, `(.L_x_128) ;  /* 0x000000f000017945 */ /* 0x000fe20003800000 */
[----:B--2---:R-:W-:-:S05]  /*44690*/  FMUL R4, R4, UR19 ;  /* 0x0000001304047c20 */ /* 0x004fca0008400000 */
[----:B------:R-:W-:-:S06]  /*446a0*/  F2FP.SATFINITE.E4M3.F32.PACK_AB_MERGE_C R7, RZ, R4, RZ ;  /* 0x00000004ff07723e */ /* 0x000fcc00048070ff */
        /* <DEDUP_REMOVED lines=12> */
.L_x_129:
[----:B------:R-:W-:Y:S05]  /*44770*/  BSYNC B1 ;  /* 0x0000000000017941 */ /* 0x000fea0003800000 */
.L_x_128:
[----:B------:R-:W2:Y:S04]  /*44780*/  LDL.LU R6, [R1+0x83c] ;  /* 0x00083c0001067983 */ /* 0x000ea80000300800 */
[----:B------:R-:W3:Y:S04]  /*44790*/  LDL.LU R10, [R1+0x840] ;  /* 0x00084000010a7983 */ /* 0x000ee80000300800 */
[----:B------:R-:W4:Y:S01]  /*447a0*/  LDL.LU R12, [R1+0x844] ;  /* 0x00084400010c7983 */ /* 0x000f220000300800 */
[----:B0-----:R-:W-:Y:S01]  /*447b0*/  @!P4 IMAD.MOV.U32 R4, RZ, RZ, R24 ;  /* 0x000000ffff04c224 */ /* 0x001fe200078e0018 */
[C---:B------:R-:W-:Y:S01]  /*447c0*/  ISETP.LT.OR P2, PT, R29.reuse, 0xb9, !P3 ;  /* 0x000000b91d00780c */ /* 0x040fe20005f41670 */
[----:B------:R-:W-:Y:S01]  /*447d0*/  @!P4 IMAD.MOV.U32 R5, RZ, RZ, R30 ;  /* 0x000000ffff05c224 */ /* 0x000fe200078e001e */
[----:B------:R-:W-:Y:S01]  /*447e0*/  ISETP.LT.OR P3, PT, R29, 0xba, !P3 ;  /* 0x000000ba1d00780c */ /* 0x000fe20005f61670 */
[----:B------:R-:W-:Y:S01]  /*447f0*/  @!P4 IMAD R9, R3, 0x180, RZ ;  /* 0x000001800309c824 */ /* 0x000fe200078e02ff */
[----:B------:R-:W-:Y:S01]  /*44800*/  BSSY B1, `(.L_x_130) ;  /* 0x0000021000017945 */ /* 0x000fe20003800000 */
[----:B------:R-:W-:-:S04]  /*44810*/  @!P4 IMAD.WIDE.U32 R4, R2, 0x180, R4 ;  /* 0x000001800204c825 */ /* 0x000fc800078e0004 */
[----:B------:R-:W-:Y:S01]  /*44820*/  @!P1 IMAD.MOV.U32 R7, RZ, RZ, R30 ;  /* 0x000000ffff079224 */ /* 0x000fe200078e001e */
[----:B------:R-:W-:-:S03]  /*44830*/  @!P4 IADD3 R4, P5, R4, R14, RZ ;  /* 0x0000000e0404c210 */ /* 0x000fc60007fbe0ff */
[----:B------:R-:W0:Y:S01]  /*44840*/  @!P2 LDC.64 R16, c[0x0][0x5c0] ;  /* 0x00017000ff10ab82 */ /* 0x000e220000000a00 */
[----:B------:R-:W-:-:S07]  /*44850*/  @!P4 IADD3.X R5, R15, R5, R9, P5, !PT ;  /* 0x000000050f05c210 */ /* 0x000fce0002ffe409 */
[----:B------:R-:W1:Y:S01]  /*44860*/  @!P3 LDC.64 R20, c[0x0][0x5c0] ;  /* 0x00017000ff14bb82 */ /* 0x000e620000000a00 */
[----:B--2---:R-:W-:Y:S01]  /*44870*/  FMUL R8, R6, UR19 ;  /* 0x0000001306087c20 */ /* 0x004fe20008400000 */
[----:B------:R-:W-:-:S04]  /*44880*/  @!P1 IMAD.MOV.U32 R6, RZ, RZ, R24 ;  /* 0x000000ffff069224 */ /* 0x000fc800078e0018 */
[----:B------:R-:W-:Y:S01]  /*44890*/  @!P1 IMAD.WIDE.U32 R6, R2, 0x180, R6 ;  /* 0x0000018002069825 */ /* 0x000fe200078e0006 */
[----:B------:R-:W-:-:S03]  /*448a0*/  F2FP.SATFINITE.E4M3.F32.PACK_AB_MERGE_C R9, RZ, R8, RZ ;  /* 0x00000008ff09723e */ /* 0x000fc600048070ff */
[----:B---3--:R-:W-:Y:S01]  /*448b0*/  FMUL R8, R10, UR19 ;  /* 0x000000130a087c20 */ /* 0x008fe20008400000 */
[----:B------:R-:W-:Y:S01]  /*448c0*/  @!P1 IMAD R10, R3, 0x180, RZ ;  /* 0x00000180030a9824 */ /* 0x000fe200078e02ff */
[----:B------:R-:W-:Y:S01]  /*448d0*/  @!P1 IADD3 R6, P5, R6, R18, RZ ;  /* 0x0000001206069210 */ /* 0x000fe20007fbe0ff */
[----:B------:R2:W-:Y:S02]  /*448e0*/  @!P4 STG.E.U8 desc[UR26][R4.64+0xb0], R9 ;  /* 0x0000b0090400c986 */ /* 0x0005e4000c10111a */
[----:B------:R-:W-:Y:S01]  /*448f0*/  F2FP.SATFINITE.E4M3.F32.PACK_AB_MERGE_C R11, RZ, R8, RZ ;  /* 0x00000008ff0b723e */ /* 0x000fe200048070ff */
[----:B----4-:R-:W-:Y:S01]  /*44900*/  FMUL R8, R12, UR19 ;  /* 0x000000130c087c20 */ /* 0x010fe20008400000 */
[----:B------:R-:W-:Y:S02]  /*44910*/  @!P1 IADD3.X R7, R19, R7, R10, P5, !PT ;  /* 0x0000000713079210 */ /* 0x000fe40002ffe40a */
[----:B------:R-:W-:Y:S02]  /*44920*/  ISETP.LT.OR P4, PT, R29, 0xb1, !P0 ;  /* 0x000000b11d00780c */ /* 0x000fe40004781670 */
[----:B------:R-:W-:Y:S01]  /*44930*/  F2FP.SATFINITE.E4M3.F32.PACK_AB_MERGE_C R13, RZ, R8, RZ ;  /* 0x00000008ff0d723e */ /* 0x000fe200048070ff */
        /* <DEDUP_REMOVED lines=13> */
.L_x_131:
[----:B------:R-:W-:Y:S05]  /*44a10*/  BSYNC B1 ;  /* 0x0000000000017941 */ /* 0x000fea0003800000 */
.L_x_130:
[----:B0-2---:R-:W2:Y:S04]  /*44a20*/  LDL.LU R4, [R1+0x84c] ;  /* 0x00084c0001047983 */ /* 0x005ea80000300800 */
[----:B------:R-:W3:Y:S04]  /*44a30*/  LDL.LU R11, [R1+0x850] ;  /* 0x00085000010b7983 */ /* 0x000ee80000300800 */
[----:B------:R-:W4:Y:S01]  /*44a40*/  LDL.LU R13, [R1+0x848] ;  /* 0x00084800010d7983 */ /* 0x000f220000300800 */
[----:B------:R-:W-:Y:S01]  /*44a50*/  @!P2 IMAD.MOV.U32 R5, RZ, RZ, R30 ;  /* 0x000000ffff05a224 */ /* 0x000fe200078e001e */
[----:B------:R-:W-:Y:S01]  /*44a60*/  ISETP.LT.OR P1, PT, R29, 0xb2, !P0 ;  /* 0x000000b21d00780c */ /* 0x000fe20004721670 */
[----:B------:R-:W-:Y:S01]  /*44a70*/  @!P3 IMAD.MOV.U32 R6, RZ, RZ, R24 ;  /* 0x000000ffff06b224 */ /* 0x000fe200078e0018 */
[----:B------:R-:W-:Y:S01]  /*44a80*/  BSSY B1, `(.L_x_132) ;  /* 0x000001d000017945 */ /* 0x000fe20003800000 */
[----:B------:R-:W-:-:S02]  /*44a90*/  @!P3 IMAD.MOV.U32 R7, RZ, RZ, R30 ;  /* 0x000000ffff07b224 */ /* 0x000fc400078e001e */
[----:B------:R-:W-:Y:S02]  /*44aa0*/  @!P3 IMAD R12, R3, 0x180, RZ ;  /* 0x00000180030cb824 */ /* 0x000fe400078e02ff */
[----:B------:R-:W-:-:S04]  /*44ab0*/  @!P3 IMAD.WIDE.U32 R8, R2, 0x180, R6 ;  /* 0x000001800208b825 */ /* 0x000fc800078e0006 */
[----:B------:R-:W-:Y:S01]  /*44ac0*/  @!P2 IMAD R7, R3, 0x180, RZ ;  /* 0x000001800307a824 */ /* 0x000fe200078e02ff */
[----:B------:R-:W-:-:S04]  /*44ad0*/  @!P3 IADD3 R8, P5, R8, R20, RZ ;  /* 0x000000140808b210 */ /* 0x000fc80007fbe0ff */
[----:B------:R-:W-:Y:S01]  /*44ae0*/  @!P3 IADD3.X R9, R21, R9, R12, P5, !PT ;  /* 0x000000091509b210 */ /* 0x000fe20002ffe40c */
[----:B--2---:R-:W-:Y:S01]  /*44af0*/  FMUL R10, R4, UR19 ;  /* 0x00000013040a7c20 */ /* 0x004fe20008400000 */
[----:B------:R-:W-:Y:S02]  /*44b00*/  @!P2 IMAD.MOV.U32 R4, RZ, RZ, R24 ;  /* 0x000000ffff04a224 */ /* 0x000fe400078e0018 */
[----:B---3--:R-:W-:Y:S02]  /*44b10*/  FMUL R11, R11, UR19 ;  /* 0x000000130b0b7c20 */ /* 0x008fe40008400000 */
[----:B------:R-:W-:-:S03]  /*44b20*/  @!P2 IMAD.WIDE.U32 R4, R2, 0x180, R4 ;  /* 0x000001800204a825 */ /* 0x000fc600078e0004 */
[----:B------:R-:W-:Y:S02]  /*44b30*/  F2FP.SATFINITE.E4M3.F32.PACK_AB_MERGE_C R15, RZ, R11, RZ ;  /* 0x0000000bff0f723e */ /* 0x000fe400048070ff */
[----:B------:R-:W-:Y:S01]  /*44b40*/  @!P2 IADD3 R6, P4, R4, R16, RZ ;  /* 0x000000100406a210 */ /* 0x000fe20007f9e0ff */
[----:B----4-:R-:W-:Y:S01]  /*44b50*/  FMUL R4, R13, UR19 ;  /* 0x000000130d047c20 */ /* 0x010fe20008400000 */
[----:B------:R-:W-:Y:S02]  /*44b60*/  F2FP.SATFINITE.E4M3.F32.PACK_AB_MERGE_C R13, RZ, R10, RZ ;  /* 0x0000000aff0d723e */ /* 0x000fe400048070ff */
[----:B------:R-:W-:Y:S02]  /*44b70*/  @!P2 IADD3.X R7, R17, R5, R7, P4, !PT ;  /* 0x000000051107a210 */ /* 0x000fe400027fe407 */
        /* <DEDUP_REMOVED lines=13> */
.L_x_133:
[----:B------:R-:W-:Y:S05]  /*44c50*/  BSYNC B1 ;  /* 0x0000000000017941 */ /* 0x000fea0003800000 */
.L_x_132:
[----:B0-----:R-:W2:Y:S04]  /*44c60*/  LDL.LU R4, [R1+0x854] ;  /* 0x0008540001047983 */ /* 0x001ea80000300800 */
[----:B------:R-:W3:Y:S01]  /*44c70*/  LDL.LU R5, [R1+0x858] ;  /* 0x0008580001057983 */ /* 0x000ee20000300800 */
[C---:B------:R-:W-:Y:S01]  /*44c80*/  ISETP.LT.OR P1, PT, R29.reuse, 0xb9, !P0 ;  /* 0x000000b91d00780c */ /* 0x040fe20004721670 */
[----:B------:R-:W-:Y:S01]  /*44c90*/  BSSY B1, `(.L_x_134) ;  /* 0x0000013000017945 */ /* 0x000fe20003800000 */
[----:B------:R-:W-:Y:S01]  /*44ca0*/  ISETP.LT.OR P0, PT, R29, 0xba, !P0 ;  /* 0x000000ba1d00780c */ /* 0x000fe20004701670 */
[----:B------:R0:W-:Y:S04]  /*44cb0*/  @!P2 STG.E.U8 desc[UR26][R6.64+0xb8], R13 ;  /* 0x0000b80d0600a986 */ /* 0x0001e8000c10111a */
[----:B------:R0:W-:Y:S01]  /*44cc0*/  @!P3 STG.E.U8 desc[UR26][R8.64+0xb9], R15 ;  /* 0x0000b90f0800b986 */ /* 0x0001e2000c10111a */
[----:B--2---:R-:W-:Y:S01]  /*44cd0*/  FMUL R4, R4, UR19 ;  /* 0x0000001304047c20 */ /* 0x004fe20008400000 */
[----:B---3--:R-:W-:-:S04]  /*44ce0*/  FMUL R10, R5, UR19 ;  /* 0x00000013050a7c20 */ /* 0x008fc80008400000 */
[----:B------:R-:W-:Y:S01]  /*44cf0*/  F2FP.SATFINITE.E4M3.F32.PACK_AB_MERGE_C R11, RZ, R4, RZ ;  /* 0x00000004ff0b723e */ /* 0x000fe200048070ff */
[----:B0-----:R-:W-:Y:S06]  /*44d00*/  @P1 BRA `(.L_x_135) ;  /* 0x00000000002c1947 */ /* 0x001fec0003800000 */
        /* <DEDUP_REMOVED lines=11> */
.L_x_135:
[----:B------:R-:W-:Y:S05]  /*44dc0*/  BSYNC B1 ;  /* 0x0000000000017941 */ /* 0x000fea0003800000 */
.L_x_134:
[----:B0-----:R-:W-:Y:S01]  /*44dd0*/  F2FP.SATFINITE.E4M3.F32.PACK_AB_MERGE_C R5, RZ, R10, RZ ;  /* 0x0000000aff05723e */ /* 0x001fe200048070ff */
[----:B------:R-:W-:Y:S06]  /*44de0*/  @P0 BRA `(.L_x_41) ;  /* 0x0000000000280947 */ /* 0x000fec0003800000 */
[----:B------:R-:W-:Y:S01]  /*44df0*/  IMAD.MOV.U32 R25, RZ, RZ, R30 ;  /* 0x000000ffff197224 */ /* 0x000fe200078e001e */
[----:B------:R-:W-:Y:S01]  /*44e00*/  ULDC.64 UR20, c[0x0][0x5c0] ;  /* 0x0001700000147ab9 */ /* 0x000fe20000000a00 */
        /* <DEDUP_REMOVED lines=8> */
.L_x_41:
[----:B------:R-:W-:Y:S05]  /*44e90*/  BSYNC B0 ;  /* 0x0000000000007941 */ /* 0x000fea0003800000 */
.L_x_37:
[----:B--2---:R-:W2:Y:S04]  /*44ea0*/  LDL.LU R3, [R1+0x86c] ;  /* 0x00086c0001037983 */ /* 0x004ea80000300800 */
[----:B------:R-:W2:Y:S01]  /*44eb0*/  LDL.LU R2, [R1+0x870] ;  /* 0x0008700001027983 */ /* 0x000ea20000300800 */
[----:B------:R-:W-:Y:S01]  /*44ec0*/  ULDC UR20, c[0x0][0xc] ;  /* 0x0000030000147ab9 */ /* 0x000fe20000000800 */
[----:B------:R-:W-:Y:S01]  /*44ed0*/  ULDC UR21, c[0x0][0x10] ;  /* 0x0000040000157ab9 */ /* 0x000fe20000000800 */
[----:B0--3--:R-:W2:Y:S01]  /*44ee0*/  LDC R5, c[0x0][0x14] ;  /* 0x00000500ff057b82 */ /* 0x009ea20000000800 */
[----:B------:R-:W-:Y:S01]  /*44ef0*/  UIMAD.WIDE.U32 UR20, UR20, UR21, URZ ;  /* 0x00000015141472a5 */ /* 0x000fe2000f8e003f */
[----:B------:R-:W-:-:S05]  /*44f00*/  UMOV UR24, 0xffffffff ;  /* 0xffffffff00187882 */ /* 0x000fca0000000000 */
[----:B--2---:R-:W-:-:S04]  /*44f10*/  IMAD.WIDE.U32 R2, R5, UR20, R2 ;  /* 0x0000001405027c25 */ /* 0x004fc8000f8e0002 */
[----:B------:R-:W-:Y:S01]  /*44f20*/  IMAD R5, R5, UR21, RZ ;  /* 0x0000001505057c24 */ /* 0x000fe2000f8e02ff */
[----:B------:R-:W-:Y:S01]  /*44f30*/  ULDC.64 UR20, c[0x0][0x650] ;  /* 0x0001940000147ab9 */ /* 0x000fe20000000a00 */
[----:B------:R-:W-:Y:S01]  /*44f40*/  IMAD.MOV.U32 R14, RZ, RZ, R2 ;  /* 0x000000ffff0e7224 */ /* 0x000fe200078e0002 */
[----:B------:R-:W-:Y:S01]  /*44f50*/  ISETP.GE.U32.AND P0, PT, R2, UR20, PT ;  /* 0x0000001402007c0c */ /* 0x000fe2000bf06070 */
[----:B------:R-:W-:Y:S01]  /*44f60*/  IMAD.IADD R15, R3, 0x1, R5 ;  /* 0x00000001030f7824 */ /* 0x000fe200078e0205 */
[----:B------:R-:W-:Y:S01]  /*44f70*/  PRMT R3, RZ, 0x7610, R3 ;  /* 0x00007610ff037816 */ /* 0x000fe20000000003 */
[----:B------:R-:W-:-:S03]  /*44f80*/  IMAD.MOV.U32 R2, RZ, RZ, -0x1 ;  /* 0xffffffffff027424 */ /* 0x000fc600078e00ff */
[----:B------:R0:W-:Y:S01]  /*44f90*/  STL [R1+0x86c], R15 ;  /* 0x00086c0f01007387 */ /* 0x0001e20000100800 */
[----:B------:R-:W-:-:S03]  /*44fa0*/  ISETP.GE.U32.AND.EX P0, PT, R15, UR21, PT, P0 ;  /* 0x000000150f007c0c */ /* 0x000fc6000bf06100 */
[----:B------:R0:W-:Y:S04]  /*44fb0*/  STL [R1+0x870], R14 ;  /* 0x0008700e01007387 */ /* 0x0001e80000100800 */
[----:B------:R0:W-:Y:S06]  /*44fc0*/  STL [R1+0x868], R2 ;  /* 0x0008680201007387 */ /* 0x0001ec0000100800 */
[----:B------:R-:W-:Y:S05]  /*44fd0*/  @P0 BRA `(.L_x_136) ;  /* 0x0000000400780947 */ /* 0x000fea0003800000 */
[----:B------:R-:W0:Y:S01]  /*44fe0*/  S2R R9, SR_CTAID.X ;  /* 0x0000000000097919 */ /* 0x000e220000002500 */
[----:B------:R-:W-:Y:S01]  /*44ff0*/  ULDC.64 UR28, c[0x0][0x628] ;  /* 0x00018a00001c7ab9 */ /* 0x000fe20000000a00 */
[----:B------:R-:W2:Y:S01]  /*45000*/  LDC R10, c[0x0][0x144] ;  /* 0x00005100ff0a7b82 */ /* 0x000ea20000000800 */
[----:B------:R-:W-:Y:S01]  /*45010*/  ULDC UR6, c[0x0][0x150] ;  /* 0x0000540000067ab9 */ /* 0x000fe20000000800 */
[----:B------:R-:W3:Y:S01]  /*45020*/  S2R R13, SR_CTAID.Y ;  /* 0x00000000000d7919 */ /* 0x000ee20000002600 */
[----:B------:R-:W-:Y:S01]  /*45030*/  ISETP.NE.U32.AND P0, PT, RZ, UR28, PT ;  /* 0x0000001cff007c0c */ /* 0x000fe2000bf05070 */
[----:B------:R-:W-:Y:S01]  /*45040*/  ULDC UR16, c[0x0][0x630] ;  /* 0x00018c0000107ab9 */ /* 0x000fe20000000800 */
[----:B------:R-:W-:Y:S02]  /*45050*/  R2UR UR24, R14 ;  /* 0x000000000e1872ca */ /* 0x000fe400000e0000 */
[----:B------:R-:W-:Y:S01]  /*45060*/  ISETP.NE.AND.EX P0, PT, RZ, UR29, PT, P0 ;  /* 0x0000001dff007c0c */ /* 0x000fe2000bf05300 */
[----:B-1----:R-:W1:Y:S01]  /*45070*/  LDC.64 R6, c[0x0][0x620] ;  /* 0x00018800ff067b82 */ /* 0x002e620000000a00 */
[----:B------:R-:W-:-:S02]  /*45080*/  R2UR UR25, R15 ;  /* 0x000000000f1972ca */ /* 0x000fc400000e0000 */
[----:B0-----:R-:W-:-:S05]  /*45090*/  I2FP.F32.U32 R2, R9 ;  /* 0x0000000900027245 */ /* 0x001fca0000201000 */
[----:B------:R-:W-:-:S06]  /*450a0*/  FMUL R2, R2, UR6 ;  /* 0x0000000602027c20 */ /* 0x000fcc0008400000 */
[----:B------:R-:W0:Y:S01]  /*450b0*/  F2I.U32.TRUNC.NTZ R2, R2 ;  /* 0x0000000200027305 */ /* 0x000e22000020f000 */
[----:B---3--:R-:W-:Y:S05]  /*450c0*/  @!P0 BRA `(.L_x_137) ;  /* 0x0000000000308947 */ /* 0x008fea0003800000 */
        /* <DEDUP_REMOVED lines=12> */
.L_x_137:
[----:B------:R-:W-:Y:S01]  /*45190*/  USHF.R.U64 UR24, UR24, UR16, UR25 ;  /* 0x0000001018187299 */ /* 0x000fe20008001219 */
[----:B------:R-:W3:Y:S01]  /*451a0*/  LDC.64 R20, c[0x0][0x640] ;  /* 0x00019000ff147b82 */ /* 0x000ee20000000a00 */
[----:B------:R-:W-:Y:S01]  /*451b0*/  USHF.R.U32.HI UR6, URZ, UR16, UR25 ;  /* 0x000000103f067299 */ /* 0x000fe20008011619 */
[----:B0-----:R-:W-:Y:S02]  /*451c0*/  IMAD.MOV R11, RZ, RZ, -R2 ;  /* 0x000000ffff0b7224 */ /* 0x001fe400078e0a02 */
[----:B------:R-:W-:Y:S01]  /*451d0*/  IMAD.MOV.U32 R2, RZ, RZ, R14 ;  /* 0x000000ffff027224 */ /* 0x000fe200078e000e */
[----:B------:R-:W-:Y:S01]  /*451e0*/  IADD3 R5, P0, RZ, -UR24, RZ ;  /* 0x80000018ff057c10 */ /* 0x000fe2000ff1e0ff */
[----:B--2---:R-:W-:Y:S02]  /*451f0*/  IMAD R16, R10, R11, R9 ;  /* 0x0000000b0a107224 */ /* 0x004fe400078e0209 */
[----:B------:R-:W0:Y:S02]  /*45200*/  LDC R8, c[0x0][0x618] ;  /* 0x00018600ff087b82 */ /* 0x000e240000000800 */
[----:B------:R-:W-:Y:S01]  /*45210*/  IMAD.X R3, RZ, RZ, ~UR6, P0 ;  /* 0x80000006ff037e24 */ /* 0x000fe200080e06ff */
[----:B------:R-:W-:-:S03]  /*45220*/  ULDC UR6, c[0x0][0x154] ;  /* 0x0000550000067ab9 */ /* 0x000fc60000000800 */
[-C--:B-1---5:R-:W-:Y:S02]  /*45230*/  IMAD R4, R3, R6.reuse, RZ ;  /* 0x0000000603047224 */ /* 0x0a2fe400078e02ff */
[----:B------:R-:W1:Y:S01]  /*45240*/  LDC R12, c[0x0][0x608] ;  /* 0x00018200ff0c7b82 */ /* 0x000e620000000800 */
[----:B------:R-:W-:Y:S02]  /*45250*/  IMAD.MOV.U32 R3, RZ, RZ, R15 ;  /* 0x000000ffff037224 */ /* 0x000fe400078e000f */
[----:B------:R-:W-:-:S05]  /*45260*/  IMAD.WIDE.U32 R2, R5, R6, R2 ;  /* 0x0000000605027225 */ /* 0x000fca00078e0002 */
[----:B------:R-:W2:Y:S01]  /*45270*/  LDC R18, c[0x0][0x658] ;  /* 0x00019600ff127b82 */ /* 0x000ea20000000800 */
[----:B------:R-:W-:Y:S01]  /*45280*/  IMAD R5, R5, R7, R4 ;  /* 0x0000000705057224 */ /* 0x000fe200078e0204 */
[----:B------:R-:W-:Y:S01]  /*45290*/  I2FP.F32.U32 R4, R13 ;  /* 0x0000000d00047245 */ /* 0x000fe20000201000 */
[----:B------:R-:W-:Y:S01]  /*452a0*/  IMAD.MOV.U32 R7, RZ, RZ, 0x1 ;  /* 0x00000001ff077424 */ /* 0x000fe200078e00ff */
[----:B---3--:R-:W-:Y:S01]  /*452b0*/  ISETP.NE.U32.AND P0, PT, R20, RZ, PT ;  /* 0x000000ff1400720c */ /* 0x008fe20003f05070 */
[----:B------:R-:W-:Y:S02]  /*452c0*/  IMAD.IADD R3, R3, 0x1, R5 ;  /* 0x0000000103037824 */ /* 0x000fe400078e0205 */
[----:B------:R-:W-:Y:S01]  /*452d0*/  FMUL R4, R4, UR6 ;  /* 0x0000000604047c20 */ /* 0x000fe20008400000 */
[----:B------:R-:W3:Y:S01]  /*452e0*/  LDC R14, c[0x0][0x148] ;  /* 0x00005200ff0e7b82 */ /* 0x000ee20000000800 */
[----:B------:R-:W-:Y:S01]  /*452f0*/  ISETP.NE.AND.EX P0, PT, R21, RZ, PT, P0 ;  /* 0x000000ff1500720c */ /* 0x000fe20003f05300 */
[----:B------:R-:W-:Y:S01]  /*45300*/  IMAD.MOV.U32 R5, RZ, RZ, -0x1 ;  /* 0xffffffffff057424 */ /* 0x000fe200078e00ff */
[-CC-:B0-----:R-:W-:Y:S01]  /*45310*/  SHF.R.U64 R10, R2, R8.reuse, R3.reuse ;  /* 0x00000008020a7219 */ /* 0x181fe20000001203 */
[----:B------:R0:W4:Y:S01]  /*45320*/  F2I.U32.TRUNC.NTZ R11, R4 ;  /* 0x00000004000b7305 */ /* 0x000122000020f000 */
[----:B------:R-:W-:-:S03]  /*45330*/  SHF.R.U32.HI R3, RZ, R8, R3 ;  /* 0x00000008ff037219 */ /* 0x000fc60000011603 */
[----:B------:R-:W0:Y:S01]  /*45340*/  LDC R15, c[0x0][0x600] ;  /* 0x00018000ff0f7b82 */ /* 0x000e220000000800 */
[-CC-:B-1----:R-:W-:Y:S02]  /*45350*/  SHF.R.U64 R8, R10, R12.reuse, R3.reuse ;  /* 0x0000000c0a087219 */ /* 0x182fe40000001203 */
[----:B------:R-:W-:-:S05]  /*45360*/  SHF.R.U32.HI R3, RZ, R12, R3 ;  /* 0x0000000cff037219 */ /* 0x000fca0000011603 */
[----:B------:R-:W1:Y:S01]  /*45370*/  LDC R17, c[0x0][0x648] ;  /* 0x00019200ff117b82 */ /* 0x000e620000000800 */
[-CC-:B--2---:R-:W-:Y:S02]  /*45380*/  SHF.R.U64 R12, R8, R18.reuse, R3.reuse ;  /* 0x00000012080c7219 */ /* 0x184fe40000001203 */
[-C--:B------:R-:W-:Y:S02]  /*45390*/  SHF.L.U32 R5, R5, R18.reuse, RZ ;  /* 0x0000001205057219 */ /* 0x080fe400000006ff */
[-C--:B------:R-:W-:Y:S01]  /*453a0*/  SHF.R.U32.HI R3, RZ, R18.reuse, R3 ;  /* 0x00000012ff037219 */ /* 0x080fe20000011603 */
[----:B------:R-:W-:Y:S01]  /*453b0*/  IMAD.MOV.U32 R2, RZ, RZ, R12 ;  /* 0x000000ffff027224 */ /* 0x000fe200078e000c */
[----:B------:R-:W-:Y:S01]  /*453c0*/  SHF.L.U32 R18, R7, R18, RZ ;  /* 0x0000001207127219 */ /* 0x000fe200000006ff */
[----:B------:R-:W2:Y:S01]  /*453d0*/  LDC R19, c[0x0][0x638] ;  /* 0x00018e00ff137b82 */ /* 0x000ea20000000800 */
[----:B------:R-:W-:-:S07]  /*453e0*/  LOP3.LUT R213, RZ, R5, RZ, 0x33, !PT ;  /* 0x00000005ffd57212 */ /* 0x000fce00078e33ff */
[----:B------:R-:W0:Y:S01]  /*453f0*/  LDC R22, c[0x0][0x610] ;  /* 0x00018400ff167b82 */ /* 0x000e220000000800 */
[----:B----4-:R-:W-:Y:S05]  /*45400*/  @!P0 BRA `(.L_x_138) ;  /* 0x0000000000288947 */ /* 0x010fea0003800000 */
[----:B------:R-:W4:Y:S02]  /*45410*/  LDC R7, c[0x0][0x64c] ;  /* 0x00019300ff077b82 */ /* 0x000f240000000800 */
[----:B----4-:R-:W-:-:S05]  /*45420*/  IADD3 R7, P0, R12, R7, RZ ;  /* 0x000000070c077210 */ /* 0x010fca0007f1e0ff */
[----:B------:R-:W-:-:S04]  /*45430*/  IMAD.X R9, RZ, RZ, R3, P0 ;  /* 0x000000ffff097224 */ /* 0x000fc800000e0603 */
[----:B------:R-:W-:-:S04]  /*45440*/  IMAD.WIDE.U32 R2, R9, R20, RZ ;  /* 0x0000001409027225 */ /* 0x000fc800078e00ff */
[----:B0-----:R-:W-:-:S04]  /*45450*/  IMAD.WIDE.U32 R4, P0, R7, R21, R2 ;  /* 0x0000001507047225 */ /* 0x001fc80007800002 */
[----:B------:R-:W-:-:S04]  /*45460*/  IMAD.WIDE.U32 R2, R7, R20, RZ ;  /* 0x0000001407027225 */ /* 0x000fc800078e00ff */
[----:B------:R-:W-:Y:S01]  /*45470*/  IMAD.X R7, RZ, RZ, RZ, P0 ;  /* 0x000000ffff077224 */ /* 0x000fe200000e06ff */
[----:B------:R-:W-:Y:S01]  /*45480*/  IADD3 RZ, P0, R3, R4, RZ ;  /* 0x0000000403ff7210 */ /* 0x000fe20007f1e0ff */
[----:B------:R-:W-:-:S04]  /*45490*/  IMAD.MOV.U32 R6, RZ, RZ, R5 ;  /* 0x000000ffff067224 */ /* 0x000fc800078e0005 */
[----:B------:R-:W-:-:S08]  /*454a0*/  IMAD.WIDE.U32.X R2, R9, R21, R6, P0 ;  /* 0x0000001509027225 */ /* 0x000fd000000e0406 */
.L_x_138:
[----:B0-----:R-:W0:Y:S01]  /*454b0*/  LDC R4, c[0x0][0x65c] ;  /* 0x00019700ff047b82 */ /* 0x001e220000000800 */
[----:B-1----:R-:W-:Y:S01]  /*454c0*/  SHF.R.U64 R2, R2, R17, R3 ;  /* 0x0000001102027219 */ /* 0x002fe20000001203 */
[----:B------:R-:W-:Y:S01]  /*454d0*/  VIADD R5, R15, 0xffffffff ;  /* 0xffffffff0f057836 */ /* 0x000fe20000000000 */
[----:B------:R-:W-:Y:S01]  /*454e0*/  LOP3.LUT R213, R8, R213, RZ, 0xc0, !PT ;  /* 0x000000d508d57212 */ /* 0x000fe200078ec0ff */
[----:B------:R-:W-:Y:S02]  /*454f0*/  IMAD.MOV R11, RZ, RZ, -R11 ;  /* 0x000000ffff0b7224 */ /* 0x000fe400078e0a0b */
[----:B------:R-:W-:Y:S01]  /*45500*/  IMAD.MOV R3, RZ, RZ, -R2 ;  /* 0x000000ffff037224 */ /* 0x000fe200078e0a02 */
[----:B------:R-:W-:Y:S01]  /*45510*/  LOP3.LUT R5, R10, R5, RZ, 0xc0, !PT ;  /* 0x000000050a057212 */ /* 0x000fe200078ec0ff */
[----:B------:R-:W-:Y:S02]  /*45520*/  IMAD R213, R18, R2, R213 ;  /* 0x0000000212d57224 */ /* 0x000fe400078e02d5 */
[----:B--2---:R-:W-:-:S02]  /*45530*/  IMAD R2, R3, R19, R12 ;  /* 0x0000001303027224 */ /* 0x004fc400078e020c */
[----:B------:R-:W-:Y:S02]  /*45540*/  IMAD.MOV.U32 R3, RZ, RZ, 0x1 ;  /* 0x00000001ff037424 */ /* 0x000fe400078e00ff */
[----:B------:R-:W-:Y:S01]  /*45550*/  IMAD R2, R2, R15, R5 ;  /* 0x0000000f02027224 */ /* 0x000fe200078e0205 */
[----:B0-----:R-:W-:-:S13]  /*45560*/  ISETP.NE.AND P0, PT, R4, 0x1, PT ;  /* 0x000000010400780c */ /* 0x001fda0003f05270 */
[----:B---3--:R-:W-:-:S04]  /*45570*/  @P0 IMAD R16, R14, R11, R13 ;  /* 0x0000000b0e100224 */ /* 0x008fc800078e020d */
[----:B------:R-:W-:-:S05]  /*45580*/  IMAD R213, R213, R22, R16 ;  /* 0x00000016d5d57224 */ /* 0x000fca00078e0210 */
[----:B------:R-:W-:Y:S02]  /*45590*/  SEL R4, R2, R213, !P0 ;  /* 0x000000d502047207 */ /* 0x000fe40004000000 */
[----:B------:R-:W-:-:S03]  /*455a0*/  SEL R213, R213, R2, !P0 ;  /* 0x00000002d5d57207 */ /* 0x000fc60004000000 */
[----:B------:R2:W-:Y:S04]  /*455b0*/  STL [R1+0x868], R4 ;  /* 0x0008680401007387 */ /* 0x0005e80000100800 */
.L_x_136:
[----:B------:R3:W-:Y:S01]  /*455c0*/  STL [R1+0x860], R213 ;  /* 0x000860d501007387 */ /* 0x0007e20000100800 */
[----:B------:R-:W-:Y:S01]  /*455d0*/  LOP3.LUT P0, RZ, R3, 0xff, RZ, 0xc0, !PT ;  /* 0x000000ff03ff7812 */ /* 0x000fe2000780c0ff */
[----:B------:R-:W-:-:S04]  /*455e0*/  UIMAD.WIDE.U32 UR20, UR5, -0x33333333, URZ ;  /* 0xcccccccd051478a5 */ /* 0x000fc8000f8e003f */
[----:B------:R-:W-:-:S04]  /*455f0*/  USHF.R.U32.HI UR20, URZ, 0x2, UR21 ;  /* 0x000000023f147899 */ /* 0x000fc80008011615 */
[----:B------:R-:W-:-:S04]  /*45600*/  UIMAD UR5, UR20, -0x5, UR5 ;  /* 0xfffffffb140578a4 */ /* 0x000fc8000f8e0205 */
[----:B---3--:R-:W-:Y:S08]  /*45610*/  @P0 BRA `(.L_x_139) ;  /* 0xfffffbbc00640947 */ /* 0x008ff0000383ffff */
[----:B------:R-:W-:Y:S05]  /*45620*/  EXIT ;  /* 0x000000000000794d */ /* 0x000fea0003800000 */
.L_x_7:
[----:B------:R-:W2:Y:S01]  /*45630*/  LDL R20, [R1+0x870] ;  /* 0x0008700001147983 */ /* 0x000ea20000100800 */
[----:B------:R-:W-:-:S03]  /*45640*/  ULDC.64 UR4, c[0x0][0x650] ;  /* 0x0001940000047ab9 */ /* 0x000fc60000000a00 */
[----:B------:R-:W3:Y:S01]  /*45650*/  LDL R163, [R1+0x86c] ;  /* 0x00086c0001a37983 */ /* 0x000ee20000100800 */
[----:B------:R-:W-:Y:S01]  /*45660*/  PRMT R0, RZ, 0x7610, R0 ;  /* 0x00007610ff007816 */ /* 0x000fe20000000000 */
[----:B------:R-:W-:Y:S02]  /*45670*/  IMAD.MOV.U32 R4, RZ, RZ, -0x1 ;  /* 0xffffffffff047424 */ /* 0x000fe400078e00ff */
[----:B------:R-:W-:Y:S02]  /*45680*/  IMAD.MOV.U32 R5, RZ, RZ, -0x1 ;  /* 0xffffffffff057424 */ /* 0x000fe400078e00ff */
[----:B------:R-:W-:Y:S01]  /*45690*/  IMAD.MOV.U32 R11, RZ, RZ, -0x1 ;  /* 0xffffffffff0b7424 */ /* 0x000fe200078e00ff */
[----:B--2---:R-:W-:-:S04]  /*456a0*/  ISETP.GE.U32.AND P0, PT, R20, UR4, PT ;  /* 0x0000000414007c0c */ /* 0x004fc8000bf06070 */
[----:B---3--:R-:W-:-:S13]  /*456b0*/  ISETP.GE.U32.AND.EX P0, PT, R163, UR5, PT, P0 ;  /* 0x00000005a3007c0c */ /* 0x008fda000bf06100 */
[----:B------:R-:W-:Y:S05]  /*456c0*/  @P0 BRA `(.L_x_140) ;  /* 0x0000000400380947 */ /* 0x000fea0003800000 */
[----:B0-----:R-:W0:Y:S01]  /*456d0*/  LDC.64 R10, c[0x0][0x628] ;  /* 0x00018a00ff0a7b82 */ /* 0x001e220000000a00 */
[----:B------:R-:W-:Y:S02]  /*456e0*/  IMAD.MOV.U32 R8, RZ, RZ, R20 ;  /* 0x000000ffff087224 */ /* 0x000fe400078e0014 */
[----:B------:R-:W-:-:S05]  /*456f0*/  IMAD.MOV.U32 R9, RZ, RZ, R163 ;  /* 0x000000ffff097224 */ /* 0x000fca00078e00a3 */
[----:B------:R-:W1:Y:S08]  /*45700*/  LDC R16, c[0x0][0x630] ;  /* 0x00018c00ff107b82 */ /* 0x000e700000000800 */
[----:B------:R-:W2:Y:S01]  /*45710*/  LDC.64 R18, c[0x0][0x620] ;  /* 0x00018800ff127b82 */ /* 0x000ea20000000a00 */
[----:B0-----:R-:W-:-:S04]  /*45720*/  ISETP.NE.U32.AND P0, PT, R10, RZ, PT ;  /* 0x000000ff0a00720c */ /* 0x001fc80003f05070 */
[----:B------:R-:W-:-:S13]  /*45730*/  ISETP.NE.AND.EX P0, PT, R11, RZ, PT, P0 ;  /* 0x000000ff0b00720c */ /* 0x000fda0003f05300 */
[----:B-12---:R-:W-:Y:S05]  /*45740*/  @!P0 BRA `(.L_x_141) ;  /* 0x0000000000288947 */ /* 0x006fea0003800000 */
[----:B------:R-:W0:Y:S02]  /*45750*/  LDC R0, c[0x0][0x634] ;  /* 0x00018d00ff007b82 */ /* 0x000e240000000800 */
[----:B0-----:R-:W-:-:S05]  /*45760*/  IADD3 R9, P0, R20, R0, RZ ;  /* 0x0000000014097210 */ /* 0x001fca0007f1e0ff */
        /* <DEDUP_REMOVED lines=8> */
.L_x_141:
[----:B------:R-:W0:Y:S01]  /*457f0*/  LDC.64 R22, c[0x0][0x640] ;  /* 0x00019000ff167b82 */ /* 0x000e220000000a00 */
[-CC-:B------:R-:W-:Y:S01]  /*45800*/  SHF.R.U64 R14, R8, R16.reuse, R9.reuse ;  /* 0x00000010080e7219 */ /* 0x180fe20000001209 */
[----:B------:R-:W-:Y:S01]  /*45810*/  IMAD.MOV.U32 R4, RZ, RZ, R20 ;  /* 0x000000ffff047224 */ /* 0x000fe200078e0014 */
[----:B------:R-:W-:Y:S02]  /*45820*/  SHF.R.U32.HI R0, RZ, R16, R9 ;  /* 0x00000010ff007219 */ /* 0x000fe40000011609 */
[----:B------:R-:W-:-:S03]  /*45830*/  IADD3 R7, P0, RZ, -R14, RZ ;  /* 0x8000000eff077210 */ /* 0x000fc60007f1e0ff */
[----:B------:R-:W1:Y:S02]  /*45840*/  LDC R6, c[0x0][0x618] ;  /* 0x00018600ff067b82 */ /* 0x000e640000000800 */
[----:B------:R-:W-:-:S04]  /*45850*/  IMAD.X R5, RZ, RZ, ~R0, P0 ;  /* 0x000000ffff057224 */ /* 0x000fc800000e0e00 */
[-C--:B------:R-:W-:Y:S02]  /*45860*/  IMAD R0, R5, R18.reuse, RZ ;  /* 0x0000001205007224 */ /* 0x080fe400078e02ff */
[----:B------:R-:W2:Y:S01]  /*45870*/  LDC R8, c[0x0][0x608] ;  /* 0x00018200ff087b82 */ /* 0x000ea20000000800 */
[----:B------:R-:W-:Y:S02]  /*45880*/  IMAD.MOV.U32 R5, RZ, RZ, R163 ;  /* 0x000000ffff057224 */ /* 0x000fe400078e00a3 */
[----:B------:R-:W-:-:S05]  /*45890*/  IMAD.WIDE.U32 R4, R7, R18, R4 ;  /* 0x0000001207047225 */ /* 0x000fca00078e0004 */
[----:B------:R-:W3:Y:S01]  /*458a0*/  LDC R21, c[0x0][0x658] ;  /* 0x00019600ff157b82 */ /* 0x000ee20000000800 */
[----:B------:R-:W-:Y:S01]  /*458b0*/  IMAD R7, R7, R19, R0 ;  /* 0x0000001307077224 */ /* 0x000fe200078e0200 */
[----:B0-----:R-:W-:-:S03]  /*458c0*/  ISETP.NE.U32.AND P0, PT, R22, RZ, PT ;  /* 0x000000ff1600720c */ /* 0x001fc60003f05070 */
[----:B------:R-:W-:Y:S01]  /*458d0*/  IMAD.IADD R5, R5, 0x1, R7 ;  /* 0x0000000105057824 */ /* 0x000fe200078e0207 */
[----:B------:R-:W-:Y:S02]  /*458e0*/  ISETP.NE.AND.EX P0, PT, R23, RZ, PT, P0 ;  /* 0x000000ff1700720c */ /* 0x000fe40003f05300 */
[----:B------:R-:W0:Y:S02]  /*458f0*/  LDC R18, c[0x0][0x600] ;  /* 0x00018000ff127b82 */ /* 0x000e240000000800 */
[-CC-:B-1----:R-:W-:Y:S01]  /*45900*/  SHF.R.U64 R10, R4, R6.reuse, R5.reuse ;  /* 0x00000006040a7219 */ /* 0x182fe20000001205 */
[----:B------:R-:W-:Y:S01]  /*45910*/  IMAD.MOV.U32 R4, RZ, RZ, -0x1 ;  /* 0xffffffffff047424 */ /* 0x000fe200078e00ff */
[----:B------:R-:W-:-:S04]  /*45920*/  SHF.R.U32.HI R5, RZ, R6, R5 ;  /* 0x00000006ff057219 */ /* 0x000fc80000011605 */
[----:B------:R-:W1:Y:S01]  /*45930*/  LDC R19, c[0x0][0x648] ;  /* 0x00019200ff137b82 */ /* 0x000e620000000800 */
[-CC-:B--2---:R-:W-:Y:S02]  /*45940*/  SHF.R.U64 R17, R10, R8.reuse, R5.reuse ;  /* 0x000000080a117219 */ /* 0x184fe40000001205 */
[----:B------:R-:W-:-:S05]  /*45950*/  SHF.R.U32.HI R0, RZ, R8, R5 ;  /* 0x00000008ff007219 */ /* 0x000fca0000011605 */
[----:B------:R-:W2:Y:S01]  /*45960*/  LDC R20, c[0x0][0x638] ;  /* 0x00018e00ff147b82 */ /* 0x000ea20000000800 */
[-C--:B---3--:R-:W-:Y:S02]  /*45970*/  SHF.L.U32 R4, R4, R21.reuse, RZ ;  /* 0x0000001504047219 */ /* 0x088fe400000006ff */
[-CC-:B------:R-:W-:Y:S02]  /*45980*/  SHF.R.U64 R16, R17, R21.reuse, R0.reuse ;  /* 0x0000001511107219 */ /* 0x180fe40000001200 */
[----:B------:R-:W-:Y:S01]  /*45990*/  SHF.R.U32.HI R5, RZ, R21, R0 ;  /* 0x00000015ff057219 */ /* 0x000fe20000011600 */
[----:B------:R-:W-:Y:S01]  /*459a0*/  IMAD.MOV.U32 R0, RZ, RZ, 0x1 ;  /* 0x00000001ff007424 */ /* 0x000fe200078e00ff */
[----:B------:R-:W-:Y:S01]  /*459b0*/  LOP3.LUT R24, RZ, R4, RZ, 0x33, !PT ;  /* 0x00000004ff187212 */ /* 0x000fe200078e33ff */
        /* <DEDUP_REMOVED lines=13> */
.L_x_142:
[----:B------:R-:W4:Y:S01]  /*45a90*/  LDC R6, c[0x0][0x65c] ;  /* 0x00019700ff067b82 */ /* 0x000f220000000800 */
[----:B-1----:R-:W-:Y:S01]  /*45aa0*/  SHF.R.U64 R3, R4, R19, R5 ;  /* 0x0000001304037219 */ /* 0x002fe20000001205 */
[----:B0-----:R-:W-:Y:S01]  /*45ab0*/  VIADD R7, R18, 0xffffffff ;  /* 0xffffffff12077836 */ /* 0x001fe20000000000 */
[----:B------:R-:W-:Y:S01]  /*45ac0*/  SHF.L.U32 R4, R0, R21, RZ ;  /* 0x0000001500047219 */ /* 0x000fe200000006ff */
[----:B------:R-:W-:Y:S01]  /*45ad0*/  IMAD.MOV.U32 R11, RZ, RZ, R14 ;  /* 0x000000ffff0b7224 */ /* 0x000fe200078e000e */
[----:B------:R-:W-:Y:S01]  /*45ae0*/  LOP3.LUT R0, R17, R24, RZ, 0xc0, !PT ;  /* 0x0000001811007212 */ /* 0x000fe200078ec0ff */
[----:B------:R-:W-:-:S04]  /*45af0*/  IMAD.MOV R5, RZ, RZ, -R3 ;  /* 0x000000ffff057224 */ /* 0x000fc800078e0a03 */
[----:B------:R-:W-:Y:S01]  /*45b00*/  IMAD R4, R4, R3, R0 ;  /* 0x0000000304047224 */ /* 0x000fe200078e0200 */
[----:B------:R-:W-:Y:S01]  /*45b10*/  LOP3.LUT R3, R10, R7, RZ, 0xc0, !PT ;  /* 0x000000070a037212 */ /* 0x000fe200078ec0ff */
[----:B--2---:R-:W-:-:S04]  /*45b20*/  IMAD R0, R5, R20, R16 ;  /* 0x0000001405007224 */ /* 0x004fc800078e0210 */
[----:B------:R-:W-:Y:S01]  /*45b30*/  IMAD R3, R0, R18, R3 ;  /* 0x0000001200037224 */ /* 0x000fe200078e0203 */
[----:B----4-:R-:W-:-:S13]  /*45b40*/  ISETP.NE.AND P0, PT, R6, 0x1, PT ;  /* 0x000000010600780c */ /* 0x010fda0003f05270 */
[----:B------:R-:W-:Y:S02]  /*45b50*/  @P0 IMAD R13, R15, R12, R2 ;  /* 0x0000000c0f0d0224 */ /* 0x000fe400078e0202 */
[----:B------:R-:W-:Y:S02]  /*45b60*/  IMAD.MOV.U32 R2, RZ, RZ, 0x1 ;  /* 0x00000001ff027424 */ /* 0x000fe400078e00ff */
[----:B---3--:R-:W-:-:S03]  /*45b70*/  IMAD R4, R4, R25, R13 ;  /* 0x0000001904047224 */ /* 0x008fc600078e020d */
[----:B------:R-:W-:Y:S02]  /*45b80*/  PRMT R0, R2, 0x7610, R0 ;  /* 0x0000761002007816 */ /* 0x000fe40000000000 */
[----:B------:R-:W-:Y:S02]  /*45b90*/  SEL R5, R3, R4, !P0 ;  /* 0x0000000403057207 */ /* 0x000fe40004000000 */
[----:B------:R-:W-:-:S07]  /*45ba0*/  SEL R4, R4, R3, !P0 ;  /* 0x0000000304047207 */ /* 0x000fce0004000000 */
.L_x_140:
[----:B------:R-:W-:-:S08]  /*45bb0*/  NOP ;  /* 0x0000000000007918 */ /* 0x000fd00000000000 */
[----:B0-----:R-:W0:-:S00]  /*45bc0*/  USETMAXREG.DEALLOC.CTAPOOL 0x18 ;  /* 0x00000018000079c8 */ /* 0x001e0000080e0500 */
[----:B------:R-:W-:-:S13]  /*45bd0*/  ISETP.NE.AND P0, PT, RZ, UR6, PT ;  /* 0x00000006ff007c0c */ /* 0x000fda000bf05270 */
[----:B------:R-:W-:Y:S05]  /*45be0*/  @P0 EXIT ;  /* 0x000000000000094d */ /* 0x000fea0003800000 */
[----:B0-----:R-:W-:Y:S01]  /*45bf0*/  LOP3.LUT P0, RZ, R0, 0xff, RZ, 0xc0, !PT ;  /* 0x000000ff00ff7812 */ /* 0x001fe2000780c0ff */
[----:B------:R-:W-:Y:S02]  /*45c00*/  IMAD.MOV.U32 R6, RZ, RZ, 0x1 ;  /* 0x00000001ff067424 */ /* 0x000fe400078e00ff */
[----:B------:R-:W-:-:S10]  /*45c10*/  IMAD.MOV.U32 R7, RZ, RZ, RZ ;  /* 0x000000ffff077224 */ /* 0x000fd400078e00ff */
[----:B------:R-:W-:Y:S05]  /*45c20*/  @!P0 BRA `(.L_x_143) ;  /* 0x0000000c00548947 */ /* 0x000fea0003800000 */
[----:B------:R-:W0:Y:S01]  /*45c30*/  LDC R0, c[0x0][0x28c] ;  /* 0x0000a300ff007b82 */ /* 0x000e220000000800 */
[----:B------:R-:W1:Y:S01]  /*45c40*/  S2R R10, SR_CgaCtaId ;  /* 0x00000000000a7919 */ /* 0x000e620000008800 */
[----:B------:R-:W-:Y:S01]  /*45c50*/  ULDC UR8, c[0x0][0xc] ;  /* 0x0000030000087ab9 */ /* 0x000fe20000000800 */
[----:B------:R-:W-:Y:S01]  /*45c60*/  ULDC UR9, c[0x0][0x10] ;  /* 0x0000040000097ab9 */ /* 0x000fe20000000800 */
[----:B------:R-:W-:Y:S01]  /*45c70*/  ULDC UR5, c[0x0][0x658] ;  /* 0x0001960000057ab9 */ /* 0x000fe20000000800 */
[----:B------:R-:W-:Y:S01]  /*45c80*/  UMOV UR6, 0xffffffff ;  /* 0xffffffff00067882 */ /* 0x000fe20000000000 */
[----:B------:R-:W-:Y:S01]  /*45c90*/  UMOV UR10, 0x1 ;  /* 0x00000001000a7882 */ /* 0x000fe20000000000 */
[----:B------:R-:W-:Y:S01]  /*45ca0*/  UIMAD.WIDE.U32 UR8, UR8, UR9, URZ ;  /* 0x00000009080872a5 */ /* 0x000fe2000f8e003f */
[----:B------:R-:W-:Y:S01]  /*45cb0*/  BSSY B0, `(.L_x_143) ;  /* 0x00000cc000007945 */ /* 0x000fe20003800000 */
[----:B------:R-:W-:Y:S01]  /*45cc0*/  USHF.L.U32 UR6, UR6, UR5, URZ ;  /* 0x0000000506067299 */ /* 0x000fe2000800063f */
[----:B------:R-:W-:Y:S01]  /*45cd0*/  IMAD.MOV.U32 R9, RZ, RZ, 0x1 ;  /* 0x00000001ff097424 */ /* 0x000fe200078e00ff */
[----:B------:R-:W-:Y:S01]  /*45ce0*/  USHF.L.U32 UR19, UR10, UR5, URZ ;  /* 0x000000050a137299 */ /* 0x000fe2000800063f */
[----:B------:R-:W-:Y:S01]  /*45cf0*/  IMAD.MOV.U32 R6, RZ, RZ, 0x1 ;  /* 0x00000001ff067424 */ /* 0x000fe200078e00ff */
[----:B------:R-:W-:Y:S01]  /*45d00*/  ULDC UR4, c[0x0][0x600] ;  /* 0x0001800000047ab9 */ /* 0x000fe20000000800 */
[----:B------:R-:W-:Y:S01]  /*45d10*/  ULDC UR5, c[0x0][0x14] ;  /* 0x0000050000057ab9 */ /* 0x000fe20000000800 */
[----:B------:R-:W-:Y:S01]  /*45d20*/  IMAD.MOV.U32 R7, RZ, RZ, RZ ;  /* 0x000000ffff077224 */ /* 0x000fe200078e00ff */
[----:B------:R-:W-:-:S02]  /*45d30*/  UIMAD.WIDE.U32 UR22, UR8, UR5, URZ ;  /* 0x00000005081672a5 */ /* 0x000fc4000f8e003f */
[----:B------:R-:W-:Y:S02]  /*45d40*/  UIMAD UR13, UR9, UR5, URZ ;  /* 0x00000005090d72a4 */ /* 0x000fe4000f8e023f */
[----:B------:R-:W-:Y:S02]  /*45d50*/  ULOP3.LUT UR21, UR7, 0x2, URZ, 0xfc, !UPT ;  /* 0x0000000207157892 */ /* 0x000fe4000f8efc3f */
[----:B------:R-:W-:Y:S01]  /*45d60*/  UIADD3 UR4, UR4, -0x1, URZ ;  /* 0xffffffff04047890 */ /* 0x000fe2000fffe03f */
[----:B0-----:R-:W-:Y:S01]  /*45d70*/  VIADD R0, R0, 0x3f ;  /* 0x0000003f00007836 */ /* 0x001fe20000000000 */
[----:B------:R-:W-:Y:S02]  /*45d80*/  ULOP3.LUT UR18, URZ, UR6, URZ, 0x33, !UPT ;  /* 0x000000063f127292 */ /* 0x000fe4000f8e333f */
[----:B------:R-:W-:Y:S02]  /*45d90*/  UIADD3 UR13, UR23, UR13, URZ ;  /* 0x0000000d170d7290 */ /* 0x000fe4000fffe03f */
[----:B------:R-:W-:Y:S01]  /*45da0*/  SHF.R.S32.HI R3, RZ, 0x1f, R0 ;  /* 0x0000001fff037819 */ /* 0x000fe20000011400 */
[----:B------:R-:W-:-:S03]  /*45db0*/  ULDC.64 UR24, c[0x0][0x198] ;  /* 0x0000660000187ab9 */ /* 0x000fc60000000a00 */
[----:B------:R-:W-:Y:S02]  /*45dc0*/  LEA.HI R0, R3, R0, RZ, 0x6 ;  /* 0x0000000003007211 */ /* 0x000fe400078f30ff */
[----:B-1----:R-:W-:Y:S02]  /*45dd0*/  LOP3.LUT R10, R10, 0x1, RZ, 0xc0, !PT ;  /* 0x000000010a0a7812 */ /* 0x002fe400078ec0ff */
[----:B------:R-:W-:-:S05]  /*45de0*/  SHF.R.S32.HI R0, RZ, 0x6, R0 ;  /* 0x00000006ff007819 */ /* 0x000fca0000011400 */
[----:B------:R-:W-:-:S07]  /*45df0*/  VIADD R16, R0, 0x1 ;  /* 0x0000000100107836 */ /* 0x000fce0000000000 */
.L_x_154:
[----:B------:R-:W-:-:S03]  /*45e00*/  UMOV UR5, 0xffffffff ;  /* 0xffffffff00057882 */ /* 0x000fc60000000000 */
[----:B------:R-:W-:Y:S05]  /*45e10*/  BRA.DIV UR5, `(.L_x_144) ;  /* 0x0000000e05f87947 */ /* 0x000fea000b800000 */
[----:B------:R-:W-:-:S13]  /*45e20*/  ELECT P0, URZ, PT ;  /* 0x00000000003f782f */ /* 0x000fda0003800000 */
.L_x_166:
[----:B------:R-:W0:Y:S01]  /*45e30*/  LDC R2, c[0x0][0x28c] ;  /* 0x0000a300ff027b82 */ /* 0x000e220000000800 */
[----:B------:R-:W-:Y:S01]  /*45e40*/  BSSY B1, `(.L_x_145) ;  /* 0x000003a000017945 */ /* 0x000fe20003800000 */
[----:B0-----:R-:W-:-:S13]  /*45e50*/  ISETP.LT.OR P0, PT, R2, 0x1, !P0 ;  /* 0x000000010200780c */ /* 0x001fda0004701670 */
[----:B------:R-:W-:Y:S05]  /*45e60*/  @P0 BRA `(.L_x_146) ;  /* 0x0000000000dc0947 */ /* 0x000fea0003800000 */
[----:B------:R-:W-:Y:S02]  /*45e70*/  IMAD R5, R5, 0x2, R10 ;  /* 0x0000000205057824 */ /* 0x000fe400078e020a */
[----:B------:R-:W-:Y:S02]  /*45e80*/  IMAD.SHL.U32 R2, R4, 0x200, RZ ;  /* 0x0000020004027824 */ /* 0x000fe400078e00ff */
[----:B------:R-:W-:Y:S02]  /*45e90*/  IMAD R5, R5, 0x60, RZ ;  /* 0x0000006005057824 */ /* 0x000fe400078e02ff */
[----:B------:R-:W-:Y:S02]  /*45ea0*/  IMAD.MOV.U32 R12, RZ, RZ, RZ ;  /* 0x000000ffff0c7224 */ /* 0x000fe400078e00ff */
[----:B------:R-:W-:Y:S02]  /*45eb0*/  IMAD.MOV.U32 R4, RZ, RZ, R16 ;  /* 0x000000ffff047224 */ /* 0x000fe400078e0010 */
[----:B------:R-:W-:-:S02]  /*45ec0*/  IMAD.MOV.U32 R3, RZ, RZ, R6 ;  /* 0x000000ffff037224 */ /* 0x000fc400078e0006 */
[----:B------:R-:W-:-:S07]  /*45ed0*/  IMAD.MOV.U32 R13, RZ, RZ, R7 ;  /* 0x000000ffff0d7224 */ /* 0x000fce00078e0007 */
.L_x_149:
[----:B------:R-:W0:Y:S01]  /*45ee0*/  S2R R15, SR_CgaCtaId ;  /* 0x00000000000f7919 */ /* 0x000e220000008800 */
[----:B------:R-:W-:Y:S02]  /*45ef0*/  MOV R8, 0x400 ;  /* 0x0000040000087802 */ /* 0x000fe40000000f00 */
[----:B------:R-:W-:Y:S02]  /*45f00*/  SHF.L.U32 R14, R3, 0x1f, RZ ;  /* 0x0000001f030e7819 */ /* 0x000fe400000006ff */
[----:B0-----:R-:W-:-:S05]  /*45f10*/  LEA R8, R15, R8, 0x18 ;  /* 0x000000080f087211 */ /* 0x001fca00078ec0ff */
[----:B------:R-:W-:-:S04]  /*45f20*/  IMAD R15, R13, 0x8, R8 ;  /* 0x000000080d0f7824 */ /* 0x000fc800078e0208 */
[----:B------:R-:W0:Y:S02]  /*45f30*/  SYNCS.PHASECHK.TRANS64.TRYWAIT P0, [R15+URZ+0x28], R14 ;  /* 0x0000280e0f0075a7 */ /* 0x000e24000800017f */
[----:B0-----:R-:W-:Y:S05]  /*45f40*/  @!P0 BRA `(.L_x_147) ;  /* 0x0000000c00cc8947 */ /* 0x001fea0003800000 */
.L_x_167:
[----:B------:R-:W1:Y:S01]  /*45f50*/  S2R R17, SR_TID.X ;  /* 0x0000000000117919 */ /* 0x000e620000002100 */
[----:B------:R-:W-:-:S04]  /*45f60*/  UPRMT UR5, UR21, 0x9910, URZ ;  /* 0x0000991015057896 */ /* 0x000fc8000800003f */
[----:B------:R-:W-:Y:S01]  /*45f70*/  UISETP.NE.AND UP0, UPT, UR5, 0x2, UPT ;  /* 0x000000020500788c */ /* 0x000fe2000bf05270 */
[----:B-1----:R-:W-:-:S13]  /*45f80*/  LOP3.LUT P0, RZ, R17, 0x7f, RZ, 0xc0, !PT ;  /* 0x0000007f11ff7812 */ /* 0x002fda000780c0ff */
[----:B0-----:R-:W0:Y:S02]  /*45f90*/  @!P0 LDC R14, c[0x0][0x500] ;  /* 0x00014000ff0e8b82 */ /* 0x001e240000000800 */
[----:B0-----:R0:W-:Y:S01]  /*45fa0*/  @!P0 SYNCS.ARRIVE.TRANS64 RZ, [R15+URZ], R14 ;  /* 0x0000000e0fff89a7 */ /* 0x0011e2000800003f */
[----:B------:R-:W-:-:S13]  /*45fb0*/  PLOP3.LUT P0, PT, PT, PT, UP0, 0x80, 0x0 ;  /* 0x000000000000781c */ /* 0x000fda0003f0f008 */
[----:B0-----:R-:W-:Y:S05]  /*45fc0*/  @P0 BRA `(.L_x_148) ;  /* 0x0000000000040947 */ /* 0x001fea0003800000 */
[----:B------:R-:W-:Y:S01]  /*45fd0*/  BPT.TRAP 0x1 ;  /* 0x000000040000795c */ /* 0x000fe20000300000 */
.L_x_148:
[----:B------:R-:W-:Y:S01]  /*45fe0*/  R2UR UR9, R15 ;  /* 0x000000000f0972ca */ /* 0x000fe200000e0000 */
[C---:B------:R-:W-:Y:S01]  /*45ff0*/  IMAD R15, R13.reuse, 0x2, R10 ;  /* 0x000000020d0f7824 */ /* 0x040fe200078e020a */
[----:B------:R-:W-:Y:S01]  /*46000*/  UIADD3 UR14, UP0, UR24, 0xf0, URZ ;  /* 0x000000f0180e7890 */ /* 0x000fe2000ff1e03f */
[--C-:B------:R-:W-:Y:S01]  /*46010*/  IMAD R14, R13, 0x8000, R8.reuse ;  /* 0x000080000d0e7824 */ /* 0x100fe200078e0208 */
[----:B------:R-:W-:Y:S01]  /*46020*/  R2UR UR11, R2 ;  /* 0x00000000020b72ca */ /* 0x000fe200000e0000 */
[----:B------:R-:W-:Y:S01]  /*46030*/  IMAD R15, R15, 0x1800, R8 ;  /* 0x000018000f0f7824 */ /* 0x000fe200078e0208 */
[----:B------:R-:W-:Y:S01]  /*46040*/  R2UR UR10, R12 ;  /* 0x000000000c0a72ca */ /* 0x000fe200000e0000 */
[----:B------:R-:W-:Y:S01]  /*46050*/  VIADD R4, R4, 0xffffffff ;  /* 0xffffffff04047836 */ /* 0x000fe20000000000 */
[----:B------:R-:W-:Y:S01]  /*46060*/  R2UR UR5, R14 ;  /* 0x000000000e0572ca */ /* 0x000fe200000e0000 */
[----:B------:R-:W-:Y:S01]  /*46070*/  UIADD3 UR26, UP1, UR24, 0x1f0, URZ ;  /* 0x000001f0181a7890 */ /* 0x000fe2000ff3e03f */
[----:B------:R-:W-:Y:S01]  /*46080*/  R2UR UR6, R15 ;  /* 0x000000000f0672ca */ /* 0x000fe200000e0000 */
[----:B------:R-:W-:Y:S01]  /*46090*/  UIADD3.X UR15, URZ, UR25, URZ, UP0, !UPT ;  /* 0x000000193f0f7290 */ /* 0x000fe200087fe43f */
[----:B------:R-:W-:Y:S01]  /*460a0*/  R2UR UR12, R11 ;  /* 0x000000000b0c72ca */ /* 0x000fe200000e0000 */
[----:B------:R-:W-:Y:S01]  /*460b0*/  VIADD R13, R13, 0x1 ;  /* 0x000000010d0d7836 */ /* 0x000fe20000000000 */
[----:B------:R-:W-:Y:S01]  /*460c0*/  R2UR UR20, R5 ;  /* 0x00000000051472ca */ /* 0x000fe200000e0000 */
[----:B------:R-:W-:Y:S01]  /*460d0*/  UIADD3.X UR27, URZ, UR25, URZ, UP1, !UPT ;  /* 0x000000193f1b7290 */ /* 0x000fe20008ffe43f */
[----:B------:R-:W-:Y:S01]  /*460e0*/  ISETP.GT.AND P1, PT, R4, 0x1, PT ;  /* 0x000000010400780c */ /* 0x000fe20003f24270 */
[----:B------:R-:W-:Y:S01]  /*460f0*/  UMOV UR16, 0x0 ;  /* 0x0000000000107882 */ /* 0x000fe20000000000 */
[----:B------:R-:W-:Y:S01]  /*46100*/  UMOV UR17, 0x10000000 ;  /* 0x1000000000117882 */ /* 0x000fe20000000000 */
[----:B------:R-:W-:Y:S01]  /*46110*/  ISETP.NE.AND P0, PT, R13, 0x5, PT ;  /* 0x000000050d00780c */ /* 0x000fe20003f05270 */
[----:B------:R-:W-:Y:S01]  /*46120*/  UMOV UR28, 0x30000 ;  /* 0x00030000001c7882 */ /* 0x000fe20000000000 */
[----:B------:R-:W-:Y:S01]  /*46130*/  UIADD3 UR8, UR5, 0x100, URZ ;  /* 0x0000010005087890 */ /* 0x000fe2000fffe03f */
[----:B------:R-:W-:Y:S01]  /*46140*/  VIADD R12, R12, 0x40 ;  /* 0x000000400c0c7836 */ /* 0x000fe20000000000 */
[----:B------:R-:W-:Y:S01]  /*46150*/  UIADD3 UR6, UR6, 0x28100, URZ ;  /* 0x0002810006067890 */ /* 0x000fe2000fffe03f */
[----:B------:R-:W-:-:S02]  /*46160*/  SEL R8, RZ, 0x1, P0 ;  /* 0x00000001ff087807 */ /* 0x000fc40000000000 */
[----:B------:R-:W-:Y:S02]  /*46170*/  SEL R13, R13, RZ, P0 ;  /* 0x000000ff0d0d7207 */ /* 0x000fe40000000000 */
[----:B------:R-:W-:Y:S02]  /*46180*/  LOP3.LUT R3, R3, R8, RZ, 0x3c, !PT ;  /* 0x0000000803037212 */ /* 0x000fe400078e3cff */
[----:B------:R0:W-:Y:S02]  /*46190*/  UTMALDG.3D [UR8], [UR14], desc[UR16] ;  /* 0x000010080e0075b4 */ /* 0x0001e40008011000 */
[----:B0-----:R-:W-:Y:S01]  /*461a0*/  UMOV UR8, UR6 ;  /* 0x0000000600087c82 */ /* 0x001fe20008000000 */
[----:B------:R-:W-:Y:S02]  /*461b0*/  UMOV UR11, UR20 ;  /* 0x00000014000b7c82 */ /* 0x000fe40008000000 */
[----:B------:R0:W-:Y:S02]  /*461c0*/  UTMALDG.3D.MULTICAST [UR8], [UR26], UR28, desc[UR16] ;  /* 0x000010081a0073b4 */ /* 0x0001e4000801181c */
[----:B0-----:R-:W-:Y:S05]  /*461d0*/  @P1 BRA `(.L_x_149) ;  /* 0xfffffffc00401947 */ /* 0x001fea000383ffff */
.L_x_146:
[----:B------:R-:W-:Y:S05]  /*461e0*/  BSYNC B1 ;  /* 0x0000000000017941 */ /* 0x000fea0003800000 */
.L_x_145:
[----:B------:R-:W2:Y:S01]  /*461f0*/  LDL.LU R15, [R1+0x86c] ;  /* 0x00086c00010f7983 */ /* 0x000ea20000300800 */
[----:B------:R-:W-:Y:S01]  /*46200*/  LOP3.LUT P0, RZ, R9, 0xff, RZ, 0xc0, !PT ;  /* 0x000000ff09ff7812 */ /* 0x000fe2000780c0ff */
[C---:B------:R-:W-:Y:S01]  /*46210*/  IMAD.IADD R4, R0.reuse, 0x1, R7 ;  /* 0x0000000100047824 */ /* 0x040fe200078e0207 */
[----:B------:R-:W-:Y:S01]  /*46220*/  ULDC.64 UR8, c[0x0][0x650] ;  /* 0x0001940000087ab9 */ /* 0x000fe20000000a00 */
[----:B------:R-:W3:Y:S01]  /*46230*/  LDL.LU R14, [R1+0x870] ;  /* 0x00087000010e7983 */ /* 0x000ee20000300800 */
[----:B------:R-:W-:Y:S01]  /*46240*/  ISETP.GE.U32.AND P1, PT, R0, 0x5, PT ;  /* 0x000000050000780c */ /* 0x000fe20003f26070 */
[----:B------:R-:W-:Y:S01]  /*46250*/  BSSY B1, `(.L_x_150) ;  /* 0x000006f000017945 */ /* 0x000fe20003800000 */
[----:B------:R-:W-:Y:S01]  /*46260*/  IMAD.MOV.U32 R11, RZ, RZ, -0x1 ;  /* 0xffffffffff0b7424 */ /* 0x000fe200078e00ff */
[----:B------:R-:W-:-:S06]  /*46270*/  PRMT R9, RZ, 0x7610, R9 ;  /* 0x00007610ff097816 */ /* 0x000fcc0000000009 */
[----:B------:R-:W0:Y:S01]  /*46280*/  @P0 S2R R3, SR_CgaCtaId ;  /* 0x0000000000030919 */ /* 0x000e220000008800 */
[----:B------:R-:W-:-:S04]  /*46290*/  @P0 MOV R2, 0x400 ;  /* 0x0000040000020802 */ /* 0x000fc80000000f00 */
[----:B0-----:R-:W-:-:S04]  /*462a0*/  @P0 LEA R2, R3, R2, 0x18 ;  /* 0x0000000203020211 */ /* 0x001fc800078ec0ff */
[----:B------:R0:W-:Y:S01]  /*462b0*/  @P0 SYNCS.ARRIVE.TRANS64.A1T0 RZ, [R2+URZ+0x68], RZ ;  /* 0x000068ff02ff09a7 */ /* 0x0001e2000810003f */
[----:B------:R-:W-:-:S04]  /*462c0*/  ISETP.GT.U32.AND P0, PT, R4, 0x4, PT ;  /* 0x000000040400780c */ /* 0x000fc80003f04070 */
[----:B------:R-:W-:Y:S01]  /*462d0*/  ISETP.LT.U32.AND P0, PT, R0, 0x5, P0 ;  /* 0x000000050000780c */ /* 0x000fe20000701070 */
[----:B0-----:R-:W-:-:S05]  /*462e0*/  IMAD.WIDE.U32 R2, R4, -0x33333333, RZ ;  /* 0xcccccccd04027825 */ /* 0x001fca00078e00ff */
[----:B------:R-:W-:Y:S02]  /*462f0*/  SHF.R.U32.HI R5, RZ, 0x2, R3 ;  /* 0x00000002ff057819 */ /* 0x000fe40000011603 */
[----:B------:R-:W-:Y:S02]  /*46300*/  SEL R3, RZ, 0x1, !P0 ;  /* 0x00000001ff037807 */ /* 0x000fe40004000000 */
[----:B------:R-:W-:Y:S01]  /*46310*/  PRMT R2, RZ, 0x7610, R2 ;  /* 0x00007610ff027816 */ /* 0x000fe20000000002 */
[----:B------:R-:W-:Y:S01]  /*46320*/  IMAD R7, R5, -0x5, R4 ;  /* 0xfffffffb05077824 */ /* 0x000fe200078e0204 */
[----:B------:R-:W-:Y:S01]  /*46330*/  LOP3.LUT R6, R6, R3, RZ, 0x3c, !PT ;  /* 0x0000000306067212 */ /* 0x000fe200078e3cff */
[----:B------:R-:W-:-:S03]  /*46340*/  IMAD.MOV.U32 R4, RZ, RZ, -0x1 ;  /* 0xffffffffff047424 */ /* 0x000fc600078e00ff */
[----:B------:R-:W-:Y:S01]  /*46350*/  @P1 LOP3.LUT R6, R6, 0x1, R5, 0x78, !PT ;  /* 0x0000000106061812 */ /* 0x000fe200078e7805 */
[----:B------:R-:W-:Y:S01]  /*46360*/  IMAD.MOV.U32 R5, RZ, RZ, -0x1 ;  /* 0xffffffffff057424 */ /* 0x000fe200078e00ff */
[----:B---3--:R-:W-:-:S04]  /*46370*/  IADD3 R14, P0, R14, UR22, RZ ;  /* 0x000000160e0e7c10 */ /* 0x008fc8000ff1e0ff */
[----:B--2---:R-:W-:Y:S01]  /*46380*/  IADD3.X R15, R15, UR13, RZ, P0, !PT ;  /* 0x0000000d0f0f7c10 */ /* 0x004fe200087fe4ff */
[----:B------:R0:W-:Y:S01]  /*46390*/  STL [R1+0x870], R14 ;  /* 0x0008700e01007387 */ /* 0x0001e20000100800 */
[----:B------:R-:W-:-:S03]  /*463a0*/  ISETP.GE.U32.AND P0, PT, R14, UR8, PT ;  /* 0x000000080e007c0c */ /* 0x000fc6000bf06070 */
[----:B------:R0:W-:Y:S01]  /*463b0*/  STL [R1+0x86c], R15 ;  /* 0x00086c0f01007387 */ /* 0x0001e20000100800 */
[----:B------:R-:W-:-:S13]  /*463c0*/  ISETP.GE.U32.AND.EX P0, PT, R15, UR9, PT, P0 ;  /* 0x000000090f007c0c */ /* 0x000fda000bf06100 */
[----:B0-----:R-:W-:Y:S05]  /*463d0*/  @P0 BRA `(.L_x_151) ;  /* 0x0000000400580947 */ /* 0x001fea0003800000 */
[----:B------:R-:W0:Y:S01]  /*463e0*/  S2R R8, SR_CTAID.X ;  /* 0x0000000000087919 */ /* 0x000e220000002500 */
[----:B------:R-:W1:Y:S01]  /*463f0*/  LDC R17, c[0x0][0x65c] ;  /* 0x00019700ff117b82 */ /* 0x000e620000000800 */
[----:B------:R-:W-:Y:S01]  /*46400*/  ULDC UR5, c[0x0][0x150] ;  /* 0x0000540000057ab9 */ /* 0x000fe20000000800 */
[----:B------:R-:W-:Y:S01]  /*46410*/  ULDC.64 UR8, c[0x0][0x628] ;  /* 0x00018a0000087ab9 */ /* 0x000fe20000000a00 */
[----:B------:R-:W2:Y:S01]  /*46420*/  S2R R2, SR_CTAID.Y ;  /* 0x0000000000027919 */ /* 0x000ea20000002600 */
[----:B------:R-:W-:Y:S01]  /*46430*/  ISETP.NE.U32.AND P0, PT, RZ, UR8, PT ;  /* 0x00000008ff007c0c */ /* 0x000fe2000bf05070 */
[----:B------:R-:W-:-:S03]  /*46440*/  ULDC UR6, c[0x0][0x630] ;  /* 0x00018c0000067ab9 */ /* 0x000fc60000000800 */
[----:B------:R-:W3:Y:S01]  /*46450*/  LDC R5, c[0x0][0x144] ;  /* 0x00005100ff057b82 */ /* 0x000ee20000000800 */
[----:B------:R-:W-:-:S07]  /*46460*/  ISETP.NE.AND.EX P0, PT, RZ, UR9, PT, P0 ;  /* 0x00000009ff007c0c */ /* 0x000fce000bf05300 */
[----:B------:R-:W4:Y:S01]  /*46470*/  LDC R13, c[0x0][0x148] ;  /* 0x00005200ff0d7b82 */ /* 0x000f220000000800 */
[----:B-1----:R-:W-:Y:S02]  /*46480*/  ISETP.NE.AND P2, PT, R17, 0x1, PT ;  /* 0x000000011100780c */ /* 0x002fe40003f45270 */
[----:B0-----:R-:W-:Y:S02]  /*46490*/  I2FP.F32.U32 R3, R8 ;  /* 0x0000000800037245 */ /* 0x001fe40000201000 */
[----:B--2---:R-:W-:-:S03]  /*464a0*/  I2FP.F32.U32 R4, R2 ;  /* 0x0000000200047245 */ /* 0x004fc60000201000 */
[----:B------:R-:W-:Y:S01]  /*464b0*/  FMUL R3, R3, UR5 ;  /* 0x0000000503037c20 */ /* 0x000fe20008400000 */
[----:B------:R-:W-:Y:S02]  /*464c0*/  ULDC UR5, c[0x0][0x154] ;  /* 0x0000550000057ab9 */ /* 0x000fe40000000800 */
[----:B------:R-:W-:-:S03]  /*464d0*/  FMUL R11, R4, UR5 ;  /* 0x00000005040b7c20 */ /* 0x000fc60008400000 */
[----:B------:R-:W0:Y:S08]  /*464e0*/  F2I.U32.TRUNC.NTZ R3, R3 ;  /* 0x0000000300037305 */ /* 0x000e30000020f000 */
[----:B------:R-:W1:Y:S01]  /*464f0*/  F2I.U32.TRUNC.NTZ R11, R11 ;  /* 0x0000000b000b7305 */ /* 0x000e62000020f000 */
[----:B0-----:R-:W-:Y:S02]  /*46500*/  IMAD.MOV R4, RZ, RZ, -R3 ;  /* 0x000000ffff047224 */ /* 0x001fe400078e0a03 */
[----:B------:R-:W-:-:S02]  /*46510*/  IMAD.MOV.U32 R3, RZ, RZ, R15 ;  /* 0x000000ffff037224 */ /* 0x000fc400078e000f */
[----:B---3--:R-:W-:Y:S02]  /*46520*/  IMAD R8, R5, R4, R8 ;  /* 0x0000000405087224 */ /* 0x008fe400078e0208 */
[----:B-1----:R-:W-:-:S04]  /*46530*/  IMAD.MOV R4, RZ, RZ, -R11 ;  /* 0x000000ffff047224 */ /* 0x002fc800078e0a0b */
[----:B----4-:R-:W-:Y:S02]  /*46540*/  @P2 IMAD R8, R13, R4, R2 ;  /* 0x000000040d082224 */ /* 0x010fe400078e0202 */
[----:B------:R-:W-:Y:S01]  /*46550*/  IMAD.MOV.U32 R2, RZ, RZ, R14 ;  /* 0x000000ffff027224 */ /* 0x000fe200078e000e */
[----:B------:R-:W-:Y:S06]  /*46560*/  @!P0 BRA `(.L_x_152) ;  /* 0x0000000000288947 */ /* 0x000fec0003800000 */
[----:B------:R-:W-:Y:S02]  /*46570*/  ULDC UR5, c[0x0][0x634] ;  /* 0x00018d0000057ab9 */ /* 0x000fe40000000800 */
[----:B------:R-:W-:-:S05]  /*46580*/  IADD3 R3, P0, R14, UR5, RZ ;  /* 0x000000050e037c10 */ /* 0x000fca000ff1e0ff */
[----:B------:R-:W-:-:S04]  /*46590*/  IMAD.X R11, RZ, RZ, R15, P0 ;  /* 0x000000ffff0b7224 */ /* 0x000fc800000e060f */
[----:B------:R-:W-:-:S04]  /*465a0*/  IMAD.WIDE.U32 R4, R11, UR8, RZ ;  /* 0x000000080b047c25 */ /* 0x000fc8000f8e00ff */
[----:B------:R-:W-:-:S04]  /*465b0*/  IMAD.WIDE.U32 R4, P0, R3, UR9, R4 ;  /* 0x0000000903047c25 */ /* 0x000fc8000f800004 */
[----:B------:R-:W-:-:S04]  /*465c0*/  IMAD.WIDE.U32 R2, R3, UR8, RZ ;  /* 0x0000000803027c25 */ /* 0x000fc8000f8e00ff */
[----:B------:R-:W-:Y:S01]  /*465d0*/  IMAD.MOV.U32 R2, RZ, RZ, R5 ;  /* 0x000000ffff027224 */ /* 0x000fe200078e0005 */
[----:B------:R-:W-:Y:S01]  /*465e0*/  IADD3 RZ, P1, R3, R4, RZ ;  /* 0x0000000403ff7210 */ /* 0x000fe20007f3e0ff */
[----:B------:R-:W-:-:S04]  /*465f0*/  IMAD.X R3, RZ, RZ, RZ, P0 ;  /* 0x000000ffff037224 */ /* 0x000fc800000e06ff */
[----:B------:R-:W-:-:S08]  /*46600*/  IMAD.WIDE.U32.X R2, R11, UR9, R2, P1 ;  /* 0x000000090b027c25 */ /* 0x000fd000088e0402 */
.L_x_152:
[--C-:B------:R-:W-:Y:S01]  /*46610*/  SHF.R.U64 R11, R2, UR6, R3.reuse ;  /* 0x00000006020b7c19 */ /* 0x100fe20008001203 */
[----:B------:R-:W-:Y:S01]  /*46620*/  ULDC.64 UR8, c[0x0][0x620] ;  /* 0x0001880000087ab9 */ /* 0x000fe20000000a00 */
[----:B------:R-:W-:Y:S01]  /*46630*/  SHF.R.U32.HI R2, RZ, UR6, R3 ;  /* 0x00000006ff027c19 */ /* 0x000fe20008011603 */
[----:B------:R-:W-:Y:S01]  /*46640*/  IMAD.MOV.U32 R3, RZ, RZ, R15 ;  /* 0x000000ffff037224 */ /* 0x000fe200078e000f */
[----:B------:R-:W-:Y:S01]  /*46650*/  IADD3 R13, P0, RZ, -R11, RZ ;  /* 0x8000000bff0d7210 */ /* 0x000fe20007f1e0ff */
[----:B------:R-:W-:-:S04]  /*46660*/  ULDC UR5, c[0x0][0x618] ;  /* 0x0001860000057ab9 */ /* 0x000fc80000000800 */
[----:B------:R-:W-:-:S04]  /*46670*/  IMAD.X R2, RZ, RZ, ~R2, P0 ;  /* 0x000000ffff027224 */ /* 0x000fc800000e0e02 */
[----:B------:R-:W-:-:S04]  /*46680*/  IMAD R2, R2, UR8, RZ ;  /* 0x0000000802027c24 */ /* 0x000fc8000f8e02ff */
[----:B------:R-:W-:Y:S02]  /*46690*/  IMAD R5, R13, UR9, R2 ;  /* 0x000000090d057c24 */ /* 0x000fe4000f8e0202 */
[----:B------:R-:W-:-:S04]  /*466a0*/  IMAD.MOV.U32 R2, RZ, RZ, R14 ;  /* 0x000000ffff027224 */ /* 0x000fc800078e000e */
[----:B------:R-:W-:Y:S01]  /*466b0*/  IMAD.WIDE.U32 R2, R13, UR8, R2 ;  /* 0x000000080d027c25 */ /* 0x000fe2000f8e0002 */
[----:B------:R-:W-:Y:S02]  /*466c0*/  ULDC.64 UR8, c[0x0][0x640] ;  /* 0x0001900000087ab9 */ /* 0x000fe40000000a00 */
[----:B------:R-:W-:Y:S01]  /*466d0*/  ISETP.NE.U32.AND P0, PT, RZ, UR8, PT ;  /* 0x00000008ff007c0c */ /* 0x000fe2000bf05070 */
[----:B------:R-:W-:-:S03]  /*466e0*/  IMAD.IADD R3, R3, 0x1, R5 ;  /* 0x0000000103037824 */ /* 0x000fc600078e0205 */
[----:B------:R-:W-:Y:S02]  /*466f0*/  ISETP.NE.AND.EX P0, PT, RZ, UR9, PT, P0 ;  /* 0x00000009ff007c0c */ /* 0x000fe4000bf05300 */
[--C-:B------:R-:W-:Y:S02]  /*46700*/  SHF.R.U64 R12, R2, UR5, R3.reuse ;  /* 0x00000005020c7c19 */ /* 0x100fe40008001203 */
[----:B------:R-:W-:Y:S01]  /*46710*/  SHF.R.U32.HI R3, RZ, UR5, R3 ;  /* 0x00000005ff037c19 */ /* 0x000fe20008011603 */
[----:B------:R-:W-:-:S03]  /*46720*/  ULDC UR5, c[0x0][0x608] ;  /* 0x0001820000057ab9 */ /* 0x000fc60000000800 */
[--C-:B------:R-:W-:Y:S02]  /*46730*/  SHF.R.U64 R13, R12, UR5, R3.reuse ;  /* 0x000000050c0d7c19 */ /* 0x100fe40008001203 */
[----:B------:R-:W-:Y:S01]  /*46740*/  SHF.R.U32.HI R2, RZ, UR5, R3 ;  /* 0x00000005ff027c19 */ /* 0x000fe20008011603 */
[----:B------:R-:W-:-:S03]  /*46750*/  ULDC UR5, c[0x0][0x658] ;  /* 0x0001960000057ab9 */ /* 0x000fc60000000800 */
[--C-:B------:R-:W-:Y:S02]  /*46760*/  SHF.R.U64 R14, R13, UR5, R2.reuse ;  /* 0x000000050d0e7c19 */ /* 0x100fe40008001202 */
[----:B------:R-:W-:-:S03]  /*46770*/  SHF.R.U32.HI R15, RZ, UR5, R2 ;  /* 0x00000005ff0f7c19 */ /* 0x000fc60008011602 */
[----:B------:R-:W-:Y:S02]  /*46780*/  IMAD.MOV.U32 R2, RZ, RZ, R14 ;  /* 0x000000ffff027224 */ /* 0x000fe400078e000e */
        /* <DEDUP_REMOVED lines=12> */
.L_x_153:
[----:B------:R-:W-:Y:S01]  /*46850*/  ULDC UR5, c[0x0][0x648] ;  /* 0x0001920000057ab9 */ /* 0x000fe20000000800 */
[----:B------:R-:W-:Y:S02]  /*46860*/  LOP3.LUT R13, R13, UR18, RZ, 0xc0, !PT ;  /* 0x000000120d0d7c12 */ /* 0x000fe4000f8ec0ff */
[----:B------:R-:W-:Y:S01]  /*46870*/  SHF.R.U64 R2, R2, UR5, R3 ;  /* 0x0000000502027c19 */ /* 0x000fe20008001203 */
[----:B------:R-:W-:-:S04]  /*46880*/  ULDC UR5, c[0x0][0x638] ;  /* 0x00018e0000057ab9 */ /* 0x000fc80000000800 */
[----:B------:R-:W-:Y:S02]  /*46890*/  IMAD.MOV R3, RZ, RZ, -R2 ;  /* 0x000000ffff037224 */ /* 0x000fe400078e0a02 */
[----:B------:R-:W-:Y:S02]  /*468a0*/  IMAD R13, R2, UR19, R13 ;  /* 0x00000013020d7c24 */ /* 0x000fe4000f8e020d */
[----:B------:R-:W-:Y:S01]  /*468b0*/  IMAD R14, R3, UR5, R14 ;  /* 0x00000005030e7c24 */ /* 0x000fe2000f8e020e */
[----:B------:R-:W-:Y:S01]  /*468c0*/  ULDC UR5, c[0x0][0x610] ;  /* 0x0001840000057ab9 */ /* 0x000fe20000000800 */
[----:B------:R-:W-:Y:S01]  /*468d0*/  LOP3.LUT R3, R12, UR4, RZ, 0xc0, !PT ;  /* 0x000000040c037c12 */ /* 0x000fe2000f8ec0ff */
[----:B------:R-:W-:Y:S01]  /*468e0*/  IMAD R8, R13, UR5, R8 ;  /* 0x000000050d087c24 */ /* 0x000fe2000f8e0208 */
[----:B------:R-:W-:Y:S01]  /*468f0*/  ULDC UR5, c[0x0][0x600] ;  /* 0x0001800000057ab9 */ /* 0x000fe20000000800 */
[----:B------:R-:W-:Y:S02]  /*46900*/  IMAD.MOV.U32 R2, RZ, RZ, 0x1 ;  /* 0x00000001ff027424 */ /* 0x000fe400078e00ff */
[----:B------:R-:W-:-:S05]  /*46910*/  IMAD R3, R14, UR5, R3 ;  /* 0x000000050e037c24 */ /* 0x000fca000f8e0203 */
[----:B------:R-:W-:Y:S02]  /*46920*/  SEL R5, R3, R8, !P2 ;  /* 0x0000000803057207 */ /* 0x000fe40005000000 */
[----:B------:R-:W-:-:S07]  /*46930*/  SEL R4, R8, R3, !P2 ;  /* 0x0000000308047207 */ /* 0x000fce0005000000 */
.L_x_151:
[----:B------:R-:W-:Y:S05]  /*46940*/  BSYNC B1 ;  /* 0x0000000000017941 */ /* 0x000fea0003800000 */
.L_x_150:
[----:B------:R-:W-:-:S13]  /*46950*/  LOP3.LUT P0, RZ, R2, 0xff, RZ, 0xc0, !PT ;  /* 0x000000ff02ff7812 */ /* 0x000fda000780c0ff */
[----:B------:R-:W-:Y:S05]  /*46960*/  @P0 BRA `(.L_x_154) ;  /* 0xfffffff400240947 */ /* 0x000fea000383ffff */
[----:B------:R-:W-:Y:S05]  /*46970*/  BSYNC B0 ;  /* 0x0000000000007941 */ /* 0x000fea0003800000 */
.L_x_143:
[----:B------:R-:W-:-:S03]  /*46980*/  UMOV UR5, 0xffffffff ;  /* 0xffffffff00057882 */ /* 0x000fc60000000000 */
[----:B------:R-:W-:Y:S05]  /*46990*/  BRA.DIV UR5, `(.L_x_155) ;  /* 0x00000006054c7947 */ /* 0x000fea000b800000 */
[----:B------:R-:W-:-:S13]  /*469a0*/  ELECT P0, URZ, PT ;  /* 0x00000000003f782f */ /* 0x000fda0003800000 */
.L_x_170:
[----:B------:R-:W-:Y:S04]  /*469b0*/  BSSY B0, `(.L_x_156) ;  /* 0x0000035000007945 */ /* 0x000fe80003800000 */
[----:B------:R-:W-:Y:S05]  /*469c0*/  @!P0 BRA `(.L_x_157) ;  /* 0x0000000000cc8947 */ /* 0x000fea0003800000 */
[----:B------:R-:W-:-:S04]  /*469d0*/  ULOP3.LUT UR5, UR7, 0x2, URZ, 0xfc, !UPT ;  /* 0x0000000207057892 */ /* 0x000fc8000f8efc3f */
[----:B------:R-:W-:-:S06]  /*469e0*/  UISETP.NE.AND UP0, UPT, UR5, 0x3, UPT ;  /* 0x000000030500788c */ /* 0x000fcc000bf05270 */
[----:B------:R-:W-:-:S13]  /*469f0*/  PLOP3.LUT P0, PT, PT, PT, UP0, 0x80, 0x0 ;  /* 0x000000000000781c */ /* 0x000fda0003f0f008 */
[----:B------:R-:W-:Y:S05]  /*46a00*/  @!P0 BRA `(.L_x_158) ;  /* 0x0000000000048947 */ /* 0x000fea0003800000 */
[----:B------:R-:W-:Y:S01]  /*46a10*/  BPT.TRAP 0x1 ;  /* 0x000000040000795c */ /* 0x000fe20000300000 */
.L_x_158:
[----:B------:R-:W0:Y:S01]  /*46a20*/  S2R R3, SR_CgaCtaId ;  /* 0x0000000000037919 */ /* 0x000e220000008800 */
[----:B------:R-:W-:Y:S02]  /*46a30*/  MOV R0, 0x400 ;  /* 0x0000040000007802 */ /* 0x000fe40000000f00 */
[----:B------:R-:W-:Y:S02]  /*46a40*/  SHF.L.U32 R2, R6, 0x1f, RZ ;  /* 0x0000001f06027819 */ /* 0x000fe400000006ff */
[----:B0-----:R-:W-:-:S05]  /*46a50*/  LEA R0, R3, R0, 0x18 ;  /* 0x0000000003007211 */ /* 0x001fca00078ec0ff */
[----:B------:R-:W-:-:S04]  /*46a60*/  VIADD R0, R0, 0x28 ;  /* 0x0000002800007836 */ /* 0x000fc80000000000 */
[----:B------:R-:W-:-:S04]  /*46a70*/  IMAD R3, R7, 0x8, R0 ;  /* 0x0000000807037824 */ /* 0x000fc800078e0200 */
[----:B------:R-:W0:Y:S02]  /*46a80*/  SYNCS.PHASECHK.TRANS64.TRYWAIT P0, [R3+URZ], R2 ;  /* 0x00000002030075a7 */ /* 0x000e24000800017f */
[----:B0-----:R-:W-:Y:S05]  /*46a90*/  @!P0 BRA `(.L_x_159) ;  /* 0x00000004002c8947 */ /* 0x001fea0003800000 */
.L_x_171:
[----:B------:R-:W-:-:S05]  /*46aa0*/  VIADD R7, R7, 0x1 ;  /* 0x0000000107077836 */ /* 0x000fca0000000000 */
[----:B------:R-:W-:-:S04]  /*46ab0*/  ISETP.NE.AND P0, PT, R7, 0x5, PT ;  /* 0x000000050700780c */ /* 0x000fc80003f05270 */
[----:B0-----:R-:W-:Y:S02]  /*46ac0*/  SEL R3, RZ, 0x1, P0 ;  /* 0x00000001ff037807 */ /* 0x001fe40000000000 */
[----:B------:R-:W-:Y:S02]  /*46ad0*/  SEL R7, R7, RZ, P0 ;  /* 0x000000ff07077207 */ /* 0x000fe40000000000 */
[----:B------:R-:W-:-:S03]  /*46ae0*/  LOP3.LUT R6, R6, R3, RZ, 0x3c, !PT ;  /* 0x0000000306067212 */ /* 0x000fc600078e3cff */
[----:B------:R-:W-:Y:S01]  /*46af0*/  IMAD R3, R7, 0x8, R0 ;  /* 0x0000000807037824 */ /* 0x000fe200078e0200 */
[----:B------:R-:W-:-:S04]  /*46b00*/  SHF.L.U32 R2, R6, 0x1f, RZ ;  /* 0x0000001f06027819 */ /* 0x000fc800000006ff */
[----:B------:R-:W0:Y:S02]  /*46b10*/  SYNCS.PHASECHK.TRANS64.TRYWAIT P0, [R3+URZ], R2 ;  /* 0x00000002030075a7 */ /* 0x000e24000800017f */
[----:B0-----:R-:W-:Y:S05]  /*46b20*/  @!P0 BRA `(.L_x_160) ;  /* 0x00000004001c8947 */ /* 0x001fea0003800000 */
.L_x_172:
[----:B0-----:R-:W-:-:S05]  /*46b30*/  VIADD R2, R7, 0x1 ;  /* 0x0000000107027836 */ /* 0x001fca0000000000 */
[----:B------:R-:W-:-:S04]  /*46b40*/  ISETP.NE.AND P0, PT, R2, 0x5, PT ;  /* 0x000000050200780c */ /* 0x000fc80003f05270 */
[----:B------:R-:W-:Y:S02]  /*46b50*/  SEL R3, RZ, 0x1, P0 ;  /* 0x00000001ff037807 */ /* 0x000fe40000000000 */
[----:B------:R-:W-:Y:S02]  /*46b60*/  SEL R5, R2, RZ, P0 ;  /* 0x000000ff02057207 */ /* 0x000fe40000000000 */
[----:B------:R-:W-:-:S03]  /*46b70*/  LOP3.LUT R6, R6, R3, RZ, 0x3c, !PT ;  /* 0x0000000306067212 */ /* 0x000fc600078e3cff */
[----:B------:R-:W-:Y:S01]  /*46b80*/  IMAD R3, R5, 0x8, R0 ;  /* 0x0000000805037824 */ /* 0x000fe200078e0200 */
[----:B------:R-:W-:-:S04]  /*46b90*/  SHF.L.U32 R2, R6, 0x1f, RZ ;  /* 0x0000001f06027819 */ /* 0x000fc800000006ff */
[----:B------:R-:W0:Y:S02]  /*46ba0*/  SYNCS.PHASECHK.TRANS64.TRYWAIT P0, [R3+URZ], R2 ;  /* 0x00000002030075a7 */ /* 0x000e24000800017f */
[----:B0-----:R-:W-:Y:S05]  /*46bb0*/  @!P0 BRA `(.L_x_161) ;  /* 0x00000004000c8947 */ /* 0x001fea0003800000 */
.L_x_173:
        /* <DEDUP_REMOVED lines=9> */
.L_x_174:
[----:B0-----:R-:W-:-:S05]  /*46c50*/  VIADD R2, R5, 0x1 ;  /* 0x0000000105027836 */ /* 0x001fca0000000000 */
[----:B------:R-:W-:-:S04]  /*46c60*/  ISETP.NE.AND P0, PT, R2, 0x5, PT ;  /* 0x000000050200780c */ /* 0x000fc80003f05270 */
[----:B------:R-:W-:Y:S02]  /*46c70*/  SEL R4, RZ, 0x1, P0 ;  /* 0x00000001ff047807 */ /* 0x000fe40000000000 */
[----:B------:R-:W-:Y:S02]  /*46c80*/  SEL R3, R2, RZ, P0 ;  /* 0x000000ff02037207 */ /* 0x000fe40000000000 */
[----:B------:R-:W-:-:S03]  /*46c90*/  LOP3.LUT R4, R7, R4, RZ, 0x3c, !PT ;  /* 0x0000000407047212 */ /* 0x000fc600078e3cff */
[----:B------:R-:W-:Y:S01]  /*46ca0*/  IMAD R3, R3, 0x8, R0 ;  /* 0x0000000803037824 */ /* 0x000fe200078e0200 */
[----:B------:R-:W-:-:S07]  /*46cb0*/  SHF.L.U32 R0, R4, 0x1f, RZ ;  /* 0x0000001f04007819 */ /* 0x000fce00000006ff */
.L_x_163:
[----:B0-----:R0:W1:Y:S02]  /*46cc0*/  SYNCS.PHASECHK.TRANS64.TRYWAIT P0, [R3+URZ], R0 ;  /* 0x00000000030075a7 */ /* 0x001064000800017f */
[----:B-1----:R-:W-:Y:S05]  /*46cd0*/  @!P0 NANOSLEEP.SYNCS 0x989680 ;  /* 0x009896800000895d */ /* 0x002fea0003900000 */
[----:B------:R-:W1:Y:S02]  /*46ce0*/  @!P0 SYNCS.PHASECHK.TRANS64 P0, [R3+URZ], R0 ;  /* 0x00000000030085a7 */ /* 0x000e64000800007f */
[----:B-1----:R-:W-:Y:S05]  /*46cf0*/  @!P0 BRA `(.L_x_163) ;  /* 0xfffffffc00f08947 */ /* 0x002fea000383ffff */
.L_x_157:
[----:B------:R-:W-:Y:S05]  /*46d00*/  BSYNC B0 ;  /* 0x0000000000007941 */ /* 0x000fea0003800000 */
.L_x_156:
[----:B------:R-:W-:Y:S05]  /*46d10*/  EXIT ;  /* 0x000000000000794d */ /* 0x000fea0003800000 */
.L_x_21:
[----:B--2---:R-:W-:-:S04]  /*46d20*/  IMAD.U32 R3, RZ, RZ, UR20 ;  /* 0x00000014ff037e24 */ /* 0x004fc8000f8e00ff */
[----:B------:R2:W4:Y:S03]  /*46d30*/  SYNCS.PHASECHK.TRANS64.TRYWAIT P0, [R3+URZ], R2 ;  /* 0x00000002030075a7 */ /* 0x000526000800017f */
[----:B----4-:R-:W-:Y:S05]  /*46d40*/  @!P0 NANOSLEEP.SYNCS 0x989680 ;  /* 0x009896800000895d */ /* 0x010fea0003900000 */
[----:B------:R-:W4:Y:S02]  /*46d50*/  @!P0 SYNCS.PHASECHK.TRANS64 P0, [R3+URZ], R2 ;  /* 0x00000002030085a7 */ /* 0x000f24000800007f */
[----:B----4-:R-:W-:Y:S05]  /*46d60*/  @!P0 BRA `(.L_x_21) ;  /* 0xfffffffc00ec8947 */ /* 0x010fea000383ffff */
[----:B------:R-:W-:Y:S05]  /*46d70*/  BRA `(.L_x_20) ;  /* 0xfffffbd000547947 */ /* 0x000fea000383ffff */
.L_x_27:
[----:B-----5:R2:W-:Y:S02]  /*46d80*/  STL [R1+0x87c], R0 ;  /* 0x00087c0001007387 */ /* 0x0205e40000100800 */
[----:B--2---:R-:W-:-:S04]  /*46d90*/  IMAD.U32 R0, RZ, RZ, UR22 ;  /* 0x00000016ff007e24 */ /* 0x004fc8000f8e00ff */
[----:B------:R2:W3:Y:S03]  /*46da0*/  SYNCS.PHASECHK.TRANS64.TRYWAIT P0, [R0+URZ], R4 ;  /* 0x00000004000075a7 */ /* 0x0004e6000800017f */
[----:B---3--:R-:W-:Y:S05]  /*46db0*/  @!P0 NANOSLEEP.SYNCS 0x989680 ;  /* 0x009896800000895d */ /* 0x008fea0003900000 */
[----:B------:R2:W3:Y:S02]  /*46dc0*/  @!P0 SYNCS.PHASECHK.TRANS64 P0, [R0+URZ], R4 ;  /* 0x00000004000085a7 */ /* 0x0004e4000800007f */
[----:B--2---:R2:W5:Y:S02]  /*46dd0*/  LDL.LU R0, [R1+0x87c] ;  /* 0x00087c0001007983 */ /* 0x0045640000300800 */
[----:B--23--:R-:W-:Y:S05]  /*46de0*/  @!P0 BRA `(.L_x_27) ;  /* 0xfffffffc00e48947 */ /* 0x00cfea000383ffff */
[----:B------:R-:W-:Y:S05]  /*46df0*/  BRA `(.L_x_26) ;  /* 0xfffffc4800e47947 */ /* 0x000fea000383ffff */
.L_x_144:
[----:B------:R-:W-:Y:S01]  /*46e00*/  BSSY B1, `(.L_x_164) ;  /* 0x0000006000017945 */ /* 0x000fe20003800000 */
[----:B------:R-:W-:-:S07]  /*46e10*/  IMAD.MOV.U32 R2, RZ, RZ, -0x1 ;  /* 0xffffffffff027424 */ /* 0x000fce00078e00ff */
[----:B------:R-:W-:Y:S05]  /*46e20*/  WARPSYNC.COLLECTIVE R2, `(.L_x_165) ;  /* 0x00000000020c7348 */ /* 0x000fea0003c00000 */
[----:B------:R-:W-:Y:S02]  /*46e30*/  ELECT P0, UR62, PT ;  /* 0x00000000003e782f */ /* 0x000fe40003800000 */
[----:B------:R-:W-:Y:S01]  /*46e40*/  MOV R2, UR62 ;  /* 0x0000003e00027c02 */ /* 0x000fe20008000f00 */
[----:B------:R-:W-:Y:S10]  /*46e50*/  ENDCOLLECTIVE ;  /* 0x000000000000791b */ /* 0x000ff40003800000 */
.L_x_165:
[----:B------:R-:W-:Y:S05]  /*46e60*/  BSYNC B1 ;  /* 0x0000000000017941 */ /* 0x000fea0003800000 */
.L_x_164:
[----:B------:R-:W-:Y:S05]  /*46e70*/  BRA `(.L_x_166) ;  /* 0xffffffec00ec7947 */ /* 0x000fea000383ffff */
.L_x_147:
[----:B0-----:R0:W1:Y:S02]  /*46e80*/  SYNCS.PHASECHK.TRANS64.TRYWAIT P0, [R15+URZ+0x28], R14 ;  /* 0x0000280e0f0075a7 */ /* 0x001064000800017f */
[----:B-1----:R-:W-:Y:S05]  /*46e90*/  @!P0 NANOSLEEP.SYNCS 0x989680 ;  /* 0x009896800000895d */ /* 0x002fea0003900000 */
[----:B------:R-:W1:Y:S02]  /*46ea0*/  @!P0 SYNCS.PHASECHK.TRANS64 P0, [R15+URZ+0x28], R14 ;  /* 0x0000280e0f0085a7 */ /* 0x000e64000800007f */
[----:B-1----:R-:W-:Y:S05]  /*46eb0*/  @!P0 BRA `(.L_x_147) ;  /* 0xfffffffc00f08947 */ /* 0x002fea000383ffff */
[----:B------:R-:W-:Y:S05]  /*46ec0*/  BRA `(.L_x_167) ;  /* 0xfffffff000207947 */ /* 0x000fea000383ffff */
.L_x_155:
[----:B------:R-:W-:Y:S01]  /*46ed0*/  BSSY B0, `(.L_x_168) ;  /* 0x0000006000007945 */ /* 0x000fe20003800000 */
[----:B------:R-:W-:-:S07]  /*46ee0*/  IMAD.MOV.U32 R2, RZ, RZ, -0x1 ;  /* 0xffffffffff027424 */ /* 0x000fce00078e00ff */
[----:B------:R-:W-:Y:S05]  /*46ef0*/  WARPSYNC.COLLECTIVE R2, `(.L_x_169) ;  /* 0x00000000020c7348 */ /* 0x000fea0003c00000 */
[----:B------:R-:W-:Y:S02]  /*46f00*/  ELECT P0, UR62, PT ;  /* 0x00000000003e782f */ /* 0x000fe40003800000 */
[----:B------:R-:W-:Y:S01]  /*46f10*/  MOV R2, UR62 ;  /* 0x0000003e00027c02 */ /* 0x000fe20008000f00 */
[----:B------:R-:W-:Y:S10]  /*46f20*/  ENDCOLLECTIVE ;  /* 0x000000000000791b */ /* 0x000ff40003800000 */
.L_x_169:
[----:B------:R-:W-:Y:S05]  /*46f30*/  BSYNC B0 ;  /* 0x0000000000007941 */ /* 0x000fea0003800000 */
.L_x_168:
[----:B------:R-:W-:Y:S05]  /*46f40*/  BRA `(.L_x_170) ;  /* 0xfffffff800987947 */ /* 0x000fea000383ffff */
.L_x_159:
[----:B0-----:R0:W1:Y:S02]  /*46f50*/  SYNCS.PHASECHK.TRANS64.TRYWAIT P0, [R3+URZ], R2 ;  /* 0x00000002030075a7 */ /* 0x001064000800017f */
[----:B-1----:R-:W-:Y:S05]  /*46f60*/  @!P0 NANOSLEEP.SYNCS 0x989680 ;  /* 0x009896800000895d */ /* 0x002fea0003900000 */
[----:B------:R-:W1:Y:S02]  /*46f70*/  @!P0 SYNCS.PHASECHK.TRANS64 P0, [R3+URZ], R2 ;  /* 0x00000002030085a7 */ /* 0x000e64000800007f */
[----:B-1----:R-:W-:Y:S05]  /*46f80*/  @!P0 BRA `(.L_x_159) ;  /* 0xfffffffc00f08947 */ /* 0x002fea000383ffff */
[----:B------:R-:W-:Y:S05]  /*46f90*/  BRA `(.L_x_171) ;  /* 0xfffffff800c07947 */ /* 0x000fea000383ffff */
.L_x_160:
[----:B0-----:R0:W1:Y:S02]  /*46fa0*/  SYNCS.PHASECHK.TRANS64.TRYWAIT P0, [R3+URZ], R2 ;  /* 0x00000002030075a7 */ /* 0x001064000800017f */
[----:B-1----:R-:W-:Y:S05]  /*46fb0*/  @!P0 NANOSLEEP.SYNCS 0x989680 ;  /* 0x009896800000895d */ /* 0x002fea0003900000 */
[----:B------:R-:W1:Y:S02]  /*46fc0*/  @!P0 SYNCS.PHASECHK.TRANS64 P0, [R3+URZ], R2 ;  /* 0x00000002030085a7 */ /* 0x000e64000800007f */
[----:B-1----:R-:W-:Y:S05]  /*46fd0*/  @!P0 BRA `(.L_x_160) ;  /* 0xfffffffc00f08947 */ /* 0x002fea000383ffff */
[----:B------:R-:W-:Y:S05]  /*46fe0*/  BRA `(.L_x_172) ;  /* 0xfffffff800d07947 */ /* 0x000fea000383ffff */
.L_x_161:
[----:B0-----:R0:W1:Y:S02]  /*46ff0*/  SYNCS.PHASECHK.TRANS64.TRYWAIT P0, [R3+URZ], R2 ;  /* 0x00000002030075a7 */ /* 0x001064000800017f */
[----:B-1----:R-:W-:Y:S05]  /*47000*/  @!P0 NANOSLEEP.SYNCS 0x989680 ;  /* 0x009896800000895d */ /* 0x002fea0003900000 */
[----:B------:R-:W1:Y:S02]  /*47010*/  @!P0 SYNCS.PHASECHK.TRANS64 P0, [R3+URZ], R2 ;  /* 0x00000002030085a7 */ /* 0x000e64000800007f */
[----:B-1----:R-:W-:Y:S05]  /*47020*/  @!P0 BRA `(.L_x_161) ;  /* 0xfffffffc00f08947 */ /* 0x002fea000383ffff */
[----:B------:R-:W-:Y:S05]  /*47030*/  BRA `(.L_x_173) ;  /* 0xfffffff800e07947 */ /* 0x000fea000383ffff */
.L_x_162:
[----:B0-----:R0:W1:Y:S02]  /*47040*/  SYNCS.PHASECHK.TRANS64.TRYWAIT P0, [R3+URZ], R2 ;  /* 0x00000002030075a7 */ /* 0x001064000800017f */
[----:B-1----:R-:W-:Y:S05]  /*47050*/  @!P0 NANOSLEEP.SYNCS 0x989680 ;  /* 0x009896800000895d */ /* 0x002fea0003900000 */
[----:B------:R-:W1:Y:S02]  /*47060*/  @!P0 SYNCS.PHASECHK.TRANS64 P0, [R3+URZ], R2 ;  /* 0x00000002030085a7 */ /* 0x000e64000800007f */
[----:B-1----:R-:W-:Y:S05]  /*47070*/  @!P0 BRA `(.L_x_162) ;  /* 0xfffffffc00f08947 */ /* 0x002fea000383ffff */
[----:B------:R-:W-:Y:S05]  /*47080*/  BRA `(.L_x_174) ;  /* 0xfffffff800f07947 */ /* 0x000fea000383ffff */
.L_x_175:
[----:B------:R-:W-:-:S00]  /*47090*/  BRA `(.L_x_175) ;  /* 0xfffffffc00fc7947 */ /* 0x000fc0000383ffff */
[----:B------:R-:W-:-:S00]  /*470a0*/  NOP ;  /* 0x0000000000007918 */ /* 0x000fc00000000000 */
        /* <DEDUP_REMOVED lines=13> */
.L_x_176:


//--------------------- .nv.shared._ZN7cutlass13device_kernelINS_4gemm6kernel13GemmUniversalIN4cute5tupleIJiiiiEEENS1_10collective13CollectiveMmaINS1_37MainloopSm90TmaGmmaWarpSpecializedFP8ILi5ENS5_IJNS4_1CILi2EEENSA_ILi1EEESC_EEENS1_35KernelTmaWarpSpecializedCooperativeEEENS5_IJNSA_ILi512EEENSA_ILi192EEENSA_ILi64EEEEEENS_12float_e4m3_tENS5_IJlSC_lEEESK_SL_NS4_8TiledMMAINS4_8MMA_AtomIJNS4_4SM904GMMA31MMA_64x192x32_F32E4M3E4M3_SS_TNILNSP_7ScaleInE1ELSR_1EEEEEENS4_6LayoutISD_NS5_IJSC_NSA_ILi0EEESV_EEEEENS5_IJNS4_10UnderscoreESY_SY_EEEEENS4_13SM90_TMA_LOADENS4_14ComposedLayoutINS4_7SwizzleILi2ELi4ELi3EEENS4_18smem_ptr_flag_bitsILi8EEENSU_INS5_IJNSA_ILi8EEESI_EEENS5_IJSI_SC_EEEEEEEvNS4_8identityENS4_23SM90_TMA_LOAD_MULTICASTES1B_vS1C_EENS_8epilogue10collective6detail29Sm90TmaWarpSpecializedAdapterINS1G_15DefaultEpilogueISK_SL_SL_NS1F_6thread17LinearCombinationISK_Li1EffLNS1K_9ScaleType4KindE0ELNS_15FloatRoundStyleE2ESK_EENS1_15EpilogueDefaultEEEEEvvEEEEvNT_6ParamsE --------------------------
	.section	.nv.shared._ZN7cutlass13device_kernelINS_4gemm6kernel13GemmUniversalIN4cute5tupleIJiiiiEEENS1_10collective13CollectiveMmaINS1_37MainloopSm90TmaGmmaWarpSpecializedFP8ILi5ENS5_IJNS4_1CILi2EEENSA_ILi1EEESC_EEENS1_35KernelTmaWarpSpecializedCooperativeEEENS5_IJNSA_ILi512EEENSA_ILi192EEENSA_ILi64EEEEEENS_12float_e4m3_tENS5_IJlSC_lEEESK_SL_NS4_8TiledMMAINS4_8MMA_AtomIJNS4_4SM904GMMA31MMA_64x192x32_F32E4M3E4M3_SS_TNILNSP_7ScaleInE1ELSR_1EEEEEENS4_6LayoutISD_NS5_IJSC_NSA_ILi0EEESV_EEEEENS5_IJNS4_10UnderscoreESY_SY_EEEEENS4_13SM90_TMA_LOADENS4_14ComposedLayoutINS4_7SwizzleILi2ELi4ELi3EEENS4_18smem_ptr_flag_bitsILi8EEENSU_INS5_IJNSA_ILi8EEESI_EEENS5_IJSI_SC_EEEEEEEvNS4_8identityENS4_23SM90_TMA_LOAD_MULTICASTES1B_vS1C_EENS_8epilogue10collective6detail29Sm90TmaWarpSpecializedAdapterINS1G_15DefaultEpilogueISK_SL_SL_NS1F_6thread17LinearCombinationISK_Li1EffLNS1K_9ScaleType4KindE0ELNS_15FloatRoundStyleE2ESK_EENS1_15EpilogueDefaultEEEEEvvEEEEvNT_6ParamsE,"aw",@nobits
	.sectionflags	@""
	.align	16
	.zero		1024


//--------------------- .nv.shared.reserved.0     --------------------------
	.section	.nv.shared.reserved.0,"aw",@nobits
	.weak		__nv_reservedSMEM_offset_0_alias
	.size		__nv_reservedSMEM_offset_0_alias, 0, 0
	.other		__nv_reservedSMEM_offset_0_alias,@"STO_CUDA_RESERVED_SHARED STV_DEFAULT"
__nv_reservedSMEM_offset_0_alias:
	.zero		0


//--------------------- .nv.global                --------------------------
	.section	.nv.global,"aw",@nobits
.nv.global:
	.type		_ZN40_INTERNAL_469e6759_4_k_cu_9601836b_142924cute1_E,@object
	.size		_ZN40_INTERNAL_469e6759_4_k_cu_9601836b_142924cute1_E,(_ZN40_INTERNAL_469e6759_4_k_cu_9601836b_142924cuda3std3__45__cpo6cbeginE - _ZN40_INTERNAL_469e6759_4_k_cu_9601836b_142924cute1_E)
_ZN40_INTERNAL_469e6759_4_k_cu_9601836b_142924cute1_E:
	.zero		1
	.type		_ZN40_INTERNAL_469e6759_4_k_cu_9601836b_142924cuda3std3__45__cpo6cbeginE,@object
	.size		_ZN40_INTERNAL_469e6759_4_k_cu_9601836b_142924cuda3std3__45__cpo6cbeginE,(_ZN40_INTERNAL_469e6759_4_k_cu_9601836b_142924cuda3std3__48in_placeE - _ZN40_INTERNAL_469e6759_4_k_cu_9601836b_142924cuda3std3__45__cpo6cbeginE)
_ZN40_INTERNAL_469e6759_4_k_cu_9601836b_142924cuda3std3__45__cpo6cbeginE:
	.zero		1
	.type		_ZN40_INTERNAL_469e6759_4_k_cu_9601836b_142924cuda3std3__48in_placeE,@object
	.size		_ZN40_INTERNAL_469e6759_4_k_cu_9601836b_142924cuda3std3__48in_placeE,(_ZN40_INTERNAL_469e6759_4_k_cu_9601836b_142924cuda3std6ranges3__45__cpo9iter_moveE - _ZN40_INTERNAL_469e6759_4_k_cu_9601836b_142924cuda3std3__48in_placeE)
_ZN40_INTERNAL_469e6759_4_k_cu_9601836b_142924cuda3std3__48in_placeE:
	.zero		1
	.type		_ZN40_INTERNAL_469e6759_4_k_cu_9601836b_142924cuda3std6ranges3__45__cpo9iter_moveE,@object
	.size		_ZN40_INTERNAL_469e6759_4_k_cu_9601836b_142924cuda3std6ranges3__45__cpo9iter_moveE,(_ZN40_INTERNAL_469e6759_4_k_cu_9601836b_142924cuda3std3__45__cpo5beginE - _ZN40_INTERNAL_469e6759_4_k_cu_9601836b_142924cuda3std6ranges3__45__cpo9iter_moveE)
_ZN40_INTERNAL_469e6759_4_k_cu_9601836b_142924cuda3std6ranges3__45__cpo9iter_moveE:
	.zero		1
	.type		_ZN40_INTERNAL_469e6759_4_k_cu_9601836b_142924cuda3std3__45__cpo5beginE,@object
	.size		_ZN40_INTERNAL_469e6759_4_k_cu_9601836b_142924cuda3std3__45__cpo5beginE,(_ZN40_INTERNAL_469e6759_4_k_cu_9601836b_142924cuda3std3__442_GLOBAL__N__469e6759_4_k_cu_9601836b_142926ignoreE - _ZN40_INTERNAL_469e6759_4_k_cu_9601836b_142924cuda3std3__45__cpo5beginE)
_ZN40_INTERNAL_469e6759_4_k_cu_9601836b_142924cuda3std3__45__cpo5beginE:
	.zero		1
	.type		_ZN40_INTERNAL_469e6759_4_k_cu_9601836b_142924cuda3std3__442_GLOBAL__N__469e6759_4_k_cu_9601836b_142926ignoreE,@object
	.size		_ZN40_INTERNAL_469e6759_4_k_cu_9601836b_142924cuda3std3__442_GLOBAL__N__469e6759_4_k_cu_9601836b_142926ignoreE,(_ZN40_INTERNAL_469e6759_4_k_cu_9601836b_142924cute7productE - _ZN40_INTERNAL_469e6759_4_k_cu_9601836b_142924cuda3std3__442_GLOBAL__N__469e6759_4_k_cu_9601836b_142926ignoreE)
_ZN40_INTERNAL_469e6759_4_k_cu_9601836b_142924cuda3std3__442_GLOBAL__N__469e6759_4_k_cu_9601836b_142926ignoreE:
	.zero		1
	.type		_ZN40_INTERNAL_469e6759_4_k_cu_9601836b_142924cute7productE,@object
	.size		_ZN40_INTERNAL_469e6759_4_k_cu_9601836b_142924cute7productE,(_ZN40_INTERNAL_469e6759_4_k_cu_9601836b_142924cuda3std3__45__cpo3endE - _ZN40_INTERNAL_469e6759_4_k_cu_9601836b_142924cute7productE)
_ZN40_INTERNAL_469e6759_4_k_cu_9601836b_142924cute7productE:
	.zero		1
	.type		_ZN40_INTERNAL_469e6759_4_k_cu_9601836b_142924cuda3std3__45__cpo3endE,@object
	.size		_ZN40_INTERNAL_469e6759_4_k_cu_9601836b_142924cuda3std3__45__cpo3endE,(_ZN40_INTERNAL_469e6759_4_k_cu_9601836b_142924cuda3std3__419piecewise_constructE - _ZN40_INTERNAL_469e6759_4_k_cu_9601836b_142924cuda3std3__45__cpo3endE)
_ZN40_INTERNAL_469e6759_4_k_cu_9601836b_142924cuda3std3__45__cpo3endE:
	.zero		1
	.type		_ZN40_INTERNAL_469e6759_4_k_cu_9601836b_142924cuda3std3__419piecewise_constructE,@object
	.size		_ZN40_INTERNAL_469e6759_4_k_cu_9601836b_142924cuda3std3__419piecewise_constructE,(_ZN40_INTERNAL_469e6759_4_k_cu_9601836b_142924cuda3std3__45__cpo4cendE - _ZN40_INTERNAL_469e6759_4_k_cu_9601836b_142924cuda3std3__419piecewise_constructE)
_ZN40_INTERNAL_469e6759_4_k_cu_9601836b_142924cuda3std3__419piecewise_constructE:
	.zero		1
	.type		_ZN40_INTERNAL_469e6759_4_k_cu_9601836b_142924cuda3std3__45__cpo4cendE,@object
	.size		_ZN40_INTERNAL_469e6759_4_k_cu_9601836b_142924cuda3std3__45__cpo4cendE,(_ZN40_INTERNAL_469e6759_4_k_cu_9601836b_142924cuda3std6ranges3__45__cpo4swapE - _ZN40_INTERNAL_469e6759_4_k_cu_9601836b_142924cuda3std3__45__cpo4cendE)
_ZN40_INTERNAL_469e6759_4_k_cu_9601836b_142924cuda3std3__45__cpo4cendE:
	.zero		1
	.type		_ZN40_INTERNAL_469e6759_4_k_cu_9601836b_142924cuda3std6ranges3__45__cpo4swapE,@object
	.size		_ZN40_INTERNAL_469e6759_4_k_cu_9601836b_142924cuda3std6ranges3__45__cpo4swapE,(.L_7 - _ZN40_INTERNAL_469e6759_4_k_cu_9601836b_142924cuda3std6ranges3__45__cpo4swapE)
_ZN40_INTERNAL_469e6759_4_k_cu_9601836b_142924cuda3std6ranges3__45__cpo4swapE:
	.zero		1
.L_7:


//--------------------- .nv.constant0._ZN7cutlass13device_kernelINS_4gemm6kernel13GemmUniversalIN4cute5tupleIJiiiiEEENS1_10collective13CollectiveMmaINS1_37MainloopSm90TmaGmmaWarpSpecializedFP8ILi5ENS5_IJNS4_1CILi2EEENSA_ILi1EEESC_EEENS1_35KernelTmaWarpSpecializedCooperativeEEENS5_IJNSA_ILi512EEENSA_ILi192EEENSA_ILi64EEEEEENS_12float_e4m3_tENS5_IJlSC_lEEESK_SL_NS4_8TiledMMAINS4_8MMA_AtomIJNS4_4SM904GMMA31MMA_64x192x32_F32E4M3E4M3_SS_TNILNSP_7ScaleInE1ELSR_1EEEEEENS4_6LayoutISD_NS5_IJSC_NSA_ILi0EEESV_EEEEENS5_IJNS4_10UnderscoreESY_SY_EEEEENS4_13SM90_TMA_LOADENS4_14ComposedLayoutINS4_7SwizzleILi2ELi4ELi3EEENS4_18smem_ptr_flag_bitsILi8EEENSU_INS5_IJNSA_ILi8EEESI_EEENS5_IJSI_SC_EEEEEEEvNS4_8identityENS4_23SM90_TMA_LOAD_MULTICASTES1B_vS1C_EENS_8epilogue10collective6detail29Sm90TmaWarpSpecializedAdapterINS1G_15DefaultEpilogueISK_SL_SL_NS1F_6thread17LinearCombinationISK_Li1EffLNS1K_9ScaleType4KindE0ELNS_15FloatRoundStyleE2ESK_EENS1_15EpilogueDefaultEEEEEvvEEEEvNT_6ParamsE --------------------------
	.section	.nv.constant0._ZN7cutlass13device_kernelINS_4gemm6kernel13GemmUniversalIN4cute5tupleIJiiiiEEENS1_10collective13CollectiveMmaINS1_37MainloopSm90TmaGmmaWarpSpecializedFP8ILi5ENS5_IJNS4_1CILi2EEENSA_ILi1EEESC_EEENS1_35KernelTmaWarpSpecializedCooperativeEEENS5_IJNSA_ILi512EEENSA_ILi192EEENSA_ILi64EEEEEENS_12float_e4m3_tENS5_IJlSC_lEEESK_SL_NS4_8TiledMMAINS4_8MMA_AtomIJNS4_4SM904GMMA31MMA_64x192x32_F32E4M3E4M3_SS_TNILNSP_7ScaleInE1ELSR_1EEEEEENS4_6LayoutISD_NS5_IJSC_NSA_ILi0EEESV_EEEEENS5_IJNS4_10UnderscoreESY_SY_EEEEENS4_13SM90_TMA_LOADENS4_14ComposedLayoutINS4_7SwizzleILi2ELi4ELi3EEENS4_18smem_ptr_flag_bitsILi8EEENSU_INS5_IJNSA_ILi8EEESI_EEENS5_IJSI_SC_EEEEEEEvNS4_8identityENS4_23SM90_TMA_LOAD_MULTICASTES1B_vS1C_EENS_8epilogue10collective6detail29Sm90TmaWarpSpecializedAdapterINS1G_15DefaultEpilogueISK_SL_SL_NS1F_6thread17LinearCombinationISK_Li1EffLNS1K_9ScaleType4KindE0ELNS_15FloatRoundStyleE2ESK_EENS1_15EpilogueDefaultEEEEEvvEEEEvNT_6ParamsE,"a",@progbits
	.sectionflags	@""
	.align	4
.nv.constant0._ZN7cutlass13device_kernelINS_4gemm6kernel13GemmUniversalIN4cute5tupleIJiiiiEEENS1_10collective13CollectiveMmaINS1_37MainloopSm90TmaGmmaWarpSpecializedFP8ILi5ENS5_IJNS4_1CILi2EEENSA_ILi1EEESC_EEENS1_35KernelTmaWarpSpecializedCooperativeEEENS5_IJNSA_ILi512EEENSA_ILi192EEENSA_ILi64EEEEEENS_12float_e4m3_tENS5_IJlSC_lEEESK_SL_NS4_8TiledMMAINS4_8MMA_AtomIJNS4_4SM904GMMA31MMA_64x192x32_F32E4M3E4M3_SS_TNILNSP_7ScaleInE1ELSR_1EEEEEENS4_6LayoutISD_NS5_IJSC_NSA_ILi0EEESV_EEEEENS5_IJNS4_10UnderscoreESY_SY_EEEEENS4_13SM90_TMA_LOADENS4_14ComposedLayoutINS4_7SwizzleILi2ELi4ELi3EEENS4_18smem_ptr_flag_bitsILi8EEENSU_INS5_IJNSA_ILi8EEESI_EEENS5_IJSI_SC_EEEEEEEvNS4_8identityENS4_23SM90_TMA_LOAD_MULTICASTES1B_vS1C_EENS_8epilogue10collective6detail29Sm90TmaWarpSpecializedAdapterINS1G_15DefaultEpilogueISK_SL_SL_NS1F_6thread17LinearCombinationISK_Li1EffLNS1K_9ScaleType4KindE0ELNS_15FloatRoundStyleE2ESK_EENS1_15EpilogueDefaultEEEEEvvEEEEvNT_6ParamsE:
	.zero		1664


//--------------------- SYMBOLS --------------------------

	.type		.nv.reservedSmem.offset0,@object
	.size		.nv.reservedSmem.offset0,0x4
